	.target	sm_90a

	.elftype	@"ET_EXEC"


//--------------------- .note.nv.tkinfo           --------------------------
	.section	.note.nv.tkinfo,"",@"SHT_NOTE"
	.sectionflags	@"SHF_NOTE_NV_TKINFO"
	.tkinfo
        /*0018*/ 	.word	0x00000002
        /*0030*/ 	.string	""
        /*0030*/ 	.string	"ptxas"
        /*0030*/ 	.string	"Cuda compilation tools, release 13.0, V13.0.88"
        /*0030*/ 	.string	"Build cuda_13.0.r13.0/compiler.36424714_0"
        /*0030*/ 	.string	"-v  -suppress-debug-info  -lineinfo  -arch sm_90a "



//--------------------- .note.nv.cuinfo           --------------------------
	.section	.note.nv.cuinfo,"",@"SHT_NOTE"
	.sectionflags	@"SHF_NOTE_NV_CUINFO"
        /*0018*/ 	.short	0x0002
        /*001a*/ 	.short	0x005a
        /*001c*/ 	.short	0x0082
	.zero		2


//--------------------- .nv.info                  --------------------------
	.section	.nv.info,"",@"SHT_CUDA_INFO"
	.align	4


	//----- nvinfo : EIATTR_REGCOUNT
	.align		4
        /*0000*/ 	.byte	0x04, 0x2f
        /*0002*/ 	.short	(.L_1 - .L_0)
	.align		4
.L_0:
        /*0004*/ 	.word	index@(matmul_kernel)
        /*0008*/ 	.word	0x00000040


	//----- nvinfo : EIATTR_FRAME_SIZE
	.align		4
.L_1:
        /*000c*/ 	.byte	0x04, 0x11
        /*000e*/ 	.short	(.L_3 - .L_2)
	.align		4
.L_2:
        /*0010*/ 	.word	index@(matmul_kernel)
        /*0014*/ 	.word	0x00005ec8


	//----- nvinfo : EIATTR_MIN_STACK_SIZE
	.align		4
.L_3:
        /*0018*/ 	.byte	0x04, 0x12
        /*001a*/ 	.short	(.L_5 - .L_4)
	.align		4
.L_4:
        /*001c*/ 	.word	index@(matmul_kernel)
        /*0020*/ 	.word	0x00005ec8
.L_5:


//--------------------- .nv.compat                --------------------------
	.section	.nv.compat,"",@"SHT_CUDA_COMPAT_INFO"
	.align	4
        /*0000*/ 	.byte	0x02, 0x09, 0x01, 0x00, 0x02, 0x02, 0x02, 0x00, 0x02, 0x05, 0x05, 0x00, 0x03, 0x07, 0x01, 0x01
        /*0010*/ 	.byte	0x02, 0x03, 0x00, 0x00, 0x02, 0x06, 0x01, 0x00, 0x04, 0x0b, 0x08, 0x00, 0x00, 0x00, 0x00, 0x00
        /*0020*/ 	.byte	0x00, 0x00, 0x00, 0x00


//--------------------- .nv.info.matmul_kernel    --------------------------
	.section	.nv.info.matmul_kernel,"",@"SHT_CUDA_INFO"
	.sectionflags	@""
	.align	4


	//----- nvinfo : EIATTR_CUDA_API_VERSION
	.align		4
        /*0000*/ 	.byte	0x04, 0x37
        /*0002*/ 	.short	(.L_7 - .L_6)
.L_6:
        /*0004*/ 	.word	0x00000082


	//----- nvinfo : EIATTR_KPARAM_INFO
	.align		4
.L_7:
        /*0008*/ 	.byte	0x04, 0x17
        /*000a*/ 	.short	(.L_9 - .L_8)
.L_8:
        /*000c*/ 	.word	0x00000000
        /*0010*/ 	.short	0x000d
        /*0012*/ 	.short	0x0048
        /*0014*/ 	.byte	0x00, 0xf4, 0x21, 0x00


	//----- nvinfo : EIATTR_KPARAM_INFO
	.align		4
.L_9:
        /*0018*/ 	.byte	0x04, 0x17
        /*001a*/ 	.short	(.L_11 - .L_10)
.L_10:
        /*001c*/ 	.word	0x00000000
        /*0020*/ 	.short	0x000c
        /*0022*/ 	.short	0x0040
        /*0024*/ 	.byte	0x00, 0xf4, 0x21, 0x00


	//----- nvinfo : EIATTR_KPARAM_INFO
	.align		4
.L_11:
        /*0028*/ 	.byte	0x04, 0x17
        /*002a*/ 	.short	(.L_13 - .L_12)
.L_12:
        /*002c*/ 	.word	0x00000000
        /*0030*/ 	.short	0x000b
        /*0032*/ 	.short	0x0038
        /*0034*/ 	.byte	0x00, 0xf0, 0x11, 0x00


	//----- nvinfo : EIATTR_KPARAM_INFO
	.align		4
.L_13:
        /*0038*/ 	.byte	0x04, 0x17
        /*003a*/ 	.short	(.L_15 - .L_14)
.L_14:
        /*003c*/ 	.word	0x00000000
        /*0040*/ 	.short	0x000a
        /*0042*/ 	.short	0x0034
        /*0044*/ 	.byte	0x00, 0xf0, 0x11, 0x00


	//----- nvinfo : EIATTR_KPARAM_INFO
	.align		4
.L_15:
        /*0048*/ 	.byte	0x04, 0x17
        /*004a*/ 	.short	(.L_17 - .L_16)
.L_16:
        /*004c*/ 	.word	0x00000000
        /*0050*/ 	.short	0x0009
        /*0052*/ 	.short	0x0030
        /*0054*/ 	.byte	0x00, 0xf0, 0x11, 0x00


	//----- nvinfo : EIATTR_KPARAM_INFO
	.align		4
.L_17:
        /*0058*/ 	.byte	0x04, 0x17
        /*005a*/ 	.short	(.L_19 - .L_18)
.L_18:
        /*005c*/ 	.word	0x00000000
        /*0060*/ 	.short	0x0008
        /*0062*/ 	.short	0x002c
        /*0064*/ 	.byte	0x00, 0xf0, 0x11, 0x00


	//----- nvinfo : EIATTR_KPARAM_INFO
	.align		4
.L_19:
        /*0068*/ 	.byte	0x04, 0x17
        /*006a*/ 	.short	(.L_21 - .L_20)
.L_20:
        /*006c*/ 	.word	0x00000000
        /*0070*/ 	.short	0x0007
        /*0072*/ 	.short	0x0028
        /*0074*/ 	.byte	0x00, 0xf0, 0x11, 0x00


	//----- nvinfo : EIATTR_KPARAM_INFO
	.align		4
.L_21:
        /*0078*/ 	.byte	0x04, 0x17
        /*007a*/ 	.short	(.L_23 - .L_22)
.L_22:
        /*007c*/ 	.word	0x00000000
        /*0080*/ 	.short	0x0006
        /*0082*/ 	.short	0x0024
        /*0084*/ 	.byte	0x00, 0xf0, 0x11, 0x00


	//----- nvinfo : EIATTR_KPARAM_INFO
	.align		4
.L_23:
        /*0088*/ 	.byte	0x04, 0x17
        /*008a*/ 	.short	(.L_25 - .L_24)
.L_24:
        /*008c*/ 	.word	0x00000000
        /*0090*/ 	.short	0x0005
        /*0092*/ 	.short	0x0020
        /*0094*/ 	.byte	0x00, 0xf0, 0x11, 0x00


	//----- nvinfo : EIATTR_KPARAM_INFO
	.align		4
.L_25:
        /*0098*/ 	.byte	0x04, 0x17
        /*009a*/ 	.short	(.L_27 - .L_26)
.L_26:
        /*009c*/ 	.word	0x00000000
        /*00a0*/ 	.short	0x0004
        /*00a2*/ 	.short	0x001c
        /*00a4*/ 	.byte	0x00, 0xf0, 0x11, 0x00


	//----- nvinfo : EIATTR_KPARAM_INFO
	.align		4
.L_27:
        /*00a8*/ 	.byte	0x04, 0x17
        /*00aa*/ 	.short	(.L_29 - .L_28)
.L_28:
        /*00ac*/ 	.word	0x00000000
        /*00b0*/ 	.short	0x0003
        /*00b2*/ 	.short	0x0018
        /*00b4*/ 	.byte	0x00, 0xf0, 0x11, 0x00


	//----- nvinfo : EIATTR_KPARAM_INFO
	.align		4
.L_29:
        /*00b8*/ 	.byte	0x04, 0x17
        /*00ba*/ 	.short	(.L_31 - .L_30)
.L_30:
        /*00bc*/ 	.word	0x00000000
        /*00c0*/ 	.short	0x0002
        /*00c2*/ 	.short	0x0010
        /*00c4*/ 	.byte	0x00, 0xf4, 0x21, 0x00


	//----- nvinfo : EIATTR_KPARAM_INFO
	.align		4
.L_31:
        /*00c8*/ 	.byte	0x04, 0x17
        /*00ca*/ 	.short	(.L_33 - .L_32)
.L_32:
        /*00cc*/ 	.word	0x00000000
        /*00d0*/ 	.short	0x0001
        /*00d2*/ 	.short	0x0008
        /*00d4*/ 	.byte	0x00, 0xf4, 0x21, 0x00


	//----- nvinfo : EIATTR_KPARAM_INFO
	.align		4
.L_33:
        /*00d8*/ 	.byte	0x04, 0x17
        /*00da*/ 	.short	(.L_35 - .L_34)
.L_34:
        /*00dc*/ 	.word	0x00000000
        /*00e0*/ 	.short	0x0000
        /*00e2*/ 	.short	0x0000
        /*00e4*/ 	.byte	0x00, 0xf4, 0x21, 0x00


	//----- nvinfo : EIATTR_SPARSE_MMA_MASK
	.align		4
.L_35:
        /*00e8*/ 	.byte	0x03, 0x50
        /*00ea*/ 	.short	0x0000


	//----- nvinfo : EIATTR_MAXREG_COUNT
	.align		4
        /*00ec*/ 	.byte	0x03, 0x1b
        /*00ee*/ 	.short	0x00ff


	//----- nvinfo : EIATTR_NUM_BARRIERS
	.align		4
        /*00f0*/ 	.byte	0x02, 0x4c
        /*00f2*/ 	.byte	0x01
	.zero		1


	//----- nvinfo : EIATTR_ANNOTATIONS
	.align		4
        /*00f4*/ 	.byte	0x04, 0x55
        /*00f6*/ 	.short	(.L_37 - .L_36)


	//   ....[0]....
.L_36:
        /*00f8*/ 	.word	0x00000001
        /*00fc*/ 	.byte	0x60, 0x00, 0x00, 0x00, 0x01, 0x00, 0x00, 0x00, 0x80, 0x00, 0x00, 0x00, 0x01, 0x00, 0x00, 0x00
        /* <DEDUP_REMOVED lines=2994> */
        /*bc2c*/ 	.byte	0x20, 0x19, 0x03, 0x00, 0x01, 0x00, 0x00, 0x00, 0x40, 0x19, 0x03, 0x00


	//----- nvinfo : EIATTR_MERCURY_ISA_VERSION
	.align		4
.L_37:
        /*bc38*/ 	.byte	0x03, 0x5f
        /*bc3a*/ 	.short	0x0101


	//----- nvinfo : EIATTR_COOP_GROUP_MASK_REGIDS
	.align		4
        /*bc3c*/ 	.byte	0x04, 0x29
        /*bc3e*/ 	.short	(.L_39 - .L_38)


	//   ....[0]....
.L_38:
        /*bc40*/ 	.word	0xffffffff


	//   ....[1]....
        /*bc44*/ 	.word	0xffffffff


	//   ....[2]....
        /*bc48*/ 	.word	0xffffffff


	//   ....[3]....
        /*bc4c*/ 	.word	0xffffffff


	//   ....[4]....
        /*bc50*/ 	.word	0xffffffff


	//   ....[5]....
        /*bc54*/ 	.word	0xffffffff


	//   ....[6]....
        /*bc58*/ 	.word	0xffffffff


	//   ....[7]....
        /*bc5c*/ 	.word	0xffffffff


	//   ....[8]....
        /*bc60*/ 	.word	0xffffffff


	//   ....[9]....
        /*bc64*/ 	.word	0xffffffff


	//   ....[10]....
        /*bc68*/ 	.word	0xffffffff


	//   ....[11]....
        /*bc6c*/ 	.word	0xffffffff


	//   ....[12]....
        /*bc70*/ 	.word	0xffffffff


	//   ....[13]....
        /*bc74*/ 	.word	0xffffffff


	//   ....[14]....
        /*bc78*/ 	.word	0xffffffff


	//   ....[15]....
        /*bc7c*/ 	.word	0xffffffff


	//   ....[16]....
        /*bc80*/ 	.word	0xffffffff


	//   ....[17]....
        /*bc84*/ 	.word	0xffffffff


	//   ....[18]....
        /*bc88*/ 	.word	0xffffffff


	//   ....[19]....
        /*bc8c*/ 	.word	0xffffffff


	//   ....[20]....
        /*bc90*/ 	.word	0xffffffff


	//   ....[21]....
        /*bc94*/ 	.word	0xffffffff


	//   ....[22]....
        /*bc98*/ 	.word	0xffffffff


	//   ....[23]....
        /*bc9c*/ 	.word	0xffffffff


	//   ....[24]....
        /*bca0*/ 	.word	0xffffffff


	//   ....[25]....
        /*bca4*/ 	.word	0xffffffff


	//   ....[26]....
        /*bca8*/ 	.word	0xffffffff


	//   ....[27]....
        /*bcac*/ 	.word	0xffffffff


	//   ....[28]....
        /*bcb0*/ 	.word	0xffffffff


	//   ....[29]....
        /*bcb4*/ 	.word	0xffffffff


	//   ....[30]....
        /*bcb8*/ 	.word	0xffffffff


	//   ....[31]....
        /*bcbc*/ 	.word	0xffffffff


	//   ....[32]....
        /*bcc0*/ 	.word	0xffffffff


	//   ....[33]....
        /*bcc4*/ 	.word	0xffffffff


	//   ....[34]....
        /*bcc8*/ 	.word	0xffffffff


	//   ....[35]....
        /*bccc*/ 	.word	0xffffffff


	//   ....[36]....
        /*bcd0*/ 	.word	0xffffffff


	//   ....[37]....
        /*bcd4*/ 	.word	0xffffffff


	//   ....[38]....
        /*bcd8*/ 	.word	0xffffffff


	//   ....[39]....
        /*bcdc*/ 	.word	0xffffffff


	//   ....[40]....
        /*bce0*/ 	.word	0xffffffff


	//   ....[41]....
        /*bce4*/ 	.word	0xffffffff


	//   ....[42]....
        /*bce8*/ 	.word	0xffffffff


	//   ....[43]....
        /*bcec*/ 	.word	0xffffffff


	//   ....[44]....
        /*bcf0*/ 	.word	0xffffffff


	//   ....[45]....
        /*bcf4*/ 	.word	0xffffffff


	//   ....[46]....
        /*bcf8*/ 	.word	0xffffffff


	//   ....[47]....
        /*bcfc*/ 	.word	0xffffffff


	//   ....[48]....
        /*bd00*/ 	.word	0xffffffff


	//   ....[49]....
        /*bd04*/ 	.word	0xffffffff


	//   ....[50]....
        /*bd08*/ 	.word	0xffffffff


	//   ....[51]....
        /*bd0c*/ 	.word	0xffffffff


	//   ....[52]....
        /*bd10*/ 	.word	0xffffffff


	//   ....[53]....
        /*bd14*/ 	.word	0xffffffff


	//   ....[54]....
        /*bd18*/ 	.word	0xffffffff


	//   ....[55]....
        /*bd1c*/ 	.word	0xffffffff


	//   ....[56]....
        /*bd20*/ 	.word	0xffffffff


	//   ....[57]....
        /*bd24*/ 	.word	0xffffffff


	//   ....[58]....
        /*bd28*/ 	.word	0xffffffff


	//   ....[59]....
        /*bd2c*/ 	.word	0xffffffff


	//   ....[60]....
        /*bd30*/ 	.word	0xffffffff


	//   ....[61]....
        /*bd34*/ 	.word	0xffffffff


	//   ....[62]....
        /*bd38*/ 	.word	0xffffffff


	//----- nvinfo : EIATTR_COOP_GROUP_INSTR_OFFSETS
	.align		4
.L_39:
        /*bd3c*/ 	.byte	0x04, 0x28
        /*bd3e*/ 	.short	(.L_41 - .L_40)


	//   ....[0]....
.L_40:
        /*bd40*/ 	.word	0x000dd0b0


	//   ....[1]....
        /*bd44*/ 	.word	0x000dd1e0


	//   ....[2]....
        /*bd48*/ 	.word	0x000dd270


	//   ....[3]....
        /*bd4c*/ 	.word	0x000dd2b0


	//   ....[4]....
        /*bd50*/ 	.word	0x000dd310


	//   ....[5]....
        /*bd54*/ 	.word	0x000dd3f0


	//   ....[6]....
        /*bd58*/ 	.word	0x000dd540


	//   ....[7]....
        /*bd5c*/ 	.word	0x000dd5a0


	//   ....[8]....
        /*bd60*/ 	.word	0x000dd5f0


	//   ....[9]....
        /*bd64*/ 	.word	0x000dd6b0


	//   ....[10]....
        /*bd68*/ 	.word	0x000dd710


	//   ....[11]....
        /*bd6c*/ 	.word	0x000dd770


	//   ....[12]....
        /*bd70*/ 	.word	0x000dd7d0


	//   ....[13]....
        /*bd74*/ 	.word	0x000dd890


	//   ....[14]....
        /*bd78*/ 	.word	0x000dd8d0


	//   ....[15]....
        /*bd7c*/ 	.word	0x000dd930


	//   ....[16]....
        /*bd80*/ 	.word	0x000dda70


	//   ....[17]....
        /*bd84*/ 	.word	0x000ddb50


	//   ....[18]....
        /*bd88*/ 	.word	0x000ddba0


	//   ....[19]....
        /*bd8c*/ 	.word	0x000ddc00


	//   ....[20]....
        /*bd90*/ 	.word	0x000ddc50


	//   ....[21]....
        /*bd94*/ 	.word	0x000ddcd0


	//   ....[22]....
        /*bd98*/ 	.word	0x000dddf0


	//   ....[23]....
        /*bd9c*/ 	.word	0x000ddeb0


	//   ....[24]....
        /*bda0*/ 	.word	0x000ddf20


	//   ....[25]....
        /*bda4*/ 	.word	0x000ddf90


	//   ....[26]....
        /*bda8*/ 	.word	0x000de030


	//   ....[27]....
        /*bdac*/ 	.word	0x000de0a0


	//   ....[28]....
        /*bdb0*/ 	.word	0x000de0e0


	//   ....[29]....
        /*bdb4*/ 	.word	0x000de1a0


	//   ....[30]....
        /*bdb8*/ 	.word	0x000de210


	//   ....[31]....
        /*bdbc*/ 	.word	0x000de280


	//   ....[32]....
        /*bdc0*/ 	.word	0x000de3b0


	//   ....[33]....
        /*bdc4*/ 	.word	0x000de490


	//   ....[34]....
        /*bdc8*/ 	.word	0x000de4f0


	//   ....[35]....
        /*bdcc*/ 	.word	0x000de570


	//   ....[36]....
        /*bdd0*/ 	.word	0x000de5a0


	//   ....[37]....
        /*bdd4*/ 	.word	0x000de750


	//   ....[38]....
        /*bdd8*/ 	.word	0x000de770


	//   ....[39]....
        /*bddc*/ 	.word	0x000de7a0


	//   ....[40]....
        /*bde0*/ 	.word	0x000de7e0


	//   ....[41]....
        /*bde4*/ 	.word	0x000de990


	//   ....[42]....
        /*bde8*/ 	.word	0x000de9b0


	//   ....[43]....
        /*bdec*/ 	.word	0x000dea00


	//   ....[44]....
        /*bdf0*/ 	.word	0x000dea50


	//   ....[45]....
        /*bdf4*/ 	.word	0x000dead0


	//   ....[46]....
        /*bdf8*/ 	.word	0x000dec30


	//   ....[47]....
        /*bdfc*/ 	.word	0x000dec70


	//   ....[48]....
        /*be00*/ 	.word	0x000dec90


	//   ....[49]....
        /*be04*/ 	.word	0x000dee80


	//   ....[50]....
        /*be08*/ 	.word	0x000deef0


	//   ....[51]....
        /*be0c*/ 	.word	0x000def10


	//   ....[52]....
        /*be10*/ 	.word	0x000def70


	//   ....[53]....
        /*be14*/ 	.word	0x000defc0


	//   ....[54]....
        /*be18*/ 	.word	0x000defe0


	//   ....[55]....
        /*be1c*/ 	.word	0x000df010


	//   ....[56]....
        /*be20*/ 	.word	0x000df040


	//   ....[57]....
        /*be24*/ 	.word	0x000df070


	//   ....[58]....
        /*be28*/ 	.word	0x000df0a0


	//   ....[59]....
        /*be2c*/ 	.word	0x000df110


	//   ....[60]....
        /*be30*/ 	.word	0x000df140


	//   ....[61]....
        /*be34*/ 	.word	0x000df180


	//   ....[62]....
        /*be38*/ 	.word	0x000df200


	//----- nvinfo : EIATTR_EXIT_INSTR_OFFSETS
	.align		4
.L_41:
        /*be3c*/ 	.byte	0x04, 0x1c
        /*be3e*/ 	.short	(.L_43 - .L_42)


	//   ....[0]....
.L_42:
        /*be40*/ 	.word	0x000ea070


	//   ....[1]....
        /*be44*/ 	.word	0x000ea0a0


	//----- nvinfo : EIATTR_REQNTID
	.align		4
.L_43:
        /*be48*/ 	.byte	0x04, 0x10
        /*be4a*/ 	.short	(.L_45 - .L_44)
.L_44:
        /*be4c*/ 	.word	0x00000020
        /*be50*/ 	.word	0x00000001
        /*be54*/ 	.word	0x00000001


	//----- nvinfo : EIATTR_CBANK_PARAM_SIZE
	.align		4
.L_45:
        /*be58*/ 	.byte	0x03, 0x19
        /*be5a*/ 	.short	0x0050


	//----- nvinfo : EIATTR_PARAM_CBANK
	.align		4
        /*be5c*/ 	.byte	0x04, 0x0a
        /*be5e*/ 	.short	(.L_47 - .L_46)
	.align		4
.L_46:
        /*be60*/ 	.word	index@(.nv.constant0.matmul_kernel)
        /*be64*/ 	.short	0x0210
        /*be66*/ 	.short	0x0050


	//----- nvinfo : EIATTR_SW_WAR
	.align		4
.L_47:
        /*be68*/ 	.byte	0x04, 0x36
        /*be6a*/ 	.short	(.L_49 - .L_48)
.L_48:
        /*be6c*/ 	.word	0x00000008
.L_49:


//--------------------- .nv.callgraph             --------------------------
	.section	.nv.callgraph,"",@"SHT_CUDA_CALLGRAPH"
	.align	4
	.sectionentsize	8
	.align		4
        /*0000*/ 	.word	0x00000000
	.align		4
        /*0004*/ 	.word	0xffffffff
	.align		4
        /*0008*/ 	.word	0x00000000
	.align		4
        /*000c*/ 	.word	0xfffffffe
	.align		4
        /*0010*/ 	.word	0x00000000
	.align		4
        /*0014*/ 	.word	0xfffffffd
	.align		4
        /*0018*/ 	.word	0x00000000
	.align		4
        /*001c*/ 	.word	0xfffffffc


//--------------------- .text.matmul_kernel       --------------------------
	.section	.text.matmul_kernel,"ax",@progbits
	.align	128
        .global         matmul_kernel
        .type           matmul_kernel,@function
        .size           matmul_kernel,(.L_x_3 - matmul_kernel)
        .other          matmul_kernel,@"STO_CUDA_ENTRY STV_DEFAULT"
matmul_kernel:
.text.matmul_kernel:
[----:B------:R-:W0:Y:S02]  /*0000*/  LDC R1, c[0x0][0x28] ;  /* 0x00000a00ff017b82 */ /* 0x000e240000000800 */
[----:B0-----:R-:W-:-:S06]  /*0010*/  VIADD R1, R1, 0xffffa138 ;  /* 0xffffa13801017836 */ /* 0x001fcc0000000000 */
[----:B------:R-:W0:Y:S01]  /*0020*/  LDC.64 R2, c[0x0][0x228] ;  /* 0x00008a00ff027b82 */ /* 0x000e220000000a00 */
[----:B------:R-:W1:Y:S01]  /*0030*/  S2R R7, SR_CTAID.X ;  /* 0x0000000000077919 */ /* 0x000e620000002500 */
[----:B------:R-:W-:Y:S01]  /*0040*/  UMOV UR4, 0x400 ;  /* 0x0000040000047882 */ /* 0x000fe20000000000 */
[----:B------:R-:W-:Y:S01]  /*0050*/  ULDC.64 UR44, c[0x0][0x208] ;  /* 0x00008200002c7ab9 */ /* 0x000fe20000000a00 */
[----:B------:R-:W-:Y:S04]  /*0060*/  STL [R1+0x7f0], RZ ;  /* 0x0007f0ff01007387 */ /* 0x000fe80000100800 */
[----:B------:R-:W2:Y:S01]  /*0070*/  S2UR UR5, SR_CgaCtaId ;  /* 0x00000000000579c3 */ /* 0x000ea20000008800 */
[----:B------:R-:W-:Y:S04]  /*0080*/  STL [R1+0x7f4], RZ ;  /* 0x0007f4ff01007387 */ /* 0x000fe80000100800 */
[----:B------:R-:W-:Y:S04]  /*0090*/  STL [R1+0x7f8], RZ ;  /* 0x0007f8ff01007387 */ /* 0x000fe80000100800 */
[----:B------:R-:W-:Y:S04]  /*00a0*/  STL [R1+0x7fc], RZ ;  /* 0x0007fcff01007387 */ /* 0x000fe80000100800 */
[----:B------:R-:W-:Y:S01]  /*00b0*/  STL [R1+0x7e0], RZ ;  /* 0x0007e0ff01007387 */ /* 0x000fe20000100800 */
[----:B0-----:R-:W-:-:S03]  /*00c0*/  VIADD R0, R3, 0xff ;  /* 0x000000ff03007836 */ /* 0x001fc60000000000 */
[----:B------:R-:W-:Y:S04]  /*00d0*/  STL [R1+0x7e4], RZ ;  /* 0x0007e4ff01007387 */ /* 0x000fe80000100800 */
[----:B------:R-:W-:Y:S01]  /*00e0*/  STL [R1+0x7e8], RZ ;  /* 0x0007e8ff01007387 */ /* 0x000fe20000100800 */
[----:B------:R-:W-:Y:S01]  /*00f0*/  SHF.R.S32.HI R5, RZ, 0x1f, R0 ;  /* 0x0000001fff057819 */ /* 0x000fe20000011400 */
[----:B--2---:R-:W-:Y:S02]  /*0100*/  ULEA UR4, UR5, UR4, 0x18 ;  /* 0x0000000405047291 */ /* 0x004fe4000f8ec03f */
[----:B------:R-:W-:Y:S01]  /*0110*/  STL [R1+0x7ec], RZ ;  /* 0x0007ecff01007387 */ /* 0x000fe20000100800 */
[----:B------:R-:W-:Y:S02]  /*0120*/  LEA.HI R5, R5, R0, RZ, 0x8 ;  /* 0x0000000005057211 */ /* 0x000fe400078f40ff */
[----:B-1----:R-:W-:Y:S01]  /*0130*/  IABS R10, R7 ;  /* 0x00000007000a7213 */ /* 0x002fe20000000000 */
[----:B------:R-:W-:Y:S01]  /*0140*/  STL [R1+0x7d0], RZ ;  /* 0x0007d0ff01007387 */ /* 0x000fe20000100800 */
[----:B------:R-:W-:-:S03]  /*0150*/  SHF.R.S32.HI R5, RZ, 0x8, R5 ;  /* 0x00000008ff057819 */ /* 0x000fc60000011405 */
[----:B------:R-:W-:Y:S02]  /*0160*/  STL [R1+0x7d4], RZ ;  /* 0x0007d4ff01007387 */ /* 0x000fe40000100800 */
[----:B------:R-:W-:Y:S02]  /*0170*/  IMAD.SHL.U32 R6, R5, 0x8, RZ ;  /* 0x0000000805067824 */ /* 0x000fe400078e00ff */
[----:B------:R-:W-:Y:S03]  /*0180*/  STL [R1+0x7d8], RZ ;  /* 0x0007d8ff01007387 */ /* 0x000fe60000100800 */
[-C--:B------:R-:W-:Y:S01]  /*0190*/  IABS R9, R6.reuse ;  /* 0x0000000600097213 */ /* 0x080fe20000000000 */
[----:B------:R-:W-:Y:S01]  /*01a0*/  STL [R1+0x7dc], RZ ;  /* 0x0007dcff01007387 */ /* 0x000fe20000100800 */
[----:B------:R-:W-:Y:S02]  /*01b0*/  IABS R12, R6 ;  /* 0x00000006000c7213 */ /* 0x000fe40000000000 */
[----:B------:R-:W0:Y:S01]  /*01c0*/  I2F.RP R0, R9 ;  /* 0x0000000900007306 */ /* 0x000e220000209400 */
[----:B------:R-:W-:Y:S04]  /*01d0*/  STL [R1+0x7c0], RZ ;  /* 0x0007c0ff01007387 */ /* 0x000fe80000100800 */
[----:B------:R-:W-:Y:S04]  /*01e0*/  STL [R1+0x7c4], RZ ;  /* 0x0007c4ff01007387 */ /* 0x000fe80000100800 */
[----:B------:R-:W-:Y:S04]  /*01f0*/  STL [R1+0x7c8], RZ ;  /* 0x0007c8ff01007387 */ /* 0x000fe80000100800 */
[----:B------:R-:W-:Y:S01]  /*0200*/  STL [R1+0x7cc], RZ ;  /* 0x0007ccff01007387 */ /* 0x000fe20000100800 */
[----:B0-----:R-:W0:Y:S03]  /*0210*/  MUFU.RCP R0, R0 ;  /* 0x0000000000007308 */ /* 0x001e260000001000 */
[----:B------:R-:W-:Y:S04]  /*0220*/  STL [R1+0x7b0], RZ ;  /* 0x0007b0ff01007387 */ /* 0x000fe80000100800 */
[----:B------:R-:W-:Y:S04]  /*0230*/  STL [R1+0x7b4], RZ ;  /* 0x0007b4ff01007387 */ /* 0x000fe80000100800 */
[----:B------:R-:W-:Y:S04]  /*0240*/  STL [R1+0x7b8], RZ ;  /* 0x0007b8ff01007387 */ /* 0x000fe80000100800 */
[----:B------:R-:W-:Y:S01]  /*0250*/  STL [R1+0x7bc], RZ ;  /* 0x0007bcff01007387 */ /* 0x000fe20000100800 */
[----:B0-----:R-:W-:-:S03]  /*0260*/  VIADD R4, R0, 0xffffffe ;  /* 0x0ffffffe00047836 */ /* 0x001fc60000000000 */
[----:B------:R-:W-:Y:S01]  /*0270*/  STL [R1+0x7a0], RZ ;  /* 0x0007a0ff01007387 */ /* 0x000fe20000100800 */
[----:B------:R-:W-:Y:S01]  /*0280*/  IMAD.MOV R0, RZ, RZ, -R12 ;  /* 0x000000ffff007224 */ /* 0x000fe200078e0a0c */
[----:B------:R0:W1:Y:S02]  /*0290*/  F2I.FTZ.U32.TRUNC.NTZ R5, R4 ;  /* 0x0000000400057305 */ /* 0x000064000021f000 */
[----:B------:R-:W-:Y:S04]  /*02a0*/  STL [R1+0x7a4], RZ ;  /* 0x0007a4ff01007387 */ /* 0x000fe80000100800 */
[----:B------:R-:W-:Y:S04]  /*02b0*/  STL [R1+0x7a8], RZ ;  /* 0x0007a8ff01007387 */ /* 0x000fe80000100800 */
[----:B------:R-:W-:Y:S01]  /*02c0*/  STL [R1+0x7ac], RZ ;  /* 0x0007acff01007387 */ /* 0x000fe20000100800 */
[----:B0-----:R-:W-:-:S03]  /*02d0*/  IMAD.MOV.U32 R4, RZ, RZ, RZ ;  /* 0x000000ffff047224 */ /* 0x001fc600078e00ff */
[----:B------:R-:W-:Y:S01]  /*02e0*/  STL [R1+0x790], RZ ;  /* 0x000790ff01007387 */ /* 0x000fe20000100800 */
[----:B-1----:R-:W-:-:S03]  /*02f0*/  IMAD.MOV R8, RZ, RZ, -R5 ;  /* 0x000000ffff087224 */ /* 0x002fc600078e0a05 */
[----:B------:R-:W-:Y:S01]  /*0300*/  STL [R1+0x794], RZ ;  /* 0x000794ff01007387 */ /* 0x000fe20000100800 */
[----:B------:R-:W-:-:S03]  /*0310*/  IMAD R11, R8, R9, RZ ;  /* 0x00000009080b7224 */ /* 0x000fc600078e02ff */
[----:B------:R-:W-:Y:S01]  /*0320*/  STL [R1+0x798], RZ ;  /* 0x000798ff01007387 */ /* 0x000fe20000100800 */
[----:B------:R-:W-:Y:S02]  /*0330*/  IMAD.MOV.U32 R8, RZ, RZ, R10 ;  /* 0x000000ffff087224 */ /* 0x000fe400078e000a */
[----:B------:R-:W-:Y:S01]  /*0340*/  IMAD.HI.U32 R5, R5, R11, R4 ;  /* 0x0000000b05057227 */ /* 0x000fe200078e0004 */
[----:B------:R-:W-:Y:S04]  /*0350*/  STL [R1+0x79c], RZ ;  /* 0x00079cff01007387 */ /* 0x000fe80000100800 */
[----:B------:R-:W-:Y:S01]  /*0360*/  STL [R1+0x780], RZ ;  /* 0x000780ff01007387 */ /* 0x000fe20000100800 */
[----:B------:R-:W-:-:S03]  /*0370*/  IMAD.HI.U32 R5, R5, R8, RZ ;  /* 0x0000000805057227 */ /* 0x000fc600078e00ff */
[----:B------:R-:W-:Y:S01]  /*0380*/  STL [R1+0x784], RZ ;  /* 0x000784ff01007387 */ /* 0x000fe20000100800 */
[----:B------:R-:W-:-:S03]  /*0390*/  IMAD R0, R5, R0, R8 ;  /* 0x0000000005007224 */ /* 0x000fc600078e0208 */
[----:B------:R-:W-:Y:S02]  /*03a0*/  STL [R1+0x788], RZ ;  /* 0x000788ff01007387 */ /* 0x000fe40000100800 */
[----:B------:R-:W-:Y:S02]  /*03b0*/  ISETP.GT.U32.AND P1, PT, R9, R0, PT ;  /* 0x000000000900720c */ /* 0x000fe40003f24070 */
[----:B------:R-:W-:Y:S04]  /*03c0*/  STL [R1+0x78c], RZ ;  /* 0x00078cff01007387 */ /* 0x000fe80000100800 */
[----:B------:R-:W-:Y:S04]  /*03d0*/  STL [R1+0x770], RZ ;  /* 0x000770ff01007387 */ /* 0x000fe80000100800 */
[----:B------:R-:W-:Y:S03]  /*03e0*/  STL [R1+0x774], RZ ;  /* 0x000774ff01007387 */ /* 0x000fe60000100800 */
[----:B------:R-:W-:Y:S01]  /*03f0*/  @!P1 IMAD.IADD R0, R0, 0x1, -R9 ;  /* 0x0000000100009824 */ /* 0x000fe200078e0a09 */
[----:B------:R-:W-:Y:S01]  /*0400*/  STL [R1+0x778], RZ ;  /* 0x000778ff01007387 */ /* 0x000fe20000100800 */
[----:B------:R-:W-:Y:S01]  /*0410*/  @!P1 VIADD R5, R5, 0x1 ;  /* 0x0000000105059836 */ /* 0x000fe20000000000 */
[----:B------:R-:W-:-:S02]  /*0420*/  ISETP.NE.AND P1, PT, R6, RZ, PT ;  /* 0x000000ff0600720c */ /* 0x000fc40003f25270 */
[----:B------:R-:W-:Y:S01]  /*0430*/  STL [R1+0x77c], RZ ;  /* 0x00077cff01007387 */ /* 0x000fe20000100800 */
[----:B------:R-:W-:Y:S02]  /*0440*/  ISETP.GE.U32.AND P0, PT, R0, R9, PT ;  /* 0x000000090000720c */ /* 0x000fe40003f06070 */
[----:B------:R-:W-:Y:S01]  /*0450*/  LOP3.LUT R0, R7, R6, RZ, 0x3c, !PT ;  /* 0x0000000607007212 */ /* 0x000fe200078e3cff */
[----:B------:R-:W-:Y:S03]  /*0460*/  STL [R1+0x760], RZ ;  /* 0x000760ff01007387 */ /* 0x000fe60000100800 */
[----:B------:R-:W-:Y:S01]  /*0470*/  ISETP.GE.AND P2, PT, R0, RZ, PT ;  /* 0x000000ff0000720c */ /* 0x000fe20003f46270 */
[----:B------:R-:W-:Y:S01]  /*0480*/  STL [R1+0x764], RZ ;  /* 0x000764ff01007387 */ /* 0x000fe20000100800 */
[----:B------:R-:W-:-:S03]  /*0490*/  VIADD R0, R2, 0x3f ;  /* 0x0000003f02007836 */ /* 0x000fc60000000000 */
[----:B------:R-:W-:Y:S02]  /*04a0*/  STL [R1+0x768], RZ ;  /* 0x000768ff01007387 */ /* 0x000fe40000100800 */
[----:B------:R-:W-:Y:S02]  /*04b0*/  @P0 VIADD R5, R5, 0x1 ;  /* 0x0000000105050836 */ /* 0x000fe40000000000 */
[----:B------:R-:W-:Y:S02]  /*04c0*/  STL [R1+0x76c], RZ ;  /* 0x00076cff01007387 */ /* 0x000fe40000100800 */
[----:B------:R-:W-:Y:S01]  /*04d0*/  IMAD.MOV.U32 R4, RZ, RZ, R5 ;  /* 0x000000ffff047224 */ /* 0x000fe200078e0005 */
[----:B------:R-:W-:Y:S01]  /*04e0*/  SHF.R.S32.HI R5, RZ, 0x1f, R0 ;  /* 0x0000001fff057819 */ /* 0x000fe20000011400 */
[----:B------:R-:W-:Y:S02]  /*04f0*/  STL [R1+0x800], RZ ;  /* 0x000800ff01007387 */ /* 0x000fe40000100800 */
[----:B------:R-:W-:Y:S01]  /*0500*/  @!P2 IMAD.MOV R4, RZ, RZ, -R4 ;  /* 0x000000ffff04a224 */ /* 0x000fe200078e0a04 */
[----:B------:R-:W-:Y:S01]  /*0510*/  @!P1 LOP3.LUT R4, RZ, R6, RZ, 0x33, !PT ;  /* 0x00000006ff049212 */ /* 0x000fe200078e33ff */
[----:B------:R-:W-:Y:S01]  /*0520*/  STL [R1+0x804], RZ ;  /* 0x000804ff01007387 */ /* 0x000fe20000100800 */
[----:B------:R-:W-:-:S03]  /*0530*/  LEA.HI R5, R5, R0, RZ, 0x6 ;  /* 0x0000000005057211 */ /* 0x000fc600078f30ff */
[----:B------:R-:W-:Y:S01]  /*0540*/  STL [R1+0x808], RZ ;  /* 0x000808ff01007387 */ /* 0x000fe20000100800 */
[----:B------:R-:W-:Y:S02]  /*0550*/  IMAD.SHL.U32 R8, R4, 0x8, RZ ;  /* 0x0000000804087824 */ /* 0x000fe400078e00ff */
[----:B------:R-:W-:Y:S01]  /*0560*/  IMAD.MOV R4, RZ, RZ, -R4 ;  /* 0x000000ffff047224 */ /* 0x000fe200078e0a04 */
[----:B------:R-:W-:Y:S02]  /*0570*/  STL [R1+0x80c], RZ ;  /* 0x00080cff01007387 */ /* 0x000fe40000100800 */
[----:B------:R-:W-:Y:S01]  /*0580*/  LEA.HI.SX32 R5, R5, -R8, 0x1a ;  /* 0x8000000805057211 */ /* 0x000fe200078fd2ff */
[----:B------:R-:W-:Y:S01]  /*0590*/  IMAD R6, R6, R4, R7 ;  /* 0x0000000406067224 */ /* 0x000fe200078e0207 */
[----:B------:R-:W-:Y:S02]  /*05a0*/  STL [R1+0x810], RZ ;  /* 0x000810ff01007387 */ /* 0x000fe40000100800 */
[----:B------:R-:W-:-:S02]  /*05b0*/  VIMNMX R13, R5, 0x8, PT ;  /* 0x00000008050d7848 */ /* 0x000fc40003fe0100 */
[----:B------:R-:W-:Y:S01]  /*05c0*/  STL [R1+0x814], RZ ;  /* 0x000814ff01007387 */ /* 0x000fe20000100800 */
[----:B------:R-:W-:Y:S02]  /*05d0*/  IABS R11, R6 ;  /* 0x00000006000b7213 */ /* 0x000fe40000000000 */
[----:B------:R-:W-:Y:S01]  /*05e0*/  IABS R9, R13 ;  /* 0x0000000d00097213 */ /* 0x000fe20000000000 */
[----:B------:R-:W-:Y:S03]  /*05f0*/  STL [R1+0x818], RZ ;  /* 0x000818ff01007387 */ /* 0x000fe60000100800 */
        /* <DEDUP_REMOVED lines=11> */
[----:B------:R-:W-:Y:S04]  /*06b0*/  STL [R1+0x85c], RZ ;  /* 0x00085cff01007387 */ /* 0x000fe80000100800 */
[----:B------:R-:W-:Y:S01]  /*06c0*/  STL [R1+0x880], RZ ;  /* 0x000880ff01007387 */ /* 0x000fe20000100800 */
[----:B------:R-:W0:Y:S03]  /*06d0*/  F2I.FTZ.U32.TRUNC.NTZ R5, R5 ;  /* 0x0000000500057305 */ /* 0x000e26000021f000 */
[----:B------:R-:W-:Y:S04]  /*06e0*/  STL [R1+0x884], RZ ;  /* 0x000884ff01007387 */ /* 0x000fe80000100800 */
[----:B------:R-:W-:Y:S04]  /*06f0*/  STL [R1+0x888], RZ ;  /* 0x000888ff01007387 */ /* 0x000fe80000100800 */
[----:B------:R-:W-:Y:S04]  /*0700*/  STL [R1+0x88c], RZ ;  /* 0x00088cff01007387 */ /* 0x000fe80000100800 */
[----:B------:R-:W-:Y:S01]  /*0710*/  STL [R1+0x890], RZ ;  /* 0x000890ff01007387 */ /* 0x000fe20000100800 */
[----:B0-----:R-:W-:-:S03]  /*0720*/  IMAD.MOV R10, RZ, RZ, -R5 ;  /* 0x000000ffff0a7224 */ /* 0x001fc600078e0a05 */
[----:B------:R-:W-:Y:S01]  /*0730*/  STL [R1+0x894], RZ ;  /* 0x000894ff01007387 */ /* 0x000fe20000100800 */
[----:B------:R-:W-:Y:S01]  /*0740*/  IMAD.MOV.U32 R4, RZ, RZ, R10 ;  /* 0x000000ffff047224 */ /* 0x000fe200078e000a */
[----:B------:R-:W-:Y:S02]  /*0750*/  IABS R10, R13 ;  /* 0x0000000d000a7213 */ /* 0x000fe40000000000 */
[----:B------:R-:W-:Y:S01]  /*0760*/  STL [R1+0x898], RZ ;  /* 0x000898ff01007387 */ /* 0x000fe20000100800 */
[----:B------:R-:W-:Y:S02]  /*0770*/  IMAD R7, R4, R9, RZ ;  /* 0x0000000904077224 */ /* 0x000fe400078e02ff */
[----:B------:R-:W-:Y:S01]  /*0780*/  IMAD.MOV.U32 R4, RZ, RZ, RZ ;  /* 0x000000ffff047224 */ /* 0x000fe200078e00ff */
[----:B------:R-:W-:Y:S03]  /*0790*/  STL [R1+0x89c], RZ ;  /* 0x00089cff01007387 */ /* 0x000fe60000100800 */
[----:B------:R-:W-:Y:S01]  /*07a0*/  IMAD.HI.U32 R4, R5, R7, R4 ;  /* 0x0000000705047227 */ /* 0x000fe200078e0004 */
[----:B------:R-:W-:Y:S03]  /*07b0*/  STL [R1+0x8a0], RZ ;  /* 0x0008a0ff01007387 */ /* 0x000fe60000100800 */
[----:B------:R-:W-:Y:S01]  /*07c0*/  IMAD.MOV R5, RZ, RZ, -R10 ;  /* 0x000000ffff057224 */ /* 0x000fe200078e0a0a */
[----:B------:R-:W-:Y:S01]  /*07d0*/  STL [R1+0x8a4], RZ ;  /* 0x0008a4ff01007387 */ /* 0x000fe20000100800 */
[----:B------:R-:W-:-:S03]  /*07e0*/  IMAD.HI.U32 R0, R4, R11, RZ ;  /* 0x0000000b04007227 */ /* 0x000fc600078e00ff */
[----:B------:R-:W-:Y:S01]  /*07f0*/  STL [R1+0x8a8], RZ ;  /* 0x0008a8ff01007387 */ /* 0x000fe20000100800 */
[----:B------:R-:W-:Y:S02]  /*0800*/  IMAD R4, R0, R5, R11 ;  /* 0x0000000500047224 */ /* 0x000fe400078e020b */
[----:B------:R-:W0:Y:S01]  /*0810*/  LDC R5, c[0x0][0x230] ;  /* 0x00008c00ff057b82 */ /* 0x000e220000000800 */
        /* <DEDUP_REMOVED lines=11> */
[-C--:B------:R-:W-:Y:S01]  /*08d0*/  LOP3.LUT R4, R6, R13.reuse, RZ, 0x3c, !PT ;  /* 0x0000000d06047212 */ /* 0x080fe200078e3cff */
[----:B------:R-:W-:Y:S01]  /*08e0*/  STL [R1+0x8c4], RZ ;  /* 0x0008c4ff01007387 */ /* 0x000fe20000100800 */
[----:B0-----:R-:W-:Y:S02]  /*08f0*/  VIADD R5, R5, 0x7f ;  /* 0x0000007f05057836 */ /* 0x001fe40000000000 */
[----:B------:R-:W-:Y:S01]  /*0900*/  ISETP.GE.AND P2, PT, R4, RZ, PT ;  /* 0x000000ff0400720c */ /* 0x000fe20003f46270 */
[----:B------:R-:W-:Y:S04]  /*0910*/  STL [R1+0x8c8], RZ ;  /* 0x0008c8ff01007387 */ /* 0x000fe80000100800 */
[----:B------:R-:W-:Y:S02]  /*0920*/  STL [R1+0x8cc], RZ ;  /* 0x0008ccff01007387 */ /* 0x000fe40000100800 */
[----:B------:R-:W-:Y:S01]  /*0930*/  @P0 VIADD R0, R0, 0x1 ;  /* 0x0000000100000836 */ /* 0x000fe20000000000 */
[----:B------:R-:W-:Y:S01]  /*0940*/  ISETP.GE.AND P0, PT, R5, 0x80, PT ;  /* 0x000000800500780c */ /* 0x000fe20003f06270 */
[----:B------:R-:W-:Y:S04]  /*0950*/  STL [R1+0x930], RZ ;  /* 0x000930ff01007387 */ /* 0x000fe80000100800 */
[----:B------:R-:W-:Y:S01]  /*0960*/  STL [R1+0x934], RZ ;  /* 0x000934ff01007387 */ /* 0x000fe20000100800 */
[----:B------:R-:W-:Y:S01]  /*0970*/  @!P2 IMAD.MOV R0, RZ, RZ, -R0 ;  /* 0x000000ffff00a224 */ /* 0x000fe200078e0a00 */
[----:B------:R-:W-:-:S02]  /*0980*/  @!P1 LOP3.LUT R0, RZ, R13, RZ, 0x33, !PT ;  /* 0x0000000dff009212 */ /* 0x000fc400078e33ff */
[----:B------:R-:W-:Y:S03]  /*0990*/  STL [R1+0x938], RZ ;  /* 0x000938ff01007387 */ /* 0x000fe60000100800 */
[----:B------:R-:W-:Y:S01]  /*09a0*/  IMAD.MOV R4, RZ, RZ, -R0 ;  /* 0x000000ffff047224 */ /* 0x000fe200078e0a00 */
[----:B------:R-:W-:Y:S01]  /*09b0*/  STL [R1+0x93c], RZ ;  /* 0x00093cff01007387 */ /* 0x000fe20000100800 */
[----:B------:R-:W-:Y:S02]  /*09c0*/  IMAD.SHL.U32 R7, R0, 0x100, RZ ;  /* 0x0000010000077824 */ /* 0x000fe400078e00ff */
[----:B------:R-:W-:Y:S01]  /*09d0*/  IMAD R4, R13, R4, R6 ;  /* 0x000000040d047224 */ /* 0x000fe200078e0206 */
[----:B------:R-:W-:Y:S01]  /*09e0*/  STL [R1+0x6b0], RZ ;  /* 0x0006b0ff01007387 */ /* 0x000fe20000100800 */
[C---:B------:R-:W-:Y:S02]  /*09f0*/  VIADD R5, R7.reuse, 0x1 ;  /* 0x0000000107057836 */ /* 0x040fe40000000000 */
[----:B------:R-:W-:Y:S01]  /*0a00*/  VIADD R0, R7, 0x2 ;  /* 0x0000000207007836 */ /* 0x000fe20000000000 */
[----:B------:R-:W-:Y:S01]  /*0a10*/  STL [R1+0x6b4], RZ ;  /* 0x0006b4ff01007387 */ /* 0x000fe20000100800 */
[----:B------:R-:W-:-:S02]  /*0a20*/  IMAD.IADD R4, R8, 0x1, R4 ;  /* 0x0000000108047824 */ /* 0x000fc400078e0204 */
[C---:B------:R-:W-:Y:S01]  /*0a30*/  VIADD R8, R7.reuse, 0x3 ;  /* 0x0000000307087836 */ /* 0x040fe20000000000 */
[----:B------:R-:W-:Y:S01]  /*0a40*/  STL [R1+0x6b8], RZ ;  /* 0x0006b8ff01007387 */ /* 0x000fe20000100800 */
[C---:B------:R-:W-:Y:S02]  /*0a50*/  VIADD R9, R7.reuse, 0xbe ;  /* 0x000000be07097836 */ /* 0x040fe40000000000 */
[C---:B------:R-:W-:Y:S01]  /*0a60*/  VIADD R29, R7.reuse, 0xb4 ;  /* 0x000000b4071d7836 */ /* 0x040fe20000000000 */
[----:B------:R-:W-:Y:S01]  /*0a70*/  STL [R1+0x6bc], RZ ;  /* 0x0006bcff01007387 */ /* 0x000fe20000100800 */
[C---:B------:R-:W-:Y:S02]  /*0a80*/  VIADD R28, R7.reuse, 0xb8 ;  /* 0x000000b8071c7836 */ /* 0x040fe40000000000 */
[C---:B------:R-:W-:Y:S01]  /*0a90*/  VIADD R54, R7.reuse, 0xc1 ;  /* 0x000000c107367836 */ /* 0x040fe20000000000 */
[----:B------:R-:W-:Y:S01]  /*0aa0*/  STL [R1+0xbf0], RZ ;  /* 0x000bf0ff01007387 */ /* 0x000fe20000100800 */
[----:B------:R-:W-:-:S02]  /*0ab0*/  VIADD R53, R7, 0xc3 ;  /* 0x000000c307357836 */ /* 0x000fc40000000000 */
        /* <DEDUP_REMOVED lines=8> */
[----:B------:R-:W-:-:S03]  /*0b40*/  VIADD R30, R7, 0xcf ;  /* 0x000000cf071e7836 */ /* 0x000fc60000000000 */
[----:B------:R-:W-:Y:S04]  /*0b50*/  STL [R1+0xbe0], RZ ;  /* 0x000be0ff01007387 */ /* 0x000fe80000100800 */
        /* <DEDUP_REMOVED lines=423> */
[----:B------:R-:W-:Y:S04]  /*25d0*/  STL [R1+0x9ac], R7 ;  /* 0x0009ac0701007387 */ /* 0x000fe80000100800 */
[----:B------:R0:W-:Y:S04]  /*25e0*/  STL [R1+0xcb4], R5 ;  /* 0x000cb40501007387 */ /* 0x0001e80000100800 */
[----:B------:R1:W-:Y:S04]  /*25f0*/  STL [R1+0xcb0], R0 ;  /* 0x000cb00001007387 */ /* 0x0003e80000100800 */
[----:B------:R2:W-:Y:S01]  /*2600*/  STL [R1+0xcac], R8 ;  /* 0x000cac0801007387 */ /* 0x0005e20000100800 */
[C---:B0-----:R-:W-:Y:S01]  /*2610*/  VIADD R5, R7.reuse, 0x4 ;  /* 0x0000000407057836 */ /* 0x041fe20000000000 */
[----:B------:R-:W0:Y:S01]  /*2620*/  S2R R14, SR_TID.X ;  /* 0x00000000000e7919 */ /* 0x000e220000002100 */
[----:B-1----:R-:W-:-:S03]  /*2630*/  VIADD R0, R7, 0x5 ;  /* 0x0000000507007836 */ /* 0x002fc60000000000 */
[----:B------:R1:W-:Y:S01]  /*2640*/  STL [R1+0xca8], R5 ;  /* 0x000ca80501007387 */ /* 0x0003e20000100800 */
[----:B--2---:R-:W-:-:S03]  /*2650*/  VIADD R8, R7, 0x6 ;  /* 0x0000000607087836 */ /* 0x004fc60000000000 */
[----:B------:R2:W-:Y:S04]  /*2660*/  STL [R1+0xca4], R0 ;  /* 0x000ca40001007387 */ /* 0x0005e80000100800 */
[----:B------:R3:W-:Y:S01]  /*2670*/  STL [R1+0xca0], R8 ;  /* 0x000ca00801007387 */ /* 0x0007e20000100800 */
[C---:B-1----:R-:W-:Y:S02]  /*2680*/  VIADD R5, R7.reuse, 0x7 ;  /* 0x0000000707057836 */ /* 0x042fe40000000000 */
[----:B--2---:R-:W-:-:S03]  /*2690*/  VIADD R0, R7, 0x8 ;  /* 0x0000000807007836 */ /* 0x004fc60000000000 */
[----:B------:R1:W-:Y:S01]  /*26a0*/  STL [R1+0xc9c], R5 ;  /* 0x000c9c0501007387 */ /* 0x0003e20000100800 */
[----:B---3--:R-:W-:-:S03]  /*26b0*/  VIADD R8, R7, 0x9 ;  /* 0x0000000907087836 */ /* 0x008fc60000000000 */
[----:B------:R2:W-:Y:S04]  /*26c0*/  STL [R1+0xc98], R0 ;  /* 0x000c980001007387 */ /* 0x0005e80000100800 */
[----:B------:R3:W-:Y:S01]  /*26d0*/  STL [R1+0xc94], R8 ;  /* 0x000c940801007387 */ /* 0x0007e20000100800 */
[C---:B-1----:R-:W-:Y:S01]  /*26e0*/  VIADD R5, R7.reuse, 0xa ;  /* 0x0000000a07057836 */ /* 0x042fe20000000000 */
[----:B0-----:R-:W-:Y:S01]  /*26f0*/  LOP3.LUT R6, R14, 0x1f, RZ, 0xc0, !PT ;  /* 0x0000001f0e067812 */ /* 0x001fe200078ec0ff */
[----:B--2---:R-:W-:-:S03]  /*2700*/  VIADD R0, R7, 0xb ;  /* 0x0000000b07007836 */ /* 0x004fc60000000000 */
[----:B------:R0:W-:Y:S01]  /*2710*/  STL [R1+0xc90], R5 ;  /* 0x000c900501007387 */ /* 0x0001e20000100800 */
[----:B---3--:R-:W-:-:S03]  /*2720*/  VIADD R8, R7, 0xc ;  /* 0x0000000c07087836 */ /* 0x008fc60000000000 */
[----:B------:R1:W-:Y:S04]  /*2730*/  STL [R1+0xc8c], R0 ;  /* 0x000c8c0001007387 */ /* 0x0003e80000100800 */
[----:B------:R2:W-:Y:S01]  /*2740*/  STL [R1+0xc88], R8 ;  /* 0x000c880801007387 */ /* 0x0005e20000100800 */
[C---:B0-----:R-:W-:Y:S02]  /*2750*/  VIADD R5, R7.reuse, 0xd ;  /* 0x0000000d07057836 */ /* 0x041fe40000000000 */
[----:B-1----:R-:W-:-:S03]  /*2760*/  VIADD R0, R7, 0xe ;  /* 0x0000000e07007836 */ /* 0x002fc60000000000 */
[----:B------:R0:W-:Y:S01]  /*2770*/  STL [R1+0xc84], R5 ;  /* 0x000c840501007387 */ /* 0x0001e20000100800 */
[----:B--2---:R-:W-:-:S03]  /*2780*/  VIADD R8, R7, 0xf ;  /* 0x0000000f07087836 */ /* 0x004fc60000000000 */
        /* <DEDUP_REMOVED lines=336> */
[----:B------:R1:W-:Y:S01]  /*3c90*/  STL [R1+0x98], R0 ;  /* 0x0000980001007387 */ /* 0x0003e20000100800 */
[C---:B0-----:R-:W-:Y:S02]  /*3ca0*/  VIADD R5, R7.reuse, 0xb9 ;  /* 0x000000b907057836 */ /* 0x041fe40000000000 */
[----:B-1----:R-:W-:-:S03]  /*3cb0*/  VIADD R0, R7, 0xbb ;  /* 0x000000bb07007836 */ /* 0x002fc60000000000 */
[----:B------:R0:W-:Y:S04]  /*3cc0*/  STL [R1+0x8c], R5 ;  /* 0x00008c0501007387 */ /* 0x0001e80000100800 */
[----:B------:R1:W-:Y:S01]  /*3cd0*/  STL [R1+0x84], R0 ;  /* 0x0000840001007387 */ /* 0x0003e20000100800 */
[C---:B0-----:R-:W-:Y:S02]  /*3ce0*/  VIADD R5, R7.reuse, 0xbc ;  /* 0x000000bc07057836 */ /* 0x041fe40000000000 */
[----:B-1----:R-:W-:-:S03]  /*3cf0*/  VIADD R0, R7, 0xbd ;  /* 0x000000bd07007836 */ /* 0x002fc60000000000 */
[----:B------:R0:W-:Y:S04]  /*3d00*/  STL [R1+0x80], R5 ;  /* 0x0000800501007387 */ /* 0x0001e80000100800 */
[----:B------:R1:W-:Y:S04]  /*3d10*/  STL [R1+0x7c], R0 ;  /* 0x00007c0001007387 */ /* 0x0003e80000100800 */
[----:B------:R-:W-:Y:S01]  /*3d20*/  STL [R1+0x78], R9 ;  /* 0x0000780901007387 */ /* 0x000fe20000100800 */
[C---:B0-----:R-:W-:Y:S02]  /*3d30*/  VIADD R5, R7.reuse, 0xbf ;  /* 0x000000bf07057836 */ /* 0x041fe40000000000 */
[----:B-1----:R-:W-:-:S03]  /*3d40*/  VIADD R0, R7, 0xc0 ;  /* 0x000000c007007836 */ /* 0x002fc60000000000 */
[----:B------:R0:W-:Y:S04]  /*3d50*/  STL [R1+0x74], R5 ;  /* 0x0000740501007387 */ /* 0x0001e80000100800 */
[----:B------:R1:W-:Y:S01]  /*3d60*/  STL [R1+0x70], R0 ;  /* 0x0000700001007387 */ /* 0x0003e20000100800 */
[C---:B0-----:R-:W-:Y:S02]  /*3d70*/  VIADD R5, R7.reuse, 0xc2 ;  /* 0x000000c207057836 */ /* 0x041fe40000000000 */
[----:B-1----:R-:W-:-:S03]  /*3d80*/  VIADD R0, R7, 0xc4 ;  /* 0x000000c407007836 */ /* 0x002fc60000000000 */
[----:B------:R0:W-:Y:S04]  /*3d90*/  STL [R1+0x58], R5 ;  /* 0x0000580501007387 */ /* 0x0001e80000100800 */
[----:B------:R1:W-:Y:S01]  /*3da0*/  STL [R1+0x48], R0 ;  /* 0x0000480001007387 */ /* 0x0003e20000100800 */
[C---:B0-----:R-:W-:Y:S02]  /*3db0*/  VIADD R5, R7.reuse, 0xc9 ;  /* 0x000000c907057836 */ /* 0x041fe40000000000 */
[----:B-1----:R-:W-:-:S05]  /*3dc0*/  VIADD R0, R7, 0xc6 ;  /* 0x000000c607007836 */ /* 0x002fca0000000000 */
[----:B------:R0:W-:Y:S04]  /*3dd0*/  STL [R1+0x30], R0 ;  /* 0x0000300001007387 */ /* 0x0001e80000100800 */
[----:B------:R1:W-:Y:S01]  /*3de0*/  STL [R1+0x24], R5 ;  /* 0x0000240501007387 */ /* 0x0003e20000100800 */
[C---:B0-----:R-:W-:Y:S02]  /*3df0*/  VIADD R0, R7.reuse, 0xca ;  /* 0x000000ca07007836 */ /* 0x041fe40000000000 */
[----:B-1----:R-:W-:-:S03]  /*3e00*/  VIADD R5, R7, 0xd0 ;  /* 0x000000d007057836 */ /* 0x002fc60000000000 */
[----:B------:R0:W-:Y:S02]  /*3e10*/  STL [R1+0x20], R0 ;  /* 0x0000200001007387 */ /* 0x0001e40000100800 */
[----:B0-----:R-:W-:-:S05]  /*3e20*/  VIADD R0, R7, 0xcc ;  /* 0x000000cc07007836 */ /* 0x001fca0000000000 */
[----:B------:R0:W-:Y:S02]  /*3e30*/  STL [R1+0x10], R0 ;  /* 0x0000100001007387 */ /* 0x0001e40000100800 */
[----:B0-----:R-:W-:-:S05]  /*3e40*/  VIADD R0, R7, 0xce ;  /* 0x000000ce07007836 */ /* 0x001fca0000000000 */
[----:B------:R0:W-:Y:S04]  /*3e50*/  STL [R1+0x8], R0 ;  /* 0x0000080001007387 */ /* 0x0001e80000100800 */
[----:B------:R1:W-:Y:S01]  /*3e60*/  STL [R1], R5 ;  /* 0x0000000501007387 */ /* 0x0003e20000100800 */
[----:B0-----:R-:W-:Y:S02]  /*3e70*/  IMAD.SHL.U32 R0, R4, 0x40, RZ ;  /* 0x0000004004007824 */ /* 0x001fe400078e00ff */
[----:B------:R-:W-:-:S03]  /*3e80*/  IMAD.MOV.U32 R4, RZ, RZ, R7 ;  /* 0x000000ffff047224 */ /* 0x000fc600078e0007 */
[----:B-1----:R-:W-:Y:S01]  /*3e90*/  LOP3.LUT R5, R0, 0x1f, R14, 0xf8, !PT ;  /* 0x0000001f00057812 */ /* 0x002fe200078ef80e */
[----:B------:R-:W-:Y:S01]  /*3ea0*/  VIADD R61, R4, 0xd1 ;  /* 0x000000d1043d7836 */ /* 0x000fe20000000000 */
[----:B------:R-:W-:Y:S01]  /*3eb0*/  LOP3.LUT R0, R0, 0x20, R6, 0xfe, !PT ;  /* 0x0000002000007812 */ /* 0x000fe200078efe06 */
[C---:B------:R-:W-:Y:S02]  /*3ec0*/  VIADD R60, R4.reuse, 0xd2 ;  /* 0x000000d2043c7836 */ /* 0x040fe40000000000 */
[----:B------:R0:W-:Y:S01]  /*3ed0*/  STL [R1+0xea4], R5 ;  /* 0x000ea40501007387 */ /* 0x0001e20000100800 */
[C---:B------:R-:W-:Y:S02]  /*3ee0*/  VIADD R59, R4.reuse, 0xd3 ;  /* 0x000000d3043b7836 */ /* 0x040fe40000000000 */
[C---:B------:R-:W-:Y:S01]  /*3ef0*/  VIADD R58, R4.reuse, 0xd4 ;  /* 0x000000d4043a7836 */ /* 0x040fe20000000000 */
[----:B------:R1:W-:Y:S01]  /*3f00*/  STL [R1+0xea0], R0 ;  /* 0x000ea00001007387 */ /* 0x0003e20000100800 */
[----:B------:R-:W-:-:S02]  /*3f10*/  VIADD R51, R4, 0xd5 ;  /* 0x000000d504337836 */ /* 0x000fc40000000000 */
[C---:B------:R-:W-:Y:S02]  /*3f20*/  VIADD R50, R4.reuse, 0xd6 ;  /* 0x000000d604327836 */ /* 0x040fe40000000000 */
[C---:B------:R-:W-:Y:S02]  /*3f30*/  VIADD R49, R4.reuse, 0xd7 ;  /* 0x000000d704317836 */ /* 0x040fe40000000000 */
[C---:B------:R-:W-:Y:S02]  /*3f40*/  VIADD R48, R4.reuse, 0xd8 ;  /* 0x000000d804307836 */ /* 0x040fe40000000000 */
[C---:B------:R-:W-:Y:S02]  /*3f50*/  VIADD R47, R4.reuse, 0xd9 ;  /* 0x000000d9042f7836 */ /* 0x040fe40000000000 */
[C---:B------:R-:W-:Y:S02]  /*3f60*/  VIADD R46, R4.reuse, 0xda ;  /* 0x000000da042e7836 */ /* 0x040fe40000000000 */
        /* <DEDUP_REMOVED lines=35> */
[C---:B0-----:R-:W-:Y:S02]  /*41a0*/  VIADD R5, R4.reuse, 0xfe ;  /* 0x000000fe04057836 */ /* 0x041fe40000000000 */
[----:B------:R-:W-:Y:S01]  /*41b0*/  VIADD R4, R4, 0xff ;  /* 0x000000ff04047836 */ /* 0x000fe20000000000 */
[----:B-1----:R-:W-:Y:S06]  /*41c0*/  @!P0 BRA `(.L_x_0) ;  /* 0x00000b5800148947 */ /* 0x002fec0003800000 */
[----:B------:R-:W2:Y:S01]  /*41d0*/  LDL.LU R0, [R1+0xac] ;  /* 0x0000ac0001007983 */ /* 0x000ea20000300800 */
[----:B------:R-:W-:Y:S01]  /*41e0*/  ISETP.GE.AND P2, PT, R5, RZ, PT ;  /* 0x000000ff0500720c */ /* 0x000fe20003f46270 */
[----:B------:R-:W-:Y:S01]  /*41f0*/  ULDC.64 UR6, c[0x0][0x218] ;  /* 0x0000860000067ab9 */ /* 0x000fe20000000a00 */
[----:B------:R-:W-:Y:S01]  /*4200*/  ISETP.GE.AND P4, PT, R4, RZ, PT ;  /* 0x000000ff0400720c */ /* 0x000fe20003f86270 */
[----:B------:R0:W-:Y:S01]  /*4210*/  STL [R1+0x44f4], R41 ;  /* 0x0044f42901007387 */ /* 0x0001e20000100800 */
[----:B------:R-:W-:Y:S01]  /*4220*/  ULDC UR21, c[0x0][0x234] ;  /* 0x00008d0000157ab9 */ /* 0x000fe20000000800 */
[----:B------:R-:W-:Y:S01]  /*4230*/  ULDC.64 UR32, c[0x0][0x210] ;  /* 0x0000840000207ab9 */ /* 0x000fe20000000a00 */
[----:B------:R-:W-:Y:S01]  /*4240*/  ULDC UR60, c[0x0][0x240] ;  /* 0x00009000003c7ab9 */ /* 0x000fe20000000800 */
[----:B------:R-:W-:Y:S01]  /*4250*/  ULDC UR47, c[0x0][0x238] ;  /* 0x00008e00002f7ab9 */ /* 0x000fe20000000800 */
[----:B------:R-:W-:Y:S01]  /*4260*/  ULDC UR24, c[0x0][0x238] ;  /* 0x00008e0000187ab9 */ /* 0x000fe20000000800 */
[----:B------:R-:W-:Y:S01]  /*4270*/  ULDC UR23, c[0x0][0x238] ;  /* 0x00008e0000177ab9 */ /* 0x000fe20000000800 */
[----:B------:R-:W-:Y:S01]  /*4280*/  ULDC UR34, c[0x0][0x238] ;  /* 0x00008e0000227ab9 */ /* 0x000fe20000000800 */
[----:B------:R-:W-:Y:S01]  /*4290*/  ULDC UR25, c[0x0][0x238] ;  /* 0x00008e0000197ab9 */ /* 0x000fe20000000800 */
[----:B------:R-:W-:Y:S01]  /*42a0*/  ULDC UR27, c[0x0][0x238] ;  /* 0x00008e00001b7ab9 */ /* 0x000fe20000000800 */
[----:B0-----:R-:W3:Y:S01]  /*42b0*/  LDL.LU R41, [R1+0x98] ;  /* 0x0000980001297983 */ /* 0x001ee20000300800 */
[----:B------:R-:W-:Y:S01]  /*42c0*/  ULDC UR28, c[0x0][0x238] ;  /* 0x00008e00001c7ab9 */ /* 0x000fe20000000800 */
[----:B------:R-:W-:Y:S01]  /*42d0*/  ULDC UR30, c[0x0][0x238] ;  /* 0x00008e00001e7ab9 */ /* 0x000fe20000000800 */
[----:B------:R-:W-:Y:S01]  /*42e0*/  ULDC UR26, c[0x0][0x238] ;  /* 0x00008e00001a7ab9 */ /* 0x000fe20000000800 */
[----:B------:R0:W-:Y:S01]  /*42f0*/  STL [R1+0x44f0], R42 ;  /* 0x0044f02a01007387 */ /* 0x0001e20000100800 */
[----:B------:R-:W-:Y:S01]  /*4300*/  ULDC UR5, c[0x0][0x238] ;  /* 0x00008e0000057ab9 */ /* 0x000fe20000000800 */
        /* <DEDUP_REMOVED lines=8> */
[----:B0-----:R-:W4:Y:S01]  /*4390*/  LDL R42, [R1+0xea0] ;  /* 0x000ea000012a7983 */ /* 0x001f220000100800 */
[----:B------:R-:W-:Y:S01]  /*43a0*/  ULDC UR43, c[0x0][0x238] ;  /* 0x00008e00002b7ab9 */ /* 0x000fe20000000800 */
[----:B------:R-:W-:Y:S01]  /*43b0*/  ULDC UR49, c[0x0][0x238] ;  /* 0x00008e0000317ab9 */ /* 0x000fe20000000800 */
[----:B------:R-:W-:Y:S01]  /*43c0*/  ULDC UR53, c[0x0][0x238] ;  /* 0x00008e0000357ab9 */ /* 0x000fe20000000800 */
[----:B------:R-:W-:Y:S01]  /*43d0*/  STL [R1+0x44ec], R43 ;  /* 0x0044ec2b01007387 */ /* 0x000fe20000100800 */
        /* <DEDUP_REMOVED lines=28> */
[----:B--2---:R-:W-:-:S02]  /*45a0*/  IMAD.MOV.U32 R44, RZ, RZ, R0 ;  /* 0x000000ffff2c7224 */ /* 0x004fc400078e0000 */
[----:B---3--:R-:W-:Y:S02]  /*45b0*/  IMAD.MOV.U32 R43, RZ, RZ, R41 ;  /* 0x000000ffff2b7224 */ /* 0x008fe400078e0029 */
[----:B------:R-:W2:Y:S01]  /*45c0*/  LDL R41, [R1+0xea4] ;  /* 0x000ea40001297983 */ /* 0x000ea20000100800 */
[----:B------:R-:W-:-:S03]  /*45d0*/  IABS R0, R3 ;  /* 0x0000000300007213 */ /* 0x000fc60000000000 */
[----:B------:R0:W-:Y:S04]  /*45e0*/  STL [R1+0x44e4], R45 ;  /* 0x0044e42d01007387 */ /* 0x0001e80000100800 */
[----:B------:R1:W-:Y:S04]  /*45f0*/  STL [R1+0x44e0], R46 ;  /* 0x0044e02e01007387 */ /* 0x0003e80000100800 */
[----:B------:R3:W-:Y:S01]  /*4600*/  STL [R1+0x44dc], R47 ;  /* 0x0044dc2f01007387 */ /* 0x0007e20000100800 */
[----:B0-----:R-:W-:-:S03]  /*4610*/  IMAD.MOV.U32 R45, RZ, RZ, R8 ;  /* 0x000000ffff2d7224 */ /* 0x001fc600078e0008 */
[----:B------:R0:W-:Y:S01]  /*4620*/  STL [R1+0x44d8], R48 ;  /* 0x0044d83001007387 */ /* 0x0001e20000100800 */
[----:B------:R-:W5:Y:S01]  /*4630*/  I2F.RP R8, R0 ;  /* 0x0000000000087306 */ /* 0x000f620000209400 */
[----:B-1----:R-:W-:Y:S02]  /*4640*/  IMAD.MOV.U32 R46, RZ, RZ, R28 ;  /* 0x000000ffff2e7224 */ /* 0x002fe400078e001c */
[----:B------:R1:W-:Y:S01]  /*4650*/  STL [R1+0x44d4], R49 ;  /* 0x0044d43101007387 */ /* 0x0003e20000100800 */
[----:B---3--:R-:W-:-:S03]  /*4660*/  IMAD.MOV.U32 R47, RZ, RZ, R29 ;  /* 0x000000ffff2f7224 */ /* 0x008fc600078e001d */
[----:B------:R3:W-:Y:S01]  /*4670*/  STL [R1+0x44d0], R50 ;  /* 0x0044d03201007387 */ /* 0x0007e20000100800 */
[----:B0-----:R-:W-:-:S03]  /*4680*/  IMAD.MOV.U32 R48, RZ, RZ, R55 ;  /* 0x000000ffff307224 */ /* 0x001fc600078e0037 */
[----:B------:R0:W-:Y:S01]  /*4690*/  STL [R1+0x44cc], R51 ;  /* 0x0044cc3301007387 */ /* 0x0001e20000100800 */
[----:B-1----:R-:W-:-:S03]  /*46a0*/  IMAD.MOV.U32 R49, RZ, RZ, R53 ;  /* 0x000000ffff317224 */ /* 0x002fc600078e0035 */
[----:B------:R1:W-:Y:S01]  /*46b0*/  STL [R1+0x44c8], R58 ;  /* 0x0044c83a01007387 */ /* 0x0003e20000100800 */
[----:B-----5:R-:W5:Y:S01]  /*46c0*/  MUFU.RCP R8, R8 ;  /* 0x0000000800087308 */ /* 0x020f620000001000 */
[----:B---3--:R-:W-:Y:S02]  /*46d0*/  IMAD.MOV.U32 R50, RZ, RZ, R30 ;  /* 0x000000ffff327224 */ /* 0x008fe400078e001e */
[----:B------:R3:W-:Y:S01]  /*46e0*/  STL [R1+0x44c4], R59 ;  /* 0x0044c43b01007387 */ /* 0x0007e20000100800 */
[----:B0-----:R-:W-:-:S03]  /*46f0*/  IMAD.MOV.U32 R51, RZ, RZ, R54 ;  /* 0x000000ffff337224 */ /* 0x001fc600078e0036 */
[----:B------:R0:W-:Y:S01]  /*4700*/  STL [R1+0x44c0], R60 ;  /* 0x0044c03c01007387 */ /* 0x0001e20000100800 */
[----:B-1----:R-:W-:Y:S01]  /*4710*/  IMAD.MOV.U32 R58, RZ, RZ, R52 ;  /* 0x000000ffff3a7224 */ /* 0x002fe200078e0034 */
[----:B------:R-:W-:Y:S02]  /*4720*/  IABS R52, R2 ;  /* 0x0000000200347213 */ /* 0x000fe40000000000 */
[----:B------:R1:W-:Y:S01]  /*4730*/  STL [R1+0x44bc], R61 ;  /* 0x0044bc3d01007387 */ /* 0x0003e20000100800 */
[----:B---3--:R-:W-:Y:S01]  /*4740*/  IMAD.MOV.U32 R59, RZ, RZ, R31 ;  /* 0x000000ffff3b7224 */ /* 0x008fe200078e001f */
[----:B------:R-:W3:Y:S01]  /*4750*/  I2F.RP R28, R52 ;  /* 0x00000034001c7306 */ /* 0x000ee20000209400 */
[----:B-----5:R-:W-:Y:S01]  /*4760*/  VIADD R8, R8, 0xffffffe ;  /* 0x0ffffffe08087836 */ /* 0x020fe20000000000 */
[----:B----4-:R-:W-:Y:S01]  /*4770*/  ISETP.GE.AND P6, PT, R42, RZ, PT ;  /* 0x000000ff2a00720c */ /* 0x010fe20003fc6270 */
[----:B0-----:R-:W-:Y:S02]  /*4780*/  IMAD.MOV.U32 R60, RZ, RZ, R56 ;  /* 0x000000ffff3c7224 */ /* 0x001fe400078e0038 */
[----:B-1----:R-:W-:-:S03]  /*4790*/  IMAD.MOV.U32 R61, RZ, RZ, R57 ;  /* 0x000000ffff3d7224 */ /* 0x002fc600078e0039 */
[----:B------:R-:W-:Y:S08]  /*47a0*/  F2I.FTZ.U32.TRUNC.NTZ R31, R8 ;  /* 0x00000008001f7305 */ /* 0x000ff0000021f000 */
[----:B---3--:R-:W0:Y:S02]  /*47b0*/  MUFU.RCP R28, R28 ;  /* 0x0000001c001c7308 */ /* 0x008e240000001000 */
[----:B0-----:R-:W-:-:S06]  /*47c0*/  VIADD R28, R28, 0xffffffe ;  /* 0x0ffffffe1c1c7836 */ /* 0x001fcc0000000000 */
[----:B------:R0:W1:Y:S02]  /*47d0*/  F2I.FTZ.U32.TRUNC.NTZ R29, R28 ;  /* 0x0000001c001d7305 */ /* 0x000064000021f000 */
[----:B0-----:R-:W-:Y:S02]  /*47e0*/  IMAD.MOV.U32 R28, RZ, RZ, RZ ;  /* 0x000000ffff1c7224 */ /* 0x001fe400078e00ff */
[----:B-1----:R-:W-:-:S04]  /*47f0*/  IMAD.MOV R8, RZ, RZ, -R29 ;  /* 0x000000ffff087224 */ /* 0x002fc800078e0a1d */
[----:B------:R-:W-:Y:S01]  /*4800*/  IMAD R30, R8, R52, RZ ;  /* 0x00000034081e7224 */ /* 0x000fe200078e02ff */
[----:B------:R-:W-:-:S03]  /*4810*/  IABS R8, R42 ;  /* 0x0000002a00087213 */ /* 0x000fc60000000000 */
[----:B------:R-:W-:-:S04]  /*4820*/  IMAD.HI.U32 R28, R29, R30, R28 ;  /* 0x0000001e1d1c7227 */ /* 0x000fc800078e001c */
[----:B------:R-:W-:Y:S02]  /*4830*/  IMAD.MOV R30, RZ, RZ, -R31 ;  /* 0x000000ffff1e7224 */ /* 0x000fe400078e0a1f */
[----:B------:R-:W-:Y:S02]  /*4840*/  IMAD.MOV.U32 R29, RZ, RZ, R8 ;  /* 0x000000ffff1d7224 */ /* 0x000fe400078e0008 */
[----:B------:R-:W-:Y:S02]  /*4850*/  IMAD.MOV.U32 R8, RZ, RZ, R30 ;  /* 0x000000ffff087224 */ /* 0x000fe400078e001e */
[----:B------:R-:W-:-:S04]  /*4860*/  IMAD.HI.U32 R53, R28, R29, RZ ;  /* 0x0000001d1c357227 */ /* 0x000fc800078e00ff */
[----:B------:R-:W-:Y:S02]  /*4870*/  IMAD R8, R8, R0, RZ ;  /* 0x0000000008087224 */ /* 0x000fe400078e02ff */
[----:B------:R-:W-:Y:S02]  /*4880*/  IMAD.MOV.U32 R30, RZ, RZ, RZ ;  /* 0x000000ffff1e7224 */ /* 0x000fe400078e00ff */
[----:B------:R-:W-:Y:S02]  /*4890*/  IMAD.MOV R53, RZ, RZ, -R53 ;  /* 0x000000ffff357224 */ /* 0x000fe400078e0a35 */
[----:B------:R-:W-:-:S04]  /*48a0*/  IMAD.HI.U32 R8, R31, R8, R30 ;  /* 0x000000081f087227 */ /* 0x000fc800078e001e */
[C---:B------:R-:W-:Y:S01]  /*48b0*/  IMAD R30, R52.reuse, R53, R29 ;  /* 0x00000035341e7224 */ /* 0x040fe200078e021d */
[----:B------:R-:W-:Y:S02]  /*48c0*/  IABS R29, R5 ;  /* 0x00000005001d7213 */ /* 0x000fe40000000000 */
[----:B------:R-:W-:Y:S02]  /*48d0*/  IABS R53, R7 ;  /* 0x0000000700357213 */ /* 0x000fe40000000000 */
[----:B------:R-:W-:Y:S01]  /*48e0*/  ISETP.GT.U32.AND P1, PT, R52, R30, PT ;  /* 0x0000001e3400720c */ /* 0x000fe20003f24070 */
[----:B------:R-:W-:-:S04]  /*48f0*/  IMAD.HI.U32 R57, R8, R29, RZ ;  /* 0x0000001d08397227 */ /* 0x000fc800078e00ff */
[----:B------:R-:W-:Y:S02]  /*4900*/  IMAD.MOV R57, RZ, RZ, -R57 ;  /* 0x000000ffff397224 */ /* 0x000fe400078e0a39 */
[----:B------:R-:W-:-:S04]  /*4910*/  IMAD.HI.U32 R56, R8, R53, RZ ;  /* 0x0000003508387227 */ /* 0x000fc800078e00ff */
[----:B------:R-:W-:Y:S02]  /*4920*/  IMAD R29, R0, R57, R29 ;  /* 0x00000039001d7224 */ /* 0x000fe400078e021d */
[----:B------:R-:W-:Y:S02]  /*4930*/  @!P1 IMAD.IADD R30, R30, 0x1, -R52 ;  /* 0x000000011e1e9824 */ /* 0x000fe400078e0a34 */
[----:B------:R-:W-:-:S03]  /*4940*/  IMAD.MOV R56, RZ, RZ, -R56 ;  /* 0x000000ffff387224 */ /* 0x000fc600078e0a38 */
[----:B------:R-:W-:-:S13]  /*4950*/  ISETP.GT.U32.AND P3, PT, R52, R30, PT ;  /* 0x0000001e3400720c */ /* 0x000fda0003f64070 */
[----:B------:R-:W-:Y:S01]  /*4960*/  @!P3 IMAD.IADD R30, R30, 0x1, -R52 ;  /* 0x000000011e1eb824 */ /* 0x000fe200078e0a34 */
[----:B------:R-:W-:Y:S02]  /*4970*/  ISETP.NE.AND P3, PT, R2, RZ, PT ;  /* 0x000000ff0200720c */ /* 0x000fe40003f65270 */
[----:B------:R-:W-:Y:S01]  /*4980*/  LOP3.LUT R2, RZ, R2, RZ, 0x33, !PT ;  /* 0x00000002ff027212 */ /* 0x000fe200078e33ff */
[----:B------:R-:W-:Y:S01]  /*4990*/  @!P6 IMAD.MOV R30, RZ, RZ, -R30 ;  /* 0x000000ffff1ee224 */ /* 0x000fe200078e0a1e */
[----:B--2---:R-:W-:-:S05]  /*49a0*/  IABS R54, R41 ;  /* 0x0000002900367213 */ /* 0x004fca0000000000 */
[----:B------:R-:W-:Y:S01]  /*49b0*/  IMAD.HI.U32 R55, R28, R54, RZ ;  /* 0x000000361c377227 */ /* 0x000fe200078e00ff */
[----:B------:R-:W-:-:S03]  /*49c0*/  IABS R28, R4 ;  /* 0x00000004001c7213 */ /* 0x000fc60000000000 */
[----:B------:R-:W-:-:S04]  /*49d0*/  IMAD.MOV R55, RZ, RZ, -R55 ;  /* 0x000000ffff377224 */ /* 0x000fc800078e0a37 */
[----:B------:R-:W-:Y:S01]  /*49e0*/  IMAD R31, R52, R55, R54 ;  /* 0x00000037341f7224 */ /* 0x000fe200078e0236 */
[----:B------:R-:W-:Y:S01]  /*49f0*/  IABS R54, R6 ;  /* 0x0000000600367213 */ /* 0x000fe20000000000 */
[----:B------:R-:W-:-:S03]  /*4a00*/  IMAD.HI.U32 R55, R8, R28, RZ ;  /* 0x0000001c08377227 */ /* 0x000fc600078e00ff */
[----:B------:R-:W-:Y:S01]  /*4a10*/  ISETP.GT.U32.AND P0, PT, R52, R31, PT ;  /* 0x0000001f3400720c */ /* 0x000fe20003f04070 */
[----:B------:R-:W-:-:S04]  /*4a20*/  IMAD.MOV R55, RZ, RZ, -R55 ;  /* 0x000000ffff377224 */ /* 0x000fc800078e0a37 */
[----:B------:R-:W-:Y:S02]  /*4a30*/  IMAD R28, R0, R55, R28 ;  /* 0x00000037001c7224 */ /* 0x000fe400078e021c */
[----:B------:R-:W-:-:S03]  /*4a40*/  IMAD.HI.U32 R55, R8, R54, RZ ;  /* 0x0000003608377227 */ /* 0x000fc600078e00ff */
[----:B------:R-:W-:Y:S01]  /*4a50*/  ISETP.GT.U32.AND P5, PT, R0, R28, PT ;  /* 0x0000001c0000720c */ /* 0x000fe20003fa4070 */
[----:B------:R-:W-:Y:S02]  /*4a60*/  IMAD.MOV R55, RZ, RZ, -R55 ;  /* 0x000000ffff377224 */ /* 0x000fe400078e0a37 */
[----:B------:R-:W-:Y:S01]  /*4a70*/  @!P0 IMAD.IADD R31, R31, 0x1, -R52 ;  /* 0x000000011f1f8824 */ /* 0x000fe200078e0a34 */
[----:B------:R-:W-:-:S09]  /*4a80*/  ISETP.GE.AND P0, PT, R41, RZ, PT ;  /* 0x000000ff2900720c */ /* 0x000fd20003f06270 */
[----:B------:R-:W-:Y:S01]  /*4a90*/  @!P5 IMAD.IADD R28, R28, 0x1, -R0 ;  /* 0x000000011c1cd824 */ /* 0x000fe200078e0a00 */
[----:B------:R-:W-:Y:S01]  /*4aa0*/  ISETP.GT.U32.AND P1, PT, R52, R31, PT ;  /* 0x0000001f3400720c */ /* 0x000fe20003f24070 */
[C---:B------:R-:W-:Y:S01]  /*4ab0*/  IMAD R5, R0.reuse, R55, R54 ;  /* 0x0000003700057224 */ /* 0x040fe200078e0236 */
[C---:B------:R-:W-:Y:S01]  /*4ac0*/  ISETP.GT.U32.AND P5, PT, R0.reuse, R29, PT ;  /* 0x0000001d0000720c */ /* 0x040fe20003fa4070 */
[----:B------:R-:W2:Y:S10]  /*4ad0*/  LDL.LU R41, [R1+0x44f4] ;  /* 0x0044f40001297983 */ /* 0x000eb40000300800 */
[----:B------:R-:W-:Y:S01]  /*4ae0*/  @!P1 IMAD.IADD R31, R31, 0x1, -R52 ;  /* 0x000000011f1f9824 */ /* 0x000fe200078e0a34 */
[----:B------:R-:W-:Y:S01]  /*4af0*/  ISETP.GT.U32.AND P1, PT, R0, R28, PT ;  /* 0x0000001c0000720c */ /* 0x000fe20003f24070 */
[----:B------:R-:W-:Y:S01]  /*4b00*/  @!P5 IMAD.IADD R29, R29, 0x1, -R0 ;  /* 0x000000011d1dd824 */ /* 0x000fe200078e0a00 */
[----:B------:R-:W-:Y:S01]  /*4b10*/  IABS R55, R10 ;  /* 0x0000000a00377213 */ /* 0x000fe20000000000 */
[----:B------:R-:W-:Y:S01]  /*4b20*/  @!P0 IMAD.MOV R31, RZ, RZ, -R31 ;  /* 0x000000ffff1f8224 */ /* 0x000fe200078e0a1f */
[----:B------:R-:W-:Y:S01]  /*4b30*/  ISETP.GE.AND P0, PT, R6, RZ, PT ;  /* 0x000000ff0600720c */ /* 0x000fe20003f06270 */
[----:B------:R-:W3:Y:S01]  /*4b40*/  LDL.LU R42, [R1+0x44f0] ;  /* 0x0044f000012a7983 */ /* 0x000ee20000300800 */
[----:B------:R-:W-:Y:S01]  /*4b50*/  IMAD R4, R0, R56, R53 ;  /* 0x0000003800047224 */ /* 0x000fe200078e0235 */
[----:B------:R-:W-:-:S02]  /*4b60*/  IABS R53, R12 ;  /* 0x0000000c00357213 */ /* 0x000fc40000000000 */
[C---:B------:R-:W-:Y:S02]  /*4b70*/  SEL R6, R2.reuse, R31, !P3 ;  /* 0x0000001f02067207 */ /* 0x040fe40005800000 */
[----:B------:R-:W-:Y:S02]  /*4b80*/  SEL R2, R2, R30, !P3 ;  /* 0x0000001e02027207 */ /* 0x000fe40005800000 */
[----:B------:R-:W-:Y:S01]  /*4b90*/  ISETP.GT.U32.AND P5, PT, R0, R29, PT ;  /* 0x0000001d0000720c */ /* 0x000fe20003fa4070 */
[----:B------:R-:W-:Y:S01]  /*4ba0*/  STL [R1+0x464], R6 ;  /* 0x0004640601007387 */ /* 0x000fe20000100800 */
[----:B------:R-:W-:Y:S01]  /*4bb0*/  @!P1 IMAD.IADD R28, R28, 0x1, -R0 ;  /* 0x000000011c1c9824 */ /* 0x000fe200078e0a00 */
[----:B------:R-:W-:Y:S02]  /*4bc0*/  ISETP.GE.AND P1, PT, R7, RZ, PT ;  /* 0x000000ff0700720c */ /* 0x000fe40003f26270 */
[----:B------:R0:W-:Y:S01]  /*4bd0*/  STL [R1+0x460], R2 ;  /* 0x0004600201007387 */ /* 0x0001e20000100800 */
[----:B------:R-:W-:-:S02]  /*4be0*/  IABS R52, R13 ;  /* 0x0000000d00347213 */ /* 0x000fc40000000000 */
[----:B------:R-:W-:Y:S02]  /*4bf0*/  IABS R56, R9 ;  /* 0x0000000900387213 */ /* 0x000fe40000000000 */
[----:B------:R-:W-:Y:S02]  /*4c00*/  IABS R31, R14 ;  /* 0x0000000e001f7213 */ /* 0x000fe40000000000 */
[----:B------:R-:W-:Y:S01]  /*4c10*/  IABS R30, R15 ;  /* 0x0000000f001e7213 */ /* 0x000fe20000000000 */
[----:B------:R-:W-:Y:S01]  /*4c20*/  @!P5 IMAD.IADD R29, R29, 0x1, -R0 ;  /* 0x000000011d1dd824 */ /* 0x000fe200078e0a00 */
[----:B------:R-:W-:Y:S01]  /*4c30*/  ISETP.GE.AND P5, PT, R9, RZ, PT ;  /* 0x000000ff0900720c */ /* 0x000fe20003fa6270 */
[----:B0-----:R-:W-:Y:S01]  /*4c40*/  IMAD.HI.U32 R2, R8, R55, RZ ;  /* 0x0000003708027227 */ /* 0x001fe200078e00ff */
[----:B------:R-:W-:Y:S02]  /*4c50*/  IABS R9, R16 ;  /* 0x0000001000097213 */ /* 0x000fe40000000000 */
[C---:B------:R-:W-:Y:S01]  /*4c60*/  ISETP.GT.U32.AND P6, PT, R0.reuse, R5, PT ;  /* 0x000000050000720c */ /* 0x040fe20003fc4070 */
[----:B------:R-:W-:Y:S01]  /*4c70*/  IMAD.MOV R7, RZ, RZ, -R2 ;  /* 0x000000ffff077224 */ /* 0x000fe200078e0a02 */
[----:B------:R-:W-:Y:S01]  /*4c80*/  ISETP.GT.U32.AND P3, PT, R0, R4, PT ;  /* 0x000000040000720c */ /* 0x000fe20003f64070 */
[----:B------:R-:W-:Y:S01]  /*4c90*/  IMAD.HI.U32 R2, R8, R53, RZ ;  /* 0x0000003508027227 */ /* 0x000fe200078e00ff */
[----:B------:R-:W-:-:S03]  /*4ca0*/  IABS R54, R11 ;  /* 0x0000000b00367213 */ /* 0x000fc60000000000 */
[----:B------:R-:W-:Y:S02]  /*4cb0*/  IMAD.MOV R2, RZ, RZ, -R2 ;  /* 0x000000ffff027224 */ /* 0x000fe400078e0a02 */
[C---:B------:R-:W-:Y:S02]  /*4cc0*/  IMAD R55, R0.reuse, R7, R55 ;  /* 0x0000000700377224 */ /* 0x040fe400078e0237 */
[----:B------:R-:W-:Y:S02]  /*4cd0*/  IMAD R53, R0, R2, R53 ;  /* 0x0000000200357224 */ /* 0x000fe400078e0235 */
[----:B------:R-:W-:-:S04]  /*4ce0*/  IMAD.HI.U32 R2, R8, R52, RZ ;  /* 0x0000003408027227 */ /* 0x000fc800078e00ff */
[----:B------:R-:W-:Y:S02]  /*4cf0*/  IMAD.MOV R2, RZ, RZ, -R2 ;  /* 0x000000ffff027224 */ /* 0x000fe400078e0a02 */
[----:B------:R-:W-:-:S04]  /*4d00*/  IMAD.HI.U32 R7, R8, R9, RZ ;  /* 0x0000000908077227 */ /* 0x000fc800078e00ff */
[----:B------:R-:W-:Y:S02]  /*4d10*/  IMAD R52, R0, R2, R52 ;  /* 0x0000000200347224 */ /* 0x000fe400078e0234 */
[----:B------:R-:W-:-:S04]  /*4d20*/  IMAD.HI.U32 R2, R8, R31, RZ ;  /* 0x0000001f08027227 */ /* 0x000fc800078e00ff */
[----:B------:R-:W-:-:S04]  /*4d30*/  IMAD.HI.U32 R57, R8, R30, RZ ;  /* 0x0000001e08397227 */ /* 0x000fc800078e00ff */
[----:B------:R-:W-:Y:S02]  /*4d40*/  IMAD.MOV R7, RZ, RZ, -R7 ;  /* 0x000000ffff077224 */ /* 0x000fe400078e0a07 */
[----:B------:R-:W-:Y:S02]  /*4d50*/  IMAD.MOV R2, RZ, RZ, -R2 ;  /* 0x000000ffff027224 */ /* 0x000fe400078e0a02 */
[----:B------:R-:W-:Y:S02]  /*4d60*/  IMAD.MOV R57, RZ, RZ, -R57 ;  /* 0x000000ffff397224 */ /* 0x000fe400078e0a39 */
[C---:B------:R-:W-:Y:S02]  /*4d70*/  IMAD R7, R0.reuse, R7, R9 ;  /* 0x0000000700077224 */ /* 0x040fe400078e0209 */
[----:B------:R-:W-:Y:S02]  /*4d80*/  IMAD.MOV.U32 R9, RZ, RZ, R43 ;  /* 0x000000ffff097224 */ /* 0x000fe400078e002b */
[----:B------:R-:W-:-:S02]  /*4d90*/  IMAD R2, R0, R2, R31 ;  /* 0x0000000200027224 */ /* 0x000fc400078e021f */
[----:B------:R-:W-:Y:S01]  /*4da0*/  IMAD.MOV.U32 R43, RZ, RZ, R28 ;  /* 0x000000ffff2b7224 */ /* 0x000fe200078e001c */
[----:B------:R-:W4:Y:S01]  /*4db0*/  LDL.LU R31, [R1+0x194] ;  /* 0x00019400011f7983 */ /* 0x000f220000300800 */
[----:B------:R-:W-:Y:S02]  /*4dc0*/  IMAD R30, R0, R57, R30 ;  /* 0x00000039001e7224 */ /* 0x000fe400078e021e */
[----:B------:R-:W-:Y:S01]  /*4dd0*/  IMAD.MOV.U32 R28, RZ, RZ, R44 ;  /* 0x000000ffff1c7224 */ /* 0x000fe200078e002c */
[----:B------:R-:W5:Y:S01]  /*4de0*/  LDL.LU R57, [R1+0xa4] ;  /* 0x0000a40001397983 */ /* 0x000f620000300800 */
[----:B------:R-:W-:Y:S02]  /*4df0*/  IMAD.MOV.U32 R44, RZ, RZ, R29 ;  /* 0x000000ffff2c7224 */ /* 0x000fe400078e001d */
[----:B------:R-:W-:Y:S01]  /*4e00*/  @!P6 IMAD.IADD R5, R5, 0x1, -R0 ;  /* 0x000000010505e824 */ /* 0x000fe200078e0a00 */
[----:B------:R-:W2:Y:S01]  /*4e10*/  LDL.LU R29, [R1+0x78] ;  /* 0x00007800011d7983 */ /* 0x000ea20000300800 */
[----:B------:R-:W-:-:S03]  /*4e20*/  IMAD.HI.U32 R6, R8, R56, RZ ;  /* 0x0000003808067227 */ /* 0x000fc600078e00ff */
[----:B------:R-:W-:Y:S01]  /*4e30*/  ISETP.GT.U32.AND P6, PT, R0, R5, PT ;  /* 0x000000050000720c */ /* 0x000fe20003fc4070 */
[----:B------:R-:W-:Y:S02]  /*4e40*/  @!P3 IMAD.IADD R4, R4, 0x1, -R0 ;  /* 0x000000010404b824 */ /* 0x000fe400078e0a00 */
[----:B------:R-:W-:-:S03]  /*4e50*/  IMAD.MOV R6, RZ, RZ, -R6 ;  /* 0x000000ffff067224 */ /* 0x000fc600078e0a06 */
[C---:B------:R-:W-:Y:S01]  /*4e60*/  ISETP.GT.U32.AND P3, PT, R0.reuse, R4, PT ;  /* 0x000000040000720c */ /* 0x040fe20003f64070 */
[----:B------:R-:W-:Y:S02]  /*4e70*/  IMAD R56, R0, R6, R56 ;  /* 0x0000000600387224 */ /* 0x000fe400078e0238 */
[----:B------:R-:W-:-:S04]  /*4e80*/  IMAD.HI.U32 R6, R8, R54, RZ ;  /* 0x0000003608067227 */ /* 0x000fc800078e00ff */
[----:B------:R-:W-:Y:S01]  /*4e90*/  @!P6 IMAD.IADD R5, R5, 0x1, -R0 ;  /* 0x000000010505e824 */ /* 0x000fe200078e0a00 */
[----:B------:R-:W-:Y:S01]  /*4ea0*/  ISETP.GT.U32.AND P6, PT, R0, R56, PT ;  /* 0x000000380000720c */ /* 0x000fe20003fc4070 */
[----:B------:R-:W-:-:S04]  /*4eb0*/  IMAD.MOV R6, RZ, RZ, -R6 ;  /* 0x000000ffff067224 */ /* 0x000fc800078e0a06 */
[----:B------:R-:W-:Y:S01]  /*4ec0*/  @!P3 IMAD.IADD R4, R4, 0x1, -R0 ;  /* 0x000000010404b824 */ /* 0x000fe200078e0a00 */
[C---:B------:R-:W-:Y:S01]  /*4ed0*/  ISETP.GT.U32.AND P3, PT, R0.reuse, R55, PT ;  /* 0x000000370000720c */ /* 0x040fe20003f64070 */
[----:B------:R-:W-:Y:S01]  /*4ee0*/  IMAD R54, R0, R6, R54 ;  /* 0x0000000600367224 */ /* 0x000fe200078e0236 */
[----:B------:R-:W-:-:S05]  /*4ef0*/  IABS R6, R17 ;  /* 0x0000001100067213 */ /* 0x000fca0000000000 */
[----:B------:R-:W-:Y:S01]  /*4f00*/  @!P6 IMAD.IADD R56, R56, 0x1, -R0 ;  /* 0x000000013838e824 */ /* 0x000fe200078e0a00 */
[----:B------:R-:W-:-:S05]  /*4f10*/  ISETP.GT.U32.AND P6, PT, R0, R54, PT ;  /* 0x000000360000720c */ /* 0x000fca0003fc4070 */
[----:B------:R-:W-:Y:S01]  /*4f20*/  @!P3 IMAD.IADD R55, R55, 0x1, -R0 ;  /* 0x000000013737b824 */ /* 0x000fe200078e0a00 */
[----:B------:R-:W-:-:S07]  /*4f30*/  ISETP.GT.U32.AND P3, PT, R0, R53, PT ;  /* 0x000000350000720c */ /* 0x000fce0003f64070 */
[----:B------:R-:W-:Y:S01]  /*4f40*/  @!P6 IMAD.IADD R54, R54, 0x1, -R0 ;  /* 0x000000013636e824 */ /* 0x000fe200078e0a00 */
[C---:B------:R-:W-:Y:S01]  /*4f50*/  ISETP.GT.U32.AND P6, PT, R0.reuse, R52, PT ;  /* 0x000000340000720c */ /* 0x040fe20003fc4070 */
[----:B------:R-:W-:Y:S01]  /*4f60*/  @!P4 IMAD.MOV R43, RZ, RZ, -R43 ;  /* 0x000000ffff2bc224 */ /* 0x000fe200078e0a2b */
[C---:B------:R-:W-:Y:S01]  /*4f70*/  ISETP.GT.U32.AND P4, PT, R0.reuse, R56, PT ;  /* 0x000000380000720c */ /* 0x040fe20003f84070 */
[----:B------:R-:W-:Y:S01]  /*4f80*/  @!P2 IMAD.MOV R44, RZ, RZ, -R44 ;  /* 0x000000ffff2ca224 */ /* 0x000fe200078e0a2c */
[C---:B------:R-:W-:Y:S01]  /*4f90*/  ISETP.GT.U32.AND P2, PT, R0.reuse, R55, PT ;  /* 0x000000370000720c */ /* 0x040fe20003f44070 */
[----:B------:R-:W-:Y:S02]  /*4fa0*/  @!P3 IMAD.IADD R53, R53, 0x1, -R0 ;  /* 0x000000013535b824 */ /* 0x000fe400078e0a00 */
[----:B------:R-:W-:Y:S01]  /*4fb0*/  @!P0 IMAD.MOV R5, RZ, RZ, -R5 ;  /* 0x000000ffff058224 */ /* 0x000fe200078e0a05 */
[----:B------:R-:W-:Y:S01]  /*4fc0*/  ISETP.GT.U32.AND P0, PT, R0, R54, PT ;  /* 0x000000360000720c */ /* 0x000fe20003f04070 */
[----:B------:R0:W-:Y:S01]  /*4fd0*/  STL [R1+0x308], R43 ;  /* 0x0003082b01007387 */ /* 0x0001e20000100800 */
[----:B------:R-:W-:Y:S01]  /*4fe0*/  @!P1 IMAD.MOV R4, RZ, RZ, -R4 ;  /* 0x000000ffff049224 */ /* 0x000fe200078e0a04 */
[----:B------:R-:W-:Y:S01]  /*4ff0*/  ISETP.GE.AND P3, PT, R10, RZ, PT ;  /* 0x000000ff0a00720c */ /* 0x000fe20003f66270 */
[----:B------:R-:W-:Y:S01]  /*5000*/  IMAD.HI.U32 R10, R8, R6, RZ ;  /* 0x00000006080a7227 */ /* 0x000fe200078e00ff */
[----:B------:R-:W-:-:S03]  /*5010*/  ISETP.GT.U32.AND P1, PT, R0, R53, PT ;  /* 0x000000350000720c */ /* 0x000fc60003f24070 */
[----:B------:R-:W-:Y:S01]  /*5020*/  @!P6 IMAD.IADD R52, R52, 0x1, -R0 ;  /* 0x000000013434e824 */ /* 0x000fe200078e0a00 */
[----:B0-----:R-:W4:Y:S04]  /*5030*/  LDL.LU R43, [R1+0x44ec] ;  /* 0x0044ec00012b7983 */ /* 0x001f280000300800 */
[----:B------:R0:W-:Y:S01]  /*5040*/  STL [R1+0x310], R44 ;  /* 0x0003102c01007387 */ /* 0x0001e20000100800 */
[----:B------:R-:W-:Y:S01]  /*5050*/  IMAD.MOV R10, RZ, RZ, -R10 ;  /* 0x000000ffff0a7224 */ /* 0x000fe200078e0a0a */
[----:B------:R-:W-:Y:S01]  /*5060*/  ISETP.GT.U32.AND P6, PT, R0, R52, PT ;  /* 0x000000340000720c */ /* 0x000fe20003fc4070 */
[----:B------:R-:W-:Y:S01]  /*5070*/  @!P4 IMAD.IADD R56, R56, 0x1, -R0 ;  /* 0x000000013838c824 */ /* 0x000fe200078e0a00 */
[----:B0-----:R-:W5:Y:S04]  /*5080*/  LDL.LU R44, [R1+0x44e8] ;  /* 0x0044e800012c7983 */ /* 0x001f680000300800 */
[----:B------:R-:W-:Y:S04]  /*5090*/  STL [R1+0x318], R5 ;  /* 0x0003180501007387 */ /* 0x000fe80000100800 */
[----:B------:R0:W-:Y:S01]  /*50a0*/  STL [R1+0x320], R4 ;  /* 0x0003200401007387 */ /* 0x0001e20000100800 */
[C---:B------:R-:W-:Y:S01]  /*50b0*/  IMAD R6, R0.reuse, R10, R6 ;  /* 0x0000000a00067224 */ /* 0x040fe200078e0206 */
[C---:B------:R-:W-:Y:S01]  /*50c0*/  ISETP.GT.U32.AND P4, PT, R0.reuse, R2, PT ;  /* 0x000000020000720c */ /* 0x040fe20003f84070 */
[----:B------:R-:W-:Y:S01]  /*50d0*/  @!P2 IMAD.IADD R55, R55, 0x1, -R0 ;  /* 0x000000013737a824 */ /* 0x000fe200078e0a00 */
[----:B------:R-:W-:-:S02]  /*50e0*/  ISETP.GT.U32.AND P2, PT, R0, R30, PT ;  /* 0x0000001e0000720c */ /* 0x000fc40003f44070 */
[----:B0-----:R-:W-:Y:S01]  /*50f0*/  IABS R4, R19 ;  /* 0x0000001300047213 */ /* 0x001fe20000000000 */
[----:B------:R-:W-:Y:S01]  /*5100*/  @!P0 IMAD.IADD R54, R54, 0x1, -R0 ;  /* 0x0000000136368824 */ /* 0x000fe200078e0a00 */
[----:B------:R-:W-:-:S03]  /*5110*/  ISETP.GT.U32.AND P0, PT, R0, R7, PT ;  /* 0x000000070000720c */ /* 0x000fc60003f04070 */
[----:B------:R-:W-:-:S04]  /*5120*/  IMAD.HI.U32 R10, R8, R4, RZ ;  /* 0x00000004080a7227 */ /* 0x000fc800078e00ff */
[----:B------:R-:W-:Y:S01]  /*5130*/  @!P1 IMAD.IADD R53, R53, 0x1, -R0 ;  /* 0x0000000135359824 */ /* 0x000fe200078e0a00 */
[----:B------:R-:W-:Y:S01]  /*5140*/  ISETP.GE.AND P1, PT, R11, RZ, PT ;  /* 0x000000ff0b00720c */ /* 0x000fe20003f26270 */
[----:B------:R-:W-:Y:S02]  /*5150*/  IMAD.MOV R10, RZ, RZ, -R10 ;  /* 0x000000ffff0a7224 */ /* 0x000fe400078e0a0a */
[----:B------:R-:W-:Y:S02]  /*5160*/  @!P6 IMAD.IADD R52, R52, 0x1, -R0 ;  /* 0x000000013434e824 */ /* 0x000fe400078e0a00 */
[C---:B------:R-:W-:Y:S01]  /*5170*/  IMAD R4, R0.reuse, R10, R4 ;  /* 0x0000000a00047224 */ /* 0x040fe200078e0204 */
[----:B------:R-:W-:Y:S01]  /*5180*/  ISETP.GT.U32.AND P6, PT, R0, R6, PT ;  /* 0x000000060000720c */ /* 0x000fe20003fc4070 */
[----:B------:R-:W-:Y:S02]  /*5190*/  IMAD.MOV.U32 R10, RZ, RZ, R45 ;  /* 0x000000ffff0a7224 */ /* 0x000fe400078e002d */
[----:B------:R-:W-:Y:S01]  /*51a0*/  IMAD.MOV.U32 R45, RZ, RZ, R56 ;  /* 0x000000ffff2d7224 */ /* 0x000fe200078e0038 */
[----:B------:R-:W-:Y:S01]  /*51b0*/  IABS R5, R18 ;  /* 0x0000001200057213 */ /* 0x000fe20000000000 */
[----:B------:R-:W-:-:S02]  /*51c0*/  IMAD.MOV.U32 R56, RZ, RZ, R46 ;  /* 0x000000ffff387224 */ /* 0x000fc400078e002e */
[----:B------:R-:W-:Y:S02]  /*51d0*/  IMAD.MOV.U32 R46, RZ, RZ, R55 ;  /* 0x000000ffff2e7224 */ /* 0x000fe400078e0037 */
[--C-:B------:R-:W-:Y:S01]  /*51e0*/  @!P4 IMAD.IADD R2, R2, 0x1, -R0.reuse ;  /* 0x000000010202c824 */ /* 0x100fe200078e0a00 */
[----:B------:R-:W-:Y:S01]  /*51f0*/  ISETP.GE.AND P4, PT, R12, RZ, PT ;  /* 0x000000ff0c00720c */ /* 0x000fe20003f86270 */
[----:B------:R-:W-:Y:S01]  /*5200*/  IMAD.MOV.U32 R55, RZ, RZ, R47 ;  /* 0x000000ffff377224 */ /* 0x000fe200078e002f */
[----:B------:R-:W3:Y:S01]  /*5210*/  LDL.LU R12, [R1+0x74] ;  /* 0x00007400010c7983 */ /* 0x000ee20000300800 */
[----:B------:R-:W-:Y:S01]  /*5220*/  @!P2 IMAD.IADD R30, R30, 0x1, -R0 ;  /* 0x000000011e1ea824 */ /* 0x000fe200078e0a00 */
[----:B------:R-:W-:Y:S01]  /*5230*/  ISETP.GE.AND P2, PT, R13, RZ, PT ;  /* 0x000000ff0d00720c */ /* 0x000fe20003f46270 */
[----:B------:R-:W-:Y:S01]  /*5240*/  IMAD.MOV.U32 R47, RZ, RZ, R54 ;  /* 0x000000ffff2f7224 */ /* 0x000fe200078e0036 */
[----:B------:R-:W4:Y:S01]  /*5250*/  LDL.LU R13, [R1+0x48] ;  /* 0x00004800010d7983 */ /* 0x000f220000300800 */
[----:B------:R-:W-:-:S02]  /*5260*/  @!P5 IMAD.MOV R45, RZ, RZ, -R45 ;  /* 0x000000ffff2dd224 */ /* 0x000fc400078e0a2d */
[----:B------:R-:W-:Y:S01]  /*5270*/  @!P0 IMAD.IADD R7, R7, 0x1, -R0 ;  /* 0x0000000107078824 */ /* 0x000fe200078e0a00 */
[----:B------:R-:W-:Y:S01]  /*5280*/  ISETP.GE.AND P0, PT, R14, RZ, PT ;  /* 0x000000ff0e00720c */ /* 0x000fe20003f06270 */
[----:B------:R-:W-:Y:S01]  /*5290*/  @!P3 IMAD.MOV R46, RZ, RZ, -R46 ;  /* 0x000000ffff2eb224 */ /* 0x000fe200078e0a2e */
[----:B------:R-:W5:Y:S01]  /*52a0*/  LDL.LU R14, [R1+0x58] ;  /* 0x00005800010e7983 */ /* 0x000f620000300800 */
[----:B------:R-:W-:-:S03]  /*52b0*/  @!P1 IMAD.MOV R47, RZ, RZ, -R47 ;  /* 0x000000ffff2f9224 */ /* 0x000fc600078e0a2f */
[----:B------:R-:W5:Y:S04]  /*52c0*/  LDL.LU R54, [R1+0x9c] ;  /* 0x00009c0001367983 */ /* 0x000f680000300800 */
[----:B------:R0:W-:Y:S01]  /*52d0*/  STL [R1+0x328], R45 ;  /* 0x0003282d01007387 */ /* 0x0001e20000100800 */
[----:B------:R-:W-:Y:S01]  /*52e0*/  @!P6 IMAD.IADD R6, R6, 0x1, -R0 ;  /* 0x000000010606e824 */ /* 0x000fe200078e0a00 */
[C---:B------:R-:W-:Y:S02]  /*52f0*/  ISETP.GT.U32.AND P6, PT, R0.reuse, R2, PT ;  /* 0x000000020000720c */ /* 0x040fe40003fc4070 */
[----:B0-----:R-:W5:Y:S04]  /*5300*/  LDL.LU R45, [R1+0x44e4] ;  /* 0x0044e400012d7983 */ /* 0x001f680000300800 */
[----:B------:R0:W-:Y:S01]  /*5310*/  STL [R1+0x324], R46 ;  /* 0x0003242e01007387 */ /* 0x0001e20000100800 */
[----:B------:R-:W-:-:S02]  /*5320*/  ISETP.GT.U32.AND P3, PT, R0, R30, PT ;  /* 0x0000001e0000720c */ /* 0x000fc40003f64070 */
[----:B------:R-:W-:Y:S01]  /*5330*/  ISETP.GT.U32.AND P1, PT, R0, R7, PT ;  /* 0x000000070000720c */ /* 0x000fe20003f24070 */
[----:B0-----:R-:W5:Y:S04]  /*5340*/  LDL.LU R46, [R1+0x44e0] ;  /* 0x0044e000012e7983 */ /* 0x001f680000300800 */
[----:B------:R0:W-:Y:S02]  /*5350*/  STL [R1+0x31c], R47 ;  /* 0x00031c2f01007387 */ /* 0x0001e40000100800 */
[----:B0-----:R-:W-:Y:S02]  /*5360*/  IMAD.MOV.U32 R47, RZ, RZ, R53 ;  /* 0x000000ffff2f7224 */ /* 0x001fe400078e0035 */
[----:B------:R-:W-:Y:S02]  /*5370*/  IMAD.MOV.U32 R53, RZ, RZ, R48 ;  /* 0x000000ffff357224 */ /* 0x000fe400078e0030 */
[----:B------:R-:W-:-:S02]  /*5380*/  IMAD.MOV.U32 R48, RZ, RZ, R52 ;  /* 0x000000ffff307224 */ /* 0x000fc400078e0034 */
[----:B------:R-:W-:Y:S01]  /*5390*/  @!P4 IMAD.MOV R47, RZ, RZ, -R47 ;  /* 0x000000ffff2fc224 */ /* 0x000fe200078e0a2f */
[----:B------:R-:W5:Y:S01]  /*53a0*/  LDL.LU R52, [R1+0x7c] ;  /* 0x00007c0001347983 */ /* 0x000f620000300800 */
[----:B------:R-:W-:Y:S01]  /*53b0*/  @!P2 IMAD.MOV R48, RZ, RZ, -R48 ;  /* 0x000000ffff30a224 */ /* 0x000fe200078e0a30 */
[----:B------:R-:W-:Y:S01]  /*53c0*/  ISETP.GE.AND P2, PT, R15, RZ, PT ;  /* 0x000000ff0f00720c */ /* 0x000fe20003f46270 */
[----:B------:R-:W-:Y:S02]  /*53d0*/  IMAD.MOV.U32 R15, RZ, RZ, R53 ;  /* 0x000000ffff0f7224 */ /* 0x000fe400078e0035 */
[----:B------:R-:W-:Y:S02]  /*53e0*/  IMAD.MOV.U32 R53, RZ, RZ, R10 ;  /* 0x000000ffff357224 */ /* 0x000fe400078e000a */
[--C-:B------:R-:W-:Y:S01]  /*53f0*/  @!P6 IMAD.IADD R2, R2, 0x1, -R0.reuse ;  /* 0x000000010202e824 */ /* 0x100fe200078e0a00 */
[----:B------:R0:W-:Y:S01]  /*5400*/  STL [R1+0x314], R47 ;  /* 0x0003142f01007387 */ /* 0x0001e20000100800 */
[--C-:B------:R-:W-:Y:S01]  /*5410*/  @!P3 IMAD.IADD R30, R30, 0x1, -R0.reuse ;  /* 0x000000011e1eb824 */ /* 0x100fe200078e0a00 */
[----:B------:R-:W-:Y:S01]  /*5420*/  ISETP.GE.AND P3, PT, R16, RZ, PT ;  /* 0x000000ff1000720c */ /* 0x000fe20003f66270 */
[----:B------:R-:W-:-:S02]  /*5430*/  @!P1 IMAD.IADD R7, R7, 0x1, -R0 ;  /* 0x0000000107079824 */ /* 0x000fc400078e0a00 */
[----:B------:R-:W-:Y:S01]  /*5440*/  @!P0 IMAD.MOV R2, RZ, RZ, -R2 ;  /* 0x000000ffff028224 */ /* 0x000fe200078e0a02 */
[----:B------:R-:W-:Y:S01]  /*5450*/  ISETP.GE.AND P1, PT, R17, RZ, PT ;  /* 0x000000ff1100720c */ /* 0x000fe20003f26270 */
[----:B0-----:R-:W5:Y:S04]  /*5460*/  LDL.LU R47, [R1+0x44dc] ;  /* 0x0044dc00012f7983 */ /* 0x001f680000300800 */
[----:B------:R0:W-:Y:S04]  /*5470*/  STL [R1+0x30c], R48 ;  /* 0x00030c3001007387 */ /* 0x0001e80000100800 */
[----:B0-----:R-:W5:Y:S04]  /*5480*/  LDL.LU R48, [R1+0x44d8] ;  /* 0x0044d80001307983 */ /* 0x001f680000300800 */
[----:B------:R-:W5:Y:S04]  /*5490*/  LDL.LU R16, [R1+0x8] ;  /* 0x0000080001107983 */ /* 0x000f680000300800 */
[----:B------:R-:W5:Y:S01]  /*54a0*/  LDL.LU R17, [R1+0x84] ;  /* 0x0000840001117983 */ /* 0x000f620000300800 */
[----:B--2---:R-:W-:-:S02]  /*54b0*/  IMAD.MOV.U32 R11, RZ, RZ, R29 ;  /* 0x000000ffff0b7224 */ /* 0x004fc400078e001d */
[----:B------:R-:W-:Y:S02]  /*54c0*/  IMAD.MOV.U32 R29, RZ, RZ, R9 ;  /* 0x000000ffff1d7224 */ /* 0x000fe400078e0009 */
[----:B------:R-:W-:-:S04]  /*54d0*/  IMAD.HI.U32 R9, R8, R5, RZ ;  /* 0x0000000508097227 */ /* 0x000fc800078e00ff */
[----:B------:R-:W-:-:S04]  /*54e0*/  IMAD.MOV R9, RZ, RZ, -R9 ;  /* 0x000000ffff097224 */ /* 0x000fc800078e0a09 */
[----:B------:R-:W-:Y:S01]  /*54f0*/  IMAD R5, R0, R9, R5 ;  /* 0x0000000900057224 */ /* 0x000fe200078e0205 */
[----:B------:R-:W-:-:S04]  /*5500*/  IABS R9, R20 ;  /* 0x0000001400097213 */ /* 0x000fc80000000000 */
[----:B------:R-:W-:Y:S01]  /*5510*/  ISETP.GT.U32.AND P4, PT, R0, R5, PT ;  /* 0x000000050000720c */ /* 0x000fe20003f84070 */
[----:B------:R-:W-:-:S04]  /*5520*/  IMAD.HI.U32 R10, R8, R9, RZ ;  /* 0x00000009080a7227 */ /* 0x000fc800078e00ff */
[----:B------:R-:W-:-:S04]  /*5530*/  IMAD.MOV R10, RZ, RZ, -R10 ;  /* 0x000000ffff0a7224 */ /* 0x000fc800078e0a0a */
[C---:B------:R-:W-:Y:S02]  /*5540*/  IMAD R9, R0.reuse, R10, R9 ;  /* 0x0000000a00097224 */ /* 0x040fe400078e0209 */
[----:B------:R-:W-:Y:S02]  /*5550*/  IMAD.MOV.U32 R10, RZ, RZ, R49 ;  /* 0x000000ffff0a7224 */ /* 0x000fe400078e0031 */
[----:B------:R-:W-:Y:S01]  /*5560*/  @!P4 IMAD.IADD R5, R5, 0x1, -R0 ;  /* 0x000000010505c824 */ /* 0x000fe200078e0a00 */
[----:B------:R-:W-:Y:S01]  /*5570*/  ISETP.GE.AND P4, PT, R19, RZ, PT ;  /* 0x000000ff1300720c */ /* 0x000fe20003f86270 */
[----:B------:R-:W-:Y:S01]  /*5580*/  IMAD.MOV.U32 R49, RZ, RZ, R30 ;  /* 0x000000ffff317224 */ /* 0x000fe200078e001e */
[----:B------:R-:W2:Y:S01]  /*5590*/  LDL.LU R19, [R1+0x80] ;  /* 0x0000800001137983 */ /* 0x000ea20000300800 */
[----:B------:R-:W-:Y:S02]  /*55a0*/  IMAD.MOV.U32 R30, RZ, RZ, R50 ;  /* 0x000000ffff1e7224 */ /* 0x000fe400078e0032 */
[----:B------:R-:W-:Y:S01]  /*55b0*/  IMAD.MOV.U32 R50, RZ, RZ, R7 ;  /* 0x000000ffff327224 */ /* 0x000fe200078e0007 */
[----:B------:R0:W-:Y:S04]  /*55c0*/  STL [R1+0x304], R2 ;  /* 0x0003040201007387 */ /* 0x0001e80000100800 */
[----:B------:R-:W5:Y:S01]  /*55d0*/  LDL.LU R7, [R1+0x70] ;  /* 0x0000700001077983 */ /* 0x000f620000300800 */
[----:B------:R-:W-:-:S02]  /*55e0*/  ISETP.GT.U32.AND P5, PT, R0, R6, PT ;  /* 0x000000060000720c */ /* 0x000fc40003fa4070 */
[C---:B------:R-:W-:Y:S02]  /*55f0*/  ISETP.GT.U32.AND P6, PT, R0.reuse, R4, PT ;  /* 0x000000040000720c */ /* 0x040fe40003fc4070 */
[----:B------:R-:W-:-:S09]  /*5600*/  ISETP.GT.U32.AND P0, PT, R0, R5, PT ;  /* 0x000000050000720c */ /* 0x000fd20003f04070 */
[--C-:B------:R-:W-:Y:S01]  /*5610*/  @!P5 IMAD.IADD R6, R6, 0x1, -R0.reuse ;  /* 0x000000010606d824 */ /* 0x100fe200078e0a00 */
[----:B------:R-:W-:Y:S01]  /*5620*/  ISETP.GE.AND P5, PT, R18, RZ, PT ;  /* 0x000000ff1200720c */ /* 0x000fe20003fa6270 */
[----:B------:R-:W-:Y:S01]  /*5630*/  IMAD.MOV.U32 R18, RZ, RZ, R11 ;  /* 0x000000ffff127224 */ /* 0x000fe200078e000b */
[----:B------:R-:W-:Y:S01]  /*5640*/  IABS R11, R21 ;  /* 0x00000015000b7213 */ /* 0x000fe20000000000 */
[----:B------:R-:W-:-:S04]  /*5650*/  @!P6 IMAD.IADD R4, R4, 0x1, -R0 ;  /* 0x000000010404e824 */ /* 0x000fc800078e0a00 */
[----:B0-----:R-:W-:Y:S01]  /*5660*/  IMAD.HI.U32 R2, R8, R11, RZ ;  /* 0x0000000b08027227 */ /* 0x001fe200078e00ff */
[----:B------:R-:W-:-:S03]  /*5670*/  ISETP.GT.U32.AND P6, PT, R0, R9, PT ;  /* 0x000000090000720c */ /* 0x000fc60003fc4070 */
[----:B------:R-:W-:Y:S01]  /*5680*/  @!P2 IMAD.MOV R49, RZ, RZ, -R49 ;  /* 0x000000ffff31a224 */ /* 0x000fe200078e0a31 */
[----:B------:R-:W-:Y:S01]  /*5690*/  ISETP.GT.U32.AND P2, PT, R0, R4, PT ;  /* 0x000000040000720c */ /* 0x000fe20003f44070 */
[----:B------:R-:W-:Y:S02]  /*56a0*/  IMAD.MOV R2, RZ, RZ, -R2 ;  /* 0x000000ffff027224 */ /* 0x000fe400078e0a02 */
[----:B------:R-:W-:Y:S02]  /*56b0*/  @!P0 IMAD.IADD R5, R5, 0x1, -R0 ;  /* 0x0000000105058824 */ /* 0x000fe400078e0a00 */
[----:B------:R-:W-:Y:S01]  /*56c0*/  @!P3 IMAD.MOV R50, RZ, RZ, -R50 ;  /* 0x000000ffff32b224 */ /* 0x000fe200078e0a32 */
[----:B------:R-:W-:Y:S01]  /*56d0*/  ISETP.GE.AND P3, PT, R20, RZ, PT ;  /* 0x000000ff1400720c */ /* 0x000fe20003f66270 */
[----:B------:R-:W-:Y:S02]  /*56e0*/  IMAD R11, R0, R2, R11 ;  /* 0x00000002000b7224 */ /* 0x000fe400078e020b */
[----:B------:R-:W-:Y:S01]  /*56f0*/  IMAD.MOV.U32 R20, RZ, RZ, R5 ;  /* 0x000000ffff147224 */ /* 0x000fe200078e0005 */
[----:B------:R0:W-:Y:S01]  /*5700*/  STL [R1+0x300], R49 ;  /* 0x0003003101007387 */ /* 0x0001e20000100800 */
[----:B------:R-:W-:-:S02]  /*5710*/  @!P1 IMAD.MOV R6, RZ, RZ, -R6 ;  /* 0x000000ffff069224 */ /* 0x000fc400078e0a06 */
[----:B------:R-:W-:Y:S01]  /*5720*/  @!P5 IMAD.MOV R20, RZ, RZ, -R20 ;  /* 0x000000ffff14d224 */ /* 0x000fe200078e0a14 */
[----:B------:R-:W-:Y:S01]  /*5730*/  ISETP.GT.U32.AND P5, PT, R0, R11, PT ;  /* 0x0000000b0000720c */ /* 0x000fe20003fa4070 */
[--C-:B------:R-:W-:Y:S02]  /*5740*/  @!P2 IMAD.IADD R4, R4, 0x1, -R0.reuse ;  /* 0x000000010404a824 */ /* 0x100fe400078e0a00 */
[----:B------:R-:W-:Y:S01]  /*5750*/  @!P6 IMAD.IADD R9, R9, 0x1, -R0 ;  /* 0x000000010909e824 */ /* 0x000fe200078e0a00 */
[----:B0-----:R-:W2:Y:S04]  /*5760*/  LDL.LU R49, [R1+0x44d4] ;  /* 0x0044d40001317983 */ /* 0x001ea80000300800 */
[----:B------:R0:W-:Y:S01]  /*5770*/  STL [R1+0x2fc], R50 ;  /* 0x0002fc3201007387 */ /* 0x0001e20000100800 */
[----:B------:R-:W-:Y:S01]  /*5780*/  ISETP.GE.AND P1, PT, R21, RZ, PT ;  /* 0x000000ff1500720c */ /* 0x000fe20003f26270 */
[----:B------:R-:W-:Y:S01]  /*5790*/  IMAD.MOV.U32 R21, RZ, RZ, R4 ;  /* 0x000000ffff157224 */ /* 0x000fe200078e0004 */
[----:B------:R-:W-:Y:S01]  /*57a0*/  ISETP.GE.AND P2, PT, R23, RZ, PT ;  /* 0x000000ff1700720c */ /* 0x000fe20003f46270 */
[----:B0-----:R-:W2:Y:S04]  /*57b0*/  LDL.LU R50, [R1+0x44d0] ;  /* 0x0044d00001327983 */ /* 0x001ea80000300800 */
[----:B------:R0:W-:Y:S01]  /*57c0*/  STL [R1+0x2f8], R6 ;  /* 0x0002f80601007387 */ /* 0x0001e20000100800 */
[----:B------:R-:W-:-:S02]  /*57d0*/  IABS R23, R23 ;  /* 0x0000001700177213 */ /* 0x000fc40000000000 */
[----:B------:R-:W-:Y:S01]  /*57e0*/  ISETP.GT.U32.AND P6, PT, R0, R9, PT ;  /* 0x000000090000720c */ /* 0x000fe20003fc4070 */
[----:B------:R-:W-:Y:S01]  /*57f0*/  @!P4 IMAD.MOV R21, RZ, RZ, -R21 ;  /* 0x000000ffff15c224 */ /* 0x000fe200078e0a15 */
[----:B0-----:R-:W-:Y:S01]  /*5800*/  IABS R6, R22 ;  /* 0x0000001600067213 */ /* 0x001fe20000000000 */
[----:B------:R-:W-:Y:S01]  /*5810*/  @!P5 IMAD.IADD R11, R11, 0x1, -R0 ;  /* 0x000000010b0bd824 */ /* 0x000fe200078e0a00 */
[----:B------:R-:W-:-:S03]  /*5820*/  IABS R5, R24 ;  /* 0x0000001800057213 */ /* 0x000fc60000000000 */
[----:B------:R-:W-:Y:S01]  /*5830*/  IMAD.HI.U32 R2, R8, R6, RZ ;  /* 0x0000000608027227 */ /* 0x000fe200078e00ff */
[----:B------:R-:W-:Y:S03]  /*5840*/  STL [R1+0x2f4], R20 ;  /* 0x0002f41401007387 */ /* 0x000fe60000100800 */
[----:B------:R-:W-:Y:S02]  /*5850*/  IMAD.MOV R2, RZ, RZ, -R2 ;  /* 0x000000ffff027224 */ /* 0x000fe400078e0a02 */
[----:B------:R-:W-:Y:S01]  /*5860*/  IMAD.MOV.U32 R4, RZ, RZ, R23 ;  /* 0x000000ffff047224 */ /* 0x000fe200078e0017 */
[----:B------:R4:W-:Y:S01]  /*5870*/  STL [R1+0x2f0], R21 ;  /* 0x0002f01501007387 */ /* 0x0009e20000100800 */
[----:B------:R-:W-:Y:S01]  /*5880*/  IMAD.MOV.U32 R23, RZ, RZ, R10 ;  /* 0x000000ffff177224 */ /* 0x000fe200078e000a */
[C---:B------:R-:W-:Y:S01]  /*5890*/  ISETP.GT.U32.AND P5, PT, R0.reuse, R11, PT ;  /* 0x0000000b0000720c */ /* 0x040fe20003fa4070 */
[----:B------:R-:W-:-:S02]  /*58a0*/  IMAD R2, R0, R2, R6 ;  /* 0x0000000200027224 */ /* 0x000fc400078e0206 */
[----:B------:R-:W-:-:S04]  /*58b0*/  IMAD.HI.U32 R10, R8, R5, RZ ;  /* 0x00000005080a7227 */ /* 0x000fc800078e00ff */
[----:B----4-:R-:W-:Y:S02]  /*58c0*/  IMAD.MOV.U32 R21, RZ, RZ, R13 ;  /* 0x000000ffff157224 */ /* 0x010fe400078e000d */
[----:B------:R-:W-:Y:S01]  /*58d0*/  IMAD.HI.U32 R13, R8, R4, RZ ;  /* 0x00000004080d7227 */ /* 0x000fe200078e00ff */
[----:B------:R-:W-:-:S03]  /*58e0*/  ISETP.GE.AND P4, PT, R24, RZ, PT ;  /* 0x000000ff1800720c */ /* 0x000fc60003f86270 */
[----:B------:R-:W-:Y:S01]  /*58f0*/  @!P6 IMAD.IADD R9, R9, 0x1, -R0 ;  /* 0x000000010909e824 */ /* 0x000fe200078e0a00 */
[C---:B------:R-:W-:Y:S01]  /*5900*/  ISETP.GT.U32.AND P6, PT, R0.reuse, R2, PT ;  /* 0x000000020000720c */ /* 0x040fe20003fc4070 */
[----:B------:R-:W-:Y:S02]  /*5910*/  IMAD.MOV R13, RZ, RZ, -R13 ;  /* 0x000000ffff0d7224 */ /* 0x000fe400078e0a0d */
[----:B------:R-:W-:Y:S02]  /*5920*/  IMAD.MOV R10, RZ, RZ, -R10 ;  /* 0x000000ffff0a7224 */ /* 0x000fe400078e0a0a */
[----:B---3--:R-:W-:Y:S02]  /*5930*/  IMAD.MOV.U32 R24, RZ, RZ, R12 ;  /* 0x000000ffff187224 */ /* 0x008fe400078e000c */
[C---:B------:R-:W-:Y:S02]  /*5940*/  IMAD R4, R0.reuse, R13, R4 ;  /* 0x0000000d00047224 */ /* 0x040fe400078e0204 */
[----:B------:R-:W-:-:S02]  /*5950*/  IMAD R5, R0, R10, R5 ;  /* 0x0000000a00057224 */ /* 0x000fc400078e0205 */
[----:B------:R-:W-:Y:S01]  /*5960*/  IMAD.MOV.U32 R10, RZ, RZ, R24 ;  /* 0x000000ffff0a7224 */ /* 0x000fe200078e0018 */
[----:B------:R-:W-:Y:S01]  /*5970*/  ISETP.GE.AND P0, PT, R22, RZ, PT ;  /* 0x000000ff1600720c */ /* 0x000fe20003f06270 */
[----:B------:R-:W-:Y:S02]  /*5980*/  IMAD.MOV.U32 R24, RZ, RZ, R23 ;  /* 0x000000ffff187224 */ /* 0x000fe400078e0017 */
[----:B------:R-:W-:Y:S02]  /*5990*/  IMAD.MOV.U32 R23, RZ, RZ, R15 ;  /* 0x000000ffff177224 */ /* 0x000fe400078e000f */
[----:B------:R-:W-:Y:S02]  /*59a0*/  IMAD.MOV.U32 R15, RZ, RZ, R51 ;  /* 0x000000ffff0f7224 */ /* 0x000fe400078e0033 */
[----:B------:R-:W-:Y:S01]  /*59b0*/  @!P5 IMAD.IADD R11, R11, 0x1, -R0 ;  /* 0x000000010b0bd824 */ /* 0x000fe200078e0a00 */
[----:B------:R-:W-:Y:S01]  /*59c0*/  ISETP.GT.U32.AND P5, PT, R0, R4, PT ;  /* 0x000000040000720c */ /* 0x000fe20003fa4070 */
[----:B------:R-:W-:-:S02]  /*59d0*/  IMAD.MOV.U32 R51, RZ, RZ, R9 ;  /* 0x000000ffff337224 */ /* 0x000fc400078e0009 */
[----:B------:R-:W-:Y:S02]  /*59e0*/  @!P6 IMAD.IADD R2, R2, 0x1, -R0 ;  /* 0x000000010202e824 */ /* 0x000fe400078e0a00 */
[----:B------:R-:W-:Y:S01]  /*59f0*/  @!P3 IMAD.MOV R51, RZ, RZ, -R51 ;  /* 0x000000ffff33b224 */ /* 0x000fe200078e0a33 */
[C---:B------:R-:W-:Y:S02]  /*5a00*/  ISETP.GT.U32.AND P3, PT, R0.reuse, R5, PT ;  /* 0x000000050000720c */ /* 0x040fe40003f64070 */
[----:B------:R-:W-:Y:S02]  /*5a10*/  ISETP.GT.U32.AND P6, PT, R0, R2, PT ;  /* 0x000000020000720c */ /* 0x000fe40003fc4070 */
[----:B------:R-:W-:-:S03]  /*5a20*/  IABS R13, R27 ;  /* 0x0000001b000d7213 */ /* 0x000fc60000000000 */
[----:B------:R-:W-:Y:S02]  /*5a30*/  @!P5 IMAD.IADD R4, R4, 0x1, -R0 ;  /* 0x000000010404d824 */ /* 0x000fe400078e0a00 */
[----:B------:R-:W-:-:S04]  /*5a40*/  IMAD.HI.U32 R9, R8, R13, RZ ;  /* 0x0000000d08097227 */ /* 0x000fc800078e00ff */
[--C-:B------:R-:W-:Y:S01]  /*5a50*/  @!P3 IMAD.IADD R5, R5, 0x1, -R0.reuse ;  /* 0x000000010505b824 */ /* 0x100fe200078e0a00 */
[----:B------:R-:W-:Y:S01]  /*5a60*/  ISETP.GT.U32.AND P3, PT, R0, R4, PT ;  /* 0x000000040000720c */ /* 0x000fe20003f64070 */
[----:B------:R-:W-:Y:S02]  /*5a70*/  @!P6 IMAD.IADD R2, R2, 0x1, -R0 ;  /* 0x000000010202e824 */ /* 0x000fe400078e0a00 */
[----:B------:R-:W-:Y:S01]  /*5a80*/  IMAD.MOV R9, RZ, RZ, -R9 ;  /* 0x000000ffff097224 */ /* 0x000fe200078e0a09 */
[----:B------:R-:W-:-:S03]  /*5a90*/  ISETP.GE.AND P6, PT, R25, RZ, PT ;  /* 0x000000ff1900720c */ /* 0x000fc60003fc6270 */
[----:B------:R-:W-:-:S06]  /*5aa0*/  IMAD R13, R0, R9, R13 ;  /* 0x00000009000d7224 */ /* 0x000fcc00078e020d */
[----:B------:R-:W-:Y:S01]  /*5ab0*/  @!P3 IMAD.IADD R4, R4, 0x1, -R0 ;  /* 0x000000010404b824 */ /* 0x000fe200078e0a00 */
[----:B------:R-:W-:Y:S01]  /*5ac0*/  ISETP.GT.U32.AND P3, PT, R0, R13, PT ;  /* 0x0000000d0000720c */ /* 0x000fe20003f64070 */
[----:B------:R0:W-:Y:S01]  /*5ad0*/  STL [R1+0x2ec], R51 ;  /* 0x0002ec3301007387 */ /* 0x0001e20000100800 */
[----:B------:R-:W-:-:S03]  /*5ae0*/  IABS R9, R32 ;  /* 0x0000002000097213 */ /* 0x000fc60000000000 */
[----:B0-----:R-:W3:Y:S08]  /*5af0*/  LDL.LU R51, [R1+0x44cc] ;  /* 0x0044cc0001337983 */ /* 0x001ef00000300800 */
[----:B------:R-:W-:Y:S01]  /*5b00*/  @!P3 IMAD.IADD R13, R13, 0x1, -R0 ;  /* 0x000000010d0db824 */ /* 0x000fe200078e0a00 */
[----:B------:R-:W-:Y:S01]  /*5b10*/  ISETP.GE.AND P3, PT, R32, RZ, PT ;  /* 0x000000ff2000720c */ /* 0x000fe20003f66270 */
[----:B-----5:R-:W-:Y:S01]  /*5b20*/  IMAD.MOV.U32 R20, RZ, RZ, R7 ;  /* 0x000000ffff147224 */ /* 0x020fe200078e0007 */
[----:B------:R-:W-:-:S05]  /*5b30*/  IABS R7, R25 ;  /* 0x0000001900077213 */ /* 0x000fca0000000000 */
[----:B------:R-:W-:Y:S01]  /*5b40*/  IMAD.MOV.U32 R6, RZ, RZ, R7 ;  /* 0x000000ffff067224 */ /* 0x000fe200078e0007 */
[----:B------:R-:W-:-:S03]  /*5b50*/  IABS R7, R26 ;  /* 0x0000001a00077213 */ /* 0x000fc60000000000 */
[----:B------:R-:W-:-:S04]  /*5b60*/  IMAD.HI.U32 R12, R8, R6, RZ ;  /* 0x00000006080c7227 */ /* 0x000fc800078e00ff */
[----:B------:R-:W-:Y:S02]  /*5b70*/  IMAD.MOV.U32 R22, RZ, RZ, R20 ;  /* 0x000000ffff167224 */ /* 0x000fe400078e0014 */
[----:B------:R-:W-:Y:S02]  /*5b80*/  IMAD.MOV R12, RZ, RZ, -R12 ;  /* 0x000000ffff0c7224 */ /* 0x000fe400078e0a0c */
[----:B------:R-:W-:Y:S02]  /*5b90*/  IMAD.MOV.U32 R20, RZ, RZ, R14 ;  /* 0x000000ffff147224 */ /* 0x000fe400078e000e */
[----:B------:R-:W-:-:S04]  /*5ba0*/  IMAD.HI.U32 R14, R8, R7, RZ ;  /* 0x00000007080e7227 */ /* 0x000fc800078e00ff */
[C---:B------:R-:W-:Y:S02]  /*5bb0*/  IMAD R6, R0.reuse, R12, R6 ;  /* 0x0000000c00067224 */ /* 0x040fe400078e0206 */
[----:B------:R-:W-:Y:S02]  /*5bc0*/  IMAD.MOV.U32 R12, RZ, RZ, R11 ;  /* 0x000000ffff0c7224 */ /* 0x000fe400078e000b */
[----:B------:R-:W-:Y:S02]  /*5bd0*/  IMAD.MOV R14, RZ, RZ, -R14 ;  /* 0x000000ffff0e7224 */ /* 0x000fe400078e0a0e */
[----:B------:R-:W-:Y:S01]  /*5be0*/  @!P1 IMAD.MOV R12, RZ, RZ, -R12 ;  /* 0x000000ffff0c9224 */ /* 0x000fe200078e0a0c */
[C---:B------:R-:W-:Y:S01]  /*5bf0*/  ISETP.GT.U32.AND P1, PT, R0.reuse, R6, PT ;  /* 0x000000060000720c */ /* 0x040fe20003f24070 */
[----:B------:R-:W-:-:S05]  /*5c00*/  IMAD R7, R0, R14, R7 ;  /* 0x0000000e00077224 */ /* 0x000fca00078e0207 */
[----:B------:R-:W-:Y:S01]  /*5c10*/  ISETP.GT.U32.AND P5, PT, R0, R7, PT ;  /* 0x000000070000720c */ /* 0x000fe20003fa4070 */
[----:B------:R-:W-:-:S06]  /*5c20*/  IMAD.MOV.U32 R25, RZ, RZ, R2 ;  /* 0x000000ffff197224 */ /* 0x000fcc00078e0002 */
[----:B------:R-:W-:Y:S01]  /*5c30*/  @!P1 IMAD.IADD R6, R6, 0x1, -R0 ;  /* 0x0000000106069824 */ /* 0x000fe200078e0a00 */
[----:B------:R-:W-:Y:S01]  /*5c40*/  ISETP.GT.U32.AND P1, PT, R0, R5, PT ;  /* 0x000000050000720c */ /* 0x000fe20003f24070 */
[----:B------:R-:W-:-:S04]  /*5c50*/  @!P0 IMAD.MOV R25, RZ, RZ, -R25 ;  /* 0x000000ffff198224 */ /* 0x000fc800078e0a19 */
[----:B------:R-:W-:Y:S01]  /*5c60*/  @!P5 IMAD.IADD R7, R7, 0x1, -R0 ;  /* 0x000000010707d824 */ /* 0x000fe200078e0a00 */
[----:B------:R-:W-:Y:S01]  /*5c70*/  IABS R11, R34 ;  /* 0x00000022000b7213 */ /* 0x000fe20000000000 */
[----:B------:R-:W-:-:S03]  /*5c80*/  IMAD.MOV.U32 R14, RZ, RZ, R10 ;  /* 0x000000ffff0e7224 */ /* 0x000fc600078e000a */
[----:B------:R-:W-:-:S03]  /*5c90*/  ISETP.GT.U32.AND P0, PT, R0, R7, PT ;  /* 0x000000070000720c */ /* 0x000fc60003f04070 */
[----:B------:R-:W-:Y:S01]  /*5ca0*/  @!P1 IMAD.IADD R5, R5, 0x1, -R0 ;  /* 0x0000000105059824 */ /* 0x000fe200078e0a00 */
[----:B------:R-:W-:Y:S01]  /*5cb0*/  ISETP.GE.AND P1, PT, R26, RZ, PT ;  /* 0x000000ff1a00720c */ /* 0x000fe20003f26270 */
[----:B------:R-:W-:Y:S02]  /*5cc0*/  IMAD.MOV.U32 R26, RZ, RZ, R14 ;  /* 0x000000ffff1a7224 */ /* 0x000fe400078e000e */
[----:B------:R-:W-:Y:S01]  /*5cd0*/  IMAD.HI.U32 R14, R8, R11, RZ ;  /* 0x0000000b080e7227 */ /* 0x000fe200078e00ff */
[----:B------:R0:W-:Y:S03]  /*5ce0*/  STL [R1+0x2e8], R12 ;  /* 0x0002e80c01007387 */ /* 0x0001e60000100800 */
[----:B------:R-:W-:Y:S01]  /*5cf0*/  IMAD.MOV R14, RZ, RZ, -R14 ;  /* 0x000000ffff0e7224 */ /* 0x000fe200078e0a0e */
[----:B------:R1:W-:Y:S01]  /*5d00*/  STL [R1+0x2e4], R25 ;  /* 0x0002e41901007387 */ /* 0x0003e20000100800 */
[----:B------:R-:W-:Y:S01]  /*5d10*/  @!P0 IMAD.IADD R7, R7, 0x1, -R0 ;  /* 0x0000000107078824 */ /* 0x000fe200078e0a00 */
[----:B------:R-:W-:Y:S01]  /*5d20*/  ISETP.GE.AND P0, PT, R27, RZ, PT ;  /* 0x000000ff1b00720c */ /* 0x000fe20003f06270 */
[----:B------:R-:W-:Y:S01]  /*5d30*/  IMAD R11, R0, R14, R11 ;  /* 0x0000000e000b7224 */ /* 0x000fe200078e020b */
[----:B------:R-:W4:Y:S01]  /*5d40*/  LDL.LU R27, [R1+0x30] ;  /* 0x00003000011b7983 */ /* 0x000f220000300800 */
[----:B------:R-:W-:-:S03]  /*5d50*/  IMAD.MOV.U32 R14, RZ, RZ, R5 ;  /* 0x000000ffff0e7224 */ /* 0x000fc600078e0005 */
[----:B------:R-:W5:Y:S04]  /*5d60*/  LDL.LU R32, [R1+0x20] ;  /* 0x0000200001207983 */ /* 0x000f680000300800 */
[----:B------:R-:W2:Y:S01]  /*5d70*/  LDL.LU R5, [R1+0x24] ;  /* 0x0000240001057983 */ /* 0x000ea20000300800 */
[----:B------:R-:W-:Y:S01]  /*5d80*/  IMAD.HI.U32 R2, R8, R9, RZ ;  /* 0x0000000908027227 */ /* 0x000fe200078e00ff */
[----:B0-----:R-:W-:-:S03]  /*5d90*/  IABS R12, R33 ;  /* 0x00000021000c7213 */ /* 0x001fc60000000000 */
[----:B------:R-:W-:-:S04]  /*5da0*/  IMAD.MOV R2, RZ, RZ, -R2 ;  /* 0x000000ffff027224 */ /* 0x000fc800078e0a02 */
[----:B------:R-:W-:Y:S02]  /*5db0*/  IMAD R9, R0, R2, R9 ;  /* 0x0000000200097224 */ /* 0x000fe400078e0209 */
[----:B------:R-:W-:Y:S01]  /*5dc0*/  IMAD.HI.U32 R2, R8, R12, RZ ;  /* 0x0000000c08027227 */ /* 0x000fe200078e00ff */
[----:B------:R-:W-:-:S03]  /*5dd0*/  ISETP.GT.U32.AND P5, PT, R0, R6, PT ;  /* 0x000000060000720c */ /* 0x000fc60003fa4070 */
[----:B------:R-:W-:-:S04]  /*5de0*/  IMAD.MOV R2, RZ, RZ, -R2 ;  /* 0x000000ffff027224 */ /* 0x000fc800078e0a02 */
[C---:B------:R-:W-:Y:S02]  /*5df0*/  IMAD R2, R0.reuse, R2, R12 ;  /* 0x0000000200027224 */ /* 0x040fe400078e020c */
[----:B------:R-:W-:Y:S02]  /*5e00*/  IMAD.MOV.U32 R12, RZ, RZ, R58 ;  /* 0x000000ffff0c7224 */ /* 0x000fe400078e003a */
[----:B------:R-:W-:Y:S01]  /*5e10*/  IMAD.MOV.U32 R58, RZ, RZ, R4 ;  /* 0x000000ffff3a7224 */ /* 0x000fe200078e0004 */
[----:B------:R-:W-:Y:S01]  /*5e20*/  IABS R10, R35 ;  /* 0x00000023000a7213 */ /* 0x000fe20000000000 */
[----:B-1----:R-:W-:Y:S02]  /*5e30*/  IMAD.MOV.U32 R25, RZ, RZ, R24 ;  /* 0x000000ffff197224 */ /* 0x002fe400078e0018 */
[----:B------:R-:W-:Y:S01]  /*5e40*/  @!P2 IMAD.MOV R58, RZ, RZ, -R58 ;  /* 0x000000ffff3aa224 */ /* 0x000fe200078e0a3a */
[----:B------:R-:W-:Y:S01]  /*5e50*/  ISETP.GT.U32.AND P2, PT, R0, R13, PT ;  /* 0x0000000d0000720c */ /* 0x000fe20003f44070 */
[----:B------:R-:W-:-:S02]  /*5e60*/  IMAD.MOV.U32 R24, RZ, RZ, R22 ;  /* 0x000000ffff187224 */ /* 0x000fc400078e0016 */
[----:B------:R-:W-:Y:S02]  /*5e70*/  @!P4 IMAD.MOV R14, RZ, RZ, -R14 ;  /* 0x000000ffff0ec224 */ /* 0x000fe400078e0a0e */
[----:B------:R-:W-:Y:S01]  /*5e80*/  IMAD.MOV.U32 R22, RZ, RZ, R15 ;  /* 0x000000ffff167224 */ /* 0x000fe200078e000f */
[----:B------:R0:W-:Y:S01]  /*5e90*/  STL [R1+0x2e0], R58 ;  /* 0x0002e03a01007387 */ /* 0x0001e20000100800 */
[----:B------:R-:W-:-:S04]  /*5ea0*/  IMAD.HI.U32 R15, R8, R10, RZ ;  /* 0x0000000a080f7227 */ /* 0x000fc800078e00ff */
[----:B------:R-:W-:Y:S02]  /*5eb0*/  @!P5 IMAD.IADD R6, R6, 0x1, -R0 ;  /* 0x000000010606d824 */ /* 0x000fe400078e0a00 */
[----:B------:R-:W-:Y:S01]  /*5ec0*/  IMAD.MOV R15, RZ, RZ, -R15 ;  /* 0x000000ffff0f7224 */ /* 0x000fe200078e0a0f */
[----:B0-----:R-:W4:Y:S04]  /*5ed0*/  LDL.LU R58, [R1+0x44c8] ;  /* 0x0044c800013a7983 */ /* 0x001f280000300800 */
[----:B------:R0:W-:Y:S01]  /*5ee0*/  STL [R1+0x2dc], R14 ;  /* 0x0002dc0e01007387 */ /* 0x0001e20000100800 */
[C---:B------:R-:W-:Y:S01]  /*5ef0*/  IMAD R15, R0.reuse, R15, R10 ;  /* 0x0000000f000f7224 */ /* 0x040fe200078e020a */
[----:B------:R-:W-:Y:S01]  /*5f00*/  ISETP.GT.U32.AND P5, PT, R0, R9, PT ;  /* 0x000000090000720c */ /* 0x000fe20003fa4070 */
[----:B0-----:R-:W-:-:S02]  /*5f10*/  IMAD.MOV.U32 R14, RZ, RZ, R59 ;  /* 0x000000ffff0e7224 */ /* 0x001fc400078e003b */
[----:B------:R-:W-:-:S04]  /*5f20*/  IMAD.MOV.U32 R59, RZ, RZ, R6 ;  /* 0x000000ffff3b7224 */ /* 0x000fc800078e0006 */
[----:B------:R-:W-:Y:S01]  /*5f30*/  @!P6 IMAD.MOV R59, RZ, RZ, -R59 ;  /* 0x000000ffff3be224 */ /* 0x000fe200078e0a3b */
[C---:B------:R-:W-:Y:S01]  /*5f40*/  ISETP.GT.U32.AND P6, PT, R0.reuse, R11, PT ;  /* 0x0000000b0000720c */ /* 0x040fe20003fc4070 */
[--C-:B------:R-:W-:Y:S01]  /*5f50*/  @!P2 IMAD.IADD R13, R13, 0x1, -R0.reuse ;  /* 0x000000010d0da824 */ /* 0x100fe200078e0a00 */
[C---:B------:R-:W-:Y:S01]  /*5f60*/  ISETP.GT.U32.AND P2, PT, R0.reuse, R15, PT ;  /* 0x0000000f0000720c */ /* 0x040fe20003f44070 */
[----:B------:R-:W-:Y:S01]  /*5f70*/  @!P1 IMAD.MOV R7, RZ, RZ, -R7 ;  /* 0x000000ffff079224 */ /* 0x000fe200078e0a07 */
[----:B------:R-:W-:Y:S01]  /*5f80*/  IABS R4, R37 ;  /* 0x0000002500047213 */ /* 0x000fe20000000000 */
[--C-:B------:R-:W-:Y:S01]  /*5f90*/  @!P5 IMAD.IADD R9, R9, 0x1, -R0.reuse ;  /* 0x000000010909d824 */ /* 0x100fe200078e0a00 */
[----:B------:R-:W-:Y:S01]  /*5fa0*/  ISETP.GT.U32.AND P5, PT, R0, R2, PT ;  /* 0x000000020000720c */ /* 0x000fe20003fa4070 */
[----:B------:R0:W-:Y:S06]  /*5fb0*/  STL [R1+0x2d8], R59 ;  /* 0x0002d83b01007387 */ /* 0x0001ec0000100800 */
[----:B------:R-:W-:-:S02]  /*5fc0*/  @!P6 IMAD.IADD R11, R11, 0x1, -R0 ;  /* 0x000000010b0be824 */ /* 0x000fc400078e0a00 */
[----:B------:R-:W-:Y:S01]  /*5fd0*/  @!P2 IMAD.IADD R15, R15, 0x1, -R0 ;  /* 0x000000010f0fa824 */ /* 0x000fe200078e0a00 */
[----:B0-----:R-:W4:Y:S02]  /*5fe0*/  LDL.LU R59, [R1+0x44c4] ;  /* 0x0044c400013b7983 */ /* 0x001f240000300800 */
[C---:B------:R-:W-:Y:S02]  /*5ff0*/  ISETP.GT.U32.AND P2, PT, R0.reuse, R11, PT ;  /* 0x0000000b0000720c */ /* 0x040fe40003f44070 */
[----:B------:R0:W-:Y:S01]  /*6000*/  STL [R1+0x2d4], R7 ;  /* 0x0002d40701007387 */ /* 0x0001e20000100800 */
[----:B------:R-:W-:Y:S01]  /*6010*/  @!P0 IMAD.MOV R13, RZ, RZ, -R13 ;  /* 0x000000ffff0d8224 */ /* 0x000fe200078e0a0d */
[C---:B------:R-:W-:Y:S02]  /*6020*/  ISETP.GT.U32.AND P0, PT, R0.reuse, R15, PT ;  /* 0x0000000f0000720c */ /* 0x040fe40003f04070 */
[----:B------:R-:W-:Y:S01]  /*6030*/  ISETP.GE.AND P1, PT, R33, RZ, PT ;  /* 0x000000ff2100720c */ /* 0x000fe20003f26270 */
[----:B------:R-:W-:Y:S01]  /*6040*/  IMAD.MOV.U32 R33, RZ, RZ, R16 ;  /* 0x000000ffff217224 */ /* 0x000fe200078e0010 */
[----:B------:R-:W-:Y:S01]  /*6050*/  ISETP.GT.U32.AND P4, PT, R0, R9, PT ;  /* 0x000000090000720c */ /* 0x000fe20003f84070 */
[----:B------:R-:W-:Y:S01]  /*6060*/  @!P5 IMAD.IADD R2, R2, 0x1, -R0 ;  /* 0x000000010202d824 */ /* 0x000fe200078e0a00 */
[----:B------:R-:W-:Y:S01]  /*6070*/  ISETP.GE.AND P5, PT, R35, RZ, PT ;  /* 0x000000ff2300720c */ /* 0x000fe20003fa6270 */
[----:B------:R-:W-:-:S02]  /*6080*/  IMAD.MOV.U32 R35, RZ, RZ, R33 ;  /* 0x000000ffff237224 */ /* 0x000fc400078e0021 */
[----:B------:R-:W-:Y:S02]  /*6090*/  IMAD.MOV.U32 R33, RZ, RZ, R14 ;  /* 0x000000ffff217224 */ /* 0x000fe400078e000e */
[----:B------:R-:W-:Y:S02]  /*60a0*/  @!P2 IMAD.IADD R11, R11, 0x1, -R0 ;  /* 0x000000010b0ba824 */ /* 0x000fe400078e0a00 */
[----:B------:R-:W-:Y:S01]  /*60b0*/  IMAD.MOV.U32 R14, RZ, RZ, R12 ;  /* 0x000000ffff0e7224 */ /* 0x000fe200078e000c */
[----:B------:R-:W-:Y:S01]  /*60c0*/  IABS R10, R36 ;  /* 0x00000024000a7213 */ /* 0x000fe20000000000 */
[----:B------:R-:W-:Y:S01]  /*60d0*/  @!P0 IMAD.IADD R15, R15, 0x1, -R0 ;  /* 0x000000010f0f8824 */ /* 0x000fe200078e0a00 */
[----:B------:R-:W-:Y:S01]  /*60e0*/  ISETP.GE.AND P0, PT, R36, RZ, PT ;  /* 0x000000ff2400720c */ /* 0x000fe20003f06270 */
[----:B------:R-:W-:Y:S02]  /*60f0*/  IMAD.MOV.U32 R36, RZ, RZ, R14 ;  /* 0x000000ffff247224 */ /* 0x000fe400078e000e */
[----:B------:R-:W-:Y:S01]  /*6100*/  @!P4 IMAD.IADD R9, R9, 0x1, -R0 ;  /* 0x000000010909c824 */ /* 0x000fe200078e0a00 */
[----:B------:R-:W-:Y:S01]  /*6110*/  STL [R1+0x2d0], R13 ;  /* 0x0002d00d01007387 */ /* 0x000fe20000100800 */
[----:B--2---:R-:W-:-:S04]  /*6120*/  IMAD.MOV.U32 R6, RZ, RZ, R5 ;  /* 0x000000ffff067224 */ /* 0x004fc800078e0005 */
[----:B0-----:R-:W-:Y:S02]  /*6130*/  IMAD.MOV.U32 R7, RZ, RZ, R6 ;  /* 0x000000ffff077224 */ /* 0x001fe400078e0006 */
[----:B------:R-:W-:-:S04]  /*6140*/  IMAD.HI.U32 R6, R8, R4, RZ ;  /* 0x0000000408067227 */ /* 0x000fc800078e00ff */
[----:B------:R-:W-:-:S04]  /*6150*/  IMAD.MOV R6, RZ, RZ, -R6 ;  /* 0x000000ffff067224 */ /* 0x000fc800078e0a06 */
[----:B------:R-:W-:Y:S01]  /*6160*/  IMAD R4, R0, R6, R4 ;  /* 0x0000000600047224 */ /* 0x000fe200078e0204 */
[----:B------:R-:W-:-:S04]  /*6170*/  IABS R6, R40 ;  /* 0x0000002800067213 */ /* 0x000fc80000000000 */
[----:B------:R-:W-:Y:S01]  /*6180*/  ISETP.GT.U32.AND P2, PT, R0, R4, PT ;  /* 0x000000040000720c */ /* 0x000fe20003f44070 */
[----:B------:R-:W-:-:S04]  /*6190*/  IMAD.HI.U32 R14, R8, R6, RZ ;  /* 0x00000006080e7227 */ /* 0x000fc800078e00ff */
[----:B------:R-:W-:-:S04]  /*61a0*/  IMAD.MOV R14, RZ, RZ, -R14 ;  /* 0x000000ffff0e7224 */ /* 0x000fc800078e0a0e */
[----:B------:R-:W-:Y:S02]  /*61b0*/  IMAD R6, R0, R14, R6 ;  /* 0x0000000e00067224 */ /* 0x000fe400078e0206 */
[----:B------:R-:W-:Y:S02]  /*61c0*/  IMAD.MOV.U32 R14, RZ, RZ, R60 ;  /* 0x000000ffff0e7224 */ /* 0x000fe400078e003c */
[----:B------:R-:W-:Y:S01]  /*61d0*/  @!P2 IMAD.IADD R4, R4, 0x1, -R0 ;  /* 0x000000010404a824 */ /* 0x000fe200078e0a00 */
[----:B------:R-:W-:Y:S01]  /*61e0*/  ISETP.GE.AND P2, PT, R37, RZ, PT ;  /* 0x000000ff2500720c */ /* 0x000fe20003f46270 */
[----:B------:R-:W-:Y:S01]  /*61f0*/  IMAD.MOV.U32 R60, RZ, RZ, R9 ;  /* 0x000000ffff3c7224 */ /* 0x000fe200078e0009 */
[----:B------:R-:W2:Y:S04]  /*6200*/  LDL.LU R37, [R1+0x10] ;  /* 0x0000100001257983 */ /* 0x000ea80000300800 */
[----:B------:R-:W3:Y:S01]  /*6210*/  LDL.LU R9, [R1] ;  /* 0x0000000001097983 */ /* 0x000ee20000300800 */
[----:B------:R-:W-:Y:S01]  /*6220*/  ISETP.GT.U32.AND P6, PT, R0, R2, PT ;  /* 0x000000020000720c */ /* 0x000fe20003fc4070 */
[----:B------:R-:W-:-:S05]  /*6230*/  @!P3 IMAD.MOV R60, RZ, RZ, -R60 ;  /* 0x000000ffff3cb224 */ /* 0x000fca00078e0a3c */
[----:B------:R0:W-:Y:S01]  /*6240*/  STL [R1+0x2cc], R60 ;  /* 0x0002cc3c01007387 */ /* 0x0001e20000100800 */
[----:B------:R-:W-:-:S06]  /*6250*/  ISETP.GE.AND P4, PT, R34, RZ, PT ;  /* 0x000000ff2200720c */ /* 0x000fcc0003f86270 */
[----:B------:R-:W-:Y:S01]  /*6260*/  @!P6 IMAD.IADD R2, R2, 0x1, -R0 ;  /* 0x000000010202e824 */ /* 0x000fe200078e0a00 */
[----:B0-----:R-:W2:Y:S03]  /*6270*/  LDL.LU R60, [R1+0x44c0] ;  /* 0x0044c000013c7983 */ /* 0x001ea60000300800 */
[----:B------:R-:W-:-:S05]  /*6280*/  @!P1 IMAD.MOV R2, RZ, RZ, -R2 ;  /* 0x000000ffff029224 */ /* 0x000fca00078e0a02 */
[----:B------:R3:W-:Y:S01]  /*6290*/  STL [R1+0x2c0], R2 ;  /* 0x0002c00201007387 */ /* 0x0007e20000100800 */
[----:B------:R-:W-:-:S05]  /*62a0*/  @!P4 IMAD.MOV R11, RZ, RZ, -R11 ;  /* 0x000000ffff0bc224 */ /* 0x000fca00078e0a0b */
[----:B------:R-:W-:Y:S01]  /*62b0*/  STL [R1+0x2bc], R11 ;  /* 0x0002bc0b01007387 */ /* 0x000fe20000100800 */
[----:B------:R-:W-:-:S04]  /*62c0*/  IMAD.HI.U32 R5, R8, R10, RZ ;  /* 0x0000000a08057227 */ /* 0x000fc800078e00ff */
[----:B------:R-:W-:Y:S01]  /*62d0*/  IMAD.MOV R5, RZ, RZ, -R5 ;  /* 0x000000ffff057224 */ /* 0x000fe200078e0a05 */
[----:B------:R-:W-:-:S03]  /*62e0*/  IABS R16, R38 ;  /* 0x0000002600107213 */ /* 0x000fc60000000000 */
[----:B------:R-:W-:Y:S02]  /*62f0*/  IMAD R10, R0, R5, R10 ;  /* 0x00000005000a7224 */ /* 0x000fe400078e020a */
[----:B------:R-:W-:-:S03]  /*6300*/  IMAD.HI.U32 R13, R8, R16, RZ ;  /* 0x00000010080d7227 */ /* 0x000fc600078e00ff */
[----:B------:R-:W-:Y:S01]  /*6310*/  ISETP.GT.U32.AND P6, PT, R0, R10, PT ;  /* 0x0000000a0000720c */ /* 0x000fe20003fc4070 */
[----:B------:R-:W-:Y:S01]  /*6320*/  IMAD.MOV R13, RZ, RZ, -R13 ;  /* 0x000000ffff0d7224 */ /* 0x000fe200078e0a0d */
[----:B------:R-:W-:-:S03]  /*6330*/  IABS R5, R39 ;  /* 0x0000002700057213 */ /* 0x000fc60000000000 */
[----:B------:R-:W-:Y:S02]  /*6340*/  IMAD R16, R0, R13, R16 ;  /* 0x0000000d00107224 */ /* 0x000fe400078e0210 */
[----:B------:R-:W-:-:S04]  /*6350*/  IMAD.HI.U32 R12, R8, R5, RZ ;  /* 0x00000005080c7227 */ /* 0x000fc800078e00ff */
[----:B------:R-:W-:Y:S02]  /*6360*/  IMAD.MOV R12, RZ, RZ, -R12 ;  /* 0x000000ffff0c7224 */ /* 0x000fe400078e0a0c */
[----:B------:R-:W-:Y:S01]  /*6370*/  @!P6 IMAD.IADD R10, R10, 0x1, -R0 ;  /* 0x000000010a0ae824 */ /* 0x000fe200078e0a00 */
[C---:B------:R-:W-:Y:S01]  /*6380*/  ISETP.GT.U32.AND P6, PT, R0.reuse, R16, PT ;  /* 0x000000100000720c */ /* 0x040fe20003fc4070 */
[C---:B------:R-:W-:Y:S02]  /*6390*/  IMAD R5, R0.reuse, R12, R5 ;  /* 0x0000000c00057224 */ /* 0x040fe400078e0205 */
[----:B------:R-:W-:Y:S01]  /*63a0*/  IMAD.MOV.U32 R34, RZ, RZ, R7 ;  /* 0x000000ffff227224 */ /* 0x000fe200078e0007 */
[----:B------:R-:W-:Y:S02]  /*63b0*/  IABS R7, R41 ;  /* 0x0000002900077213 */ /* 0x000fe40000000000 */
[C---:B------:R-:W-:Y:S02]  /*63c0*/  ISETP.GT.U32.AND P4, PT, R0.reuse, R5, PT ;  /* 0x000000050000720c */ /* 0x040fe40003f84070 */
[----:B------:R-:W-:Y:S01]  /*63d0*/  ISETP.GT.U32.AND P3, PT, R0, R10, PT ;  /* 0x0000000a0000720c */ /* 0x000fe20003f64070 */
[----:B------:R-:W-:-:S04]  /*63e0*/  IMAD.HI.U32 R13, R8, R7, RZ ;  /* 0x00000007080d7227 */ /* 0x000fc800078e00ff */
[--C-:B------:R-:W-:Y:S01]  /*63f0*/  @!P6 IMAD.IADD R16, R16, 0x1, -R0.reuse ;  /* 0x000000011010e824 */ /* 0x100fe200078e0a00 */
[C---:B------:R-:W-:Y:S01]  /*6400*/  ISETP.GT.U32.AND P6, PT, R0.reuse, R4, PT ;  /* 0x000000040000720c */ /* 0x040fe20003fc4070 */
[----:B------:R-:W-:Y:S01]  /*6410*/  IMAD.MOV R13, RZ, RZ, -R13 ;  /* 0x000000ffff0d7224 */ /* 0x000fe200078e0a0d */
[----:B------:R-:W-:Y:S02]  /*6420*/  IABS R12, R42 ;  /* 0x0000002a000c7213 */ /* 0x000fe40000000000 */
[C---:B------:R-:W-:Y:S01]  /*6430*/  ISETP.GT.U32.AND P1, PT, R0.reuse, R16, PT ;  /* 0x000000100000720c */ /* 0x040fe20003f24070 */
[----:B------:R-:W-:Y:S01]  /*6440*/  IMAD R7, R0, R13, R7 ;  /* 0x0000000d00077224 */ /* 0x000fe200078e0207 */
[----:B------:R-:W-:Y:S01]  /*6450*/  IABS R13, R43 ;  /* 0x0000002b000d7213 */ /* 0x000fe20000000000 */
[--C-:B------:R-:W-:Y:S02]  /*6460*/  @!P4 IMAD.IADD R5, R5, 0x1, -R0.reuse ;  /* 0x000000010505c824 */ /* 0x100fe400078e0a00 */
[----:B------:R-:W-:Y:S01]  /*6470*/  @!P3 IMAD.IADD R10, R10, 0x1, -R0 ;  /* 0x000000010a0ab824 */ /* 0x000fe200078e0a00 */
[----:B------:R-:W-:-:S03]  /*6480*/  ISETP.GT.U32.AND P3, PT, R0, R7, PT ;  /* 0x000000070000720c */ /* 0x000fc60003f64070 */
[----:B------:R-:W-:Y:S01]  /*6490*/  @!P6 IMAD.IADD R4, R4, 0x1, -R0 ;  /* 0x000000010404e824 */ /* 0x000fe200078e0a00 */
[----:B------:R-:W-:Y:S01]  /*64a0*/  ISETP.GE.AND P6, PT, R38, RZ, PT ;  /* 0x000000ff2600720c */ /* 0x000fe20003fc6270 */
[----:B------:R-:W-:Y:S02]  /*64b0*/  @!P0 IMAD.MOV R10, RZ, RZ, -R10 ;  /* 0x000000ffff0a8224 */ /* 0x000fe400078e0a0a */
[----:B------:R-:W-:Y:S01]  /*64c0*/  @!P1 IMAD.IADD R16, R16, 0x1, -R0 ;  /* 0x0000000110109824 */ /* 0x000fe200078e0a00 */
[----:B------:R-:W-:-:S05]  /*64d0*/  ISETP.GE.AND P1, PT, R39, RZ, PT ;  /* 0x000000ff2700720c */ /* 0x000fca0003f26270 */
[----:B------:R-:W-:Y:S01]  /*64e0*/  @!P3 IMAD.IADD R7, R7, 0x1, -R0 ;  /* 0x000000010707b824 */ /* 0x000fe200078e0a00 */
[----:B------:R-:W-:-:S04]  /*64f0*/  ISETP.GE.AND P4, PT, R40, RZ, PT ;  /* 0x000000ff2800720c */ /* 0x000fc80003f86270 */
[----:B------:R-:W-:Y:S01]  /*6500*/  ISETP.GT.U32.AND P3, PT, R0, R7, PT ;  /* 0x000000070000720c */ /* 0x000fe20003f64070 */
[----:B---3--:R-:W-:Y:S02]  /*6510*/  IMAD.MOV.U32 R2, RZ, RZ, R9 ;  /* 0x000000ffff027224 */ /* 0x008fe400078e0009 */
[----:B------:R-:W-:Y:S02]  /*6520*/  IMAD.MOV.U32 R9, RZ, RZ, R35 ;  /* 0x000000ffff097224 */ /* 0x000fe400078e0023 */
[----:B-----5:R-:W-:Y:S02]  /*6530*/  IMAD.MOV.U32 R35, RZ, RZ, R32 ;  /* 0x000000ffff237224 */ /* 0x020fe400078e0020 */
[----:B------:R-:W-:Y:S02]  /*6540*/  IMAD.MOV.U32 R32, RZ, RZ, R61 ;  /* 0x000000ffff207224 */ /* 0x000fe400078e003d */
[----:B------:R-:W-:-:S04]  /*6550*/  IMAD.MOV.U32 R61, RZ, RZ, R15 ;  /* 0x000000ffff3d7224 */ /* 0x000fc800078e000f */
[----:B------:R-:W-:-:S05]  /*6560*/  @!P5 IMAD.MOV R61, RZ, RZ, -R61 ;  /* 0x000000ffff3dd224 */ /* 0x000fca00078e0a3d */
[----:B------:R0:W-:Y:S04]  /*6570*/  STL [R1+0x2b8], R61 ;  /* 0x0002b83d01007387 */ /* 0x0001e80000100800 */
[----:B0-----:R-:W3:Y:S01]  /*6580*/  LDL.LU R61, [R1+0x44bc] ;  /* 0x0044bc00013d7983 */ /* 0x001ee20000300800 */
[----:B------:R-:W-:Y:S01]  /*6590*/  ISETP.GT.U32.AND P5, PT, R0, R6, PT ;  /* 0x000000060000720c */ /* 0x000fe20003fa4070 */
[----:B------:R-:W-:Y:S02]  /*65a0*/  IMAD.MOV.U32 R15, RZ, RZ, R2 ;  /* 0x000000ffff0f7224 */ /* 0x000fe400078e0002 */
[----:B------:R-:W-:-:S04]  /*65b0*/  IMAD.HI.U32 R2, R8, R12, RZ ;  /* 0x0000000c08027227 */ /* 0x000fc800078e00ff */
[----:B------:R-:W-:Y:S02]  /*65c0*/  IMAD.MOV R2, RZ, RZ, -R2 ;  /* 0x000000ffff027224 */ /* 0x000fe400078e0a02 */
[----:B------:R-:W-:Y:S02]  /*65d0*/  IMAD.MOV.U32 R11, RZ, RZ, R9 ;  /* 0x000000ffff0b7224 */ /* 0x000fe400078e0009 */
[----:B------:R-:W-:-:S04]  /*65e0*/  IMAD.HI.U32 R9, R8, R13, RZ ;  /* 0x0000000d08097227 */ /* 0x000fc800078e00ff */
[----:B------:R-:W-:Y:S01]  /*65f0*/  @!P5 IMAD.IADD R6, R6, 0x1, -R0 ;  /* 0x000000010606d824 */ /* 0x000fe200078e0a00 */
[C---:B------:R-:W-:Y:S01]  /*6600*/  ISETP.GT.U32.AND P5, PT, R0.reuse, R5, PT ;  /* 0x000000050000720c */ /* 0x040fe20003fa4070 */
[C---:B------:R-:W-:Y:S02]  /*6610*/  IMAD R2, R0.reuse, R2, R12 ;  /* 0x0000000200027224 */ /* 0x040fe400078e020c */
[----:B------:R-:W-:Y:S02]  /*6620*/  IMAD.MOV.U32 R12, RZ, RZ, R4 ;  /* 0x000000ffff0c7224 */ /* 0x000fe400078e0004 */
[----:B------:R-:W-:Y:S02]  /*6630*/  IMAD.MOV R9, RZ, RZ, -R9 ;  /* 0x000000ffff097224 */ /* 0x000fe400078e0a09 */
[----:B------:R-:W-:Y:S01]  /*6640*/  @!P2 IMAD.MOV R12, RZ, RZ, -R12 ;  /* 0x000000ffff0ca224 */ /* 0x000fe200078e0a0c */
[C---:B------:R-:W-:Y:S01]  /*6650*/  ISETP.GT.U32.AND P2, PT, R0.reuse, R2, PT ;  /* 0x000000020000720c */ /* 0x040fe20003f44070 */
[C---:B------:R-:W-:Y:S01]  /*6660*/  IMAD R9, R0.reuse, R9, R13 ;  /* 0x0000000900097224 */ /* 0x040fe200078e020d */
[----:B------:R0:W-:Y:S03]  /*6670*/  STL [R1+0x2b4], R10 ;  /* 0x0002b40a01007387 */ /* 0x0001e60000100800 */
[----:B------:R-:W-:Y:S01]  /*6680*/  @!P5 IMAD.IADD R5, R5, 0x1, -R0 ;  /* 0x000000010505d824 */ /* 0x000fe200078e0a00 */
[C---:B------:R-:W-:Y:S01]  /*6690*/  ISETP.GT.U32.AND P5, PT, R0.reuse, R9, PT ;  /* 0x000000090000720c */ /* 0x040fe20003fa4070 */
[----:B0-----:R-:W-:Y:S01]  /*66a0*/  IMAD.MOV.U32 R10, RZ, RZ, R16 ;  /* 0x000000ffff0a7224 */ /* 0x001fe200078e0010 */
[----:B------:R-:W-:-:S02]  /*66b0*/  ISETP.GT.U32.AND P0, PT, R0, R6, PT ;  /* 0x000000060000720c */ /* 0x000fc40003f04070 */
[----:B------:R-:W-:Y:S01]  /*66c0*/  IABS R4, R44 ;  /* 0x0000002c00047213 */ /* 0x000fe20000000000 */
[----:B------:R-:W-:Y:S01]  /*66d0*/  @!P6 IMAD.MOV R10, RZ, RZ, -R10 ;  /* 0x000000ffff0ae224 */ /* 0x000fe200078e0a0a */
[----:B------:R0:W-:Y:S01]  /*66e0*/  STL [R1+0x2b0], R12 ;  /* 0x0002b00c01007387 */ /* 0x0001e20000100800 */
[----:B------:R-:W-:Y:S01]  /*66f0*/  ISETP.GE.AND P6, PT, R41, RZ, PT ;  /* 0x000000ff2900720c */ /* 0x000fe20003fc6270 */
[----:B------:R-:W-:Y:S02]  /*6700*/  @!P2 IMAD.IADD R2, R2, 0x1, -R0 ;  /* 0x000000010202a824 */ /* 0x000fe400078e0a00 */
[----:B------:R1:W-:Y:S01]  /*6710*/  STL [R1+0x2ac], R10 ;  /* 0x0002ac0a01007387 */ /* 0x0003e20000100800 */
[----:B------:R-:W-:Y:S02]  /*6720*/  IMAD.MOV.U32 R38, RZ, RZ, R15 ;  /* 0x000000ffff267224 */ /* 0x000fe400078e000f */
[----:B------:R-:W-:Y:S02]  /*6730*/  IMAD.MOV.U32 R15, RZ, RZ, R11 ;  /* 0x000000ffff0f7224 */ /* 0x000fe400078e000b */
[----:B0-----:R-:W-:-:S02]  /*6740*/  IMAD.MOV.U32 R12, RZ, RZ, R5 ;  /* 0x000000ffff0c7224 */ /* 0x001fc400078e0005 */
[----:B-1----:R-:W-:Y:S01]  /*6750*/  IMAD.HI.U32 R10, R8, R4, RZ ;  /* 0x00000004080a7227 */ /* 0x002fe200078e00ff */
[----:B------:R-:W-:-:S03]  /*6760*/  IABS R11, R45 ;  /* 0x0000002d000b7213 */ /* 0x000fc60000000000 */
[----:B------:R-:W-:Y:S02]  /*6770*/  IMAD.MOV R10, RZ, RZ, -R10 ;  /* 0x000000ffff0a7224 */ /* 0x000fe400078e0a0a */
[----:B------:R-:W-:Y:S01]  /*6780*/  @!P1 IMAD.MOV R12, RZ, RZ, -R12 ;  /* 0x000000ffff0c9224 */ /* 0x000fe200078e0a0c */
[----:B------:R-:W-:Y:S01]  /*6790*/  ISETP.GT.U32.AND P1, PT, R0, R2, PT ;  /* 0x000000020000720c */ /* 0x000fe20003f24070 */
[--C-:B------:R-:W-:Y:S02]  /*67a0*/  @!P5 IMAD.IADD R9, R9, 0x1, -R0.reuse ;  /* 0x000000010909d824 */ /* 0x100fe400078e0a00 */
[----:B------:R-:W-:Y:S02]  /*67b0*/  @!P0 IMAD.IADD R6, R6, 0x1, -R0 ;  /* 0x0000000106068824 */ /* 0x000fe400078e0a00 */
[C---:B------:R-:W-:Y:S01]  /*67c0*/  IMAD R4, R0.reuse, R10, R4 ;  /* 0x0000000a00047224 */ /* 0x040fe200078e0204 */
[----:B------:R-:W-:Y:S01]  /*67d0*/  ISETP.GT.U32.AND P5, PT, R0, R9, PT ;  /* 0x000000090000720c */ /* 0x000fe20003fa4070 */
[----:B------:R-:W-:-:S02]  /*67e0*/  @!P3 IMAD.IADD R7, R7, 0x1, -R0 ;  /* 0x000000010707b824 */ /* 0x000fc400078e0a00 */
[----:B------:R-:W-:Y:S02]  /*67f0*/  IMAD.MOV.U32 R5, RZ, RZ, R11 ;  /* 0x000000ffff057224 */ /* 0x000fe400078e000b */
[----:B------:R-:W-:Y:S01]  /*6800*/  @!P4 IMAD.MOV R6, RZ, RZ, -R6 ;  /* 0x000000ffff06c224 */ /* 0x000fe200078e0a06 */
[----:B------:R-:W-:Y:S01]  /*6810*/  ISETP.GT.U32.AND P4, PT, R0, R4, PT ;  /* 0x000000040000720c */ /* 0x000fe20003f84070 */
[----:B------:R-:W-:Y:S01]  /*6820*/  IMAD.HI.U32 R10, R8, R5, RZ ;  /* 0x00000005080a7227 */ /* 0x000fe200078e00ff */
[----:B------:R-:W-:-:S03]  /*6830*/  IABS R11, R46 ;  /* 0x0000002e000b7213 */ /* 0x000fc60000000000 */
[----:B------:R-:W-:Y:S01]  /*6840*/  @!P6 IMAD.MOV R7, RZ, RZ, -R7 ;  /* 0x000000ffff07e224 */ /* 0x000fe200078e0a07 */
[----:B------:R0:W-:Y:S01]  /*6850*/  STL [R1+0x2a8], R12 ;  /* 0x0002a80c01007387 */ /* 0x0001e20000100800 */
[----:B------:R-:W-:Y:S01]  /*6860*/  ISETP.GE.AND P0, PT, R42, RZ, PT ;  /* 0x000000ff2a00720c */ /* 0x000fe20003f06270 */
[----:B------:R-:W-:Y:S01]  /*6870*/  IMAD.MOV R10, RZ, RZ, -R10 ;  /* 0x000000ffff0a7224 */ /* 0x000fe200078e0a0a */
[----:B------:R-:W-:Y:S01]  /*6880*/  ISETP.GE.AND P3, PT, R43, RZ, PT ;  /* 0x000000ff2b00720c */ /* 0x000fe20003f66270 */
[----:B------:R1:W-:Y:S01]  /*6890*/  STL [R1+0x2a4], R6 ;  /* 0x0002a40601007387 */ /* 0x0003e20000100800 */
[----:B------:R-:W-:-:S03]  /*68a0*/  @!P1 IMAD.IADD R2, R2, 0x1, -R0 ;  /* 0x0000000102029824 */ /* 0x000fc600078e0a00 */
[----:B------:R5:W-:Y:S01]  /*68b0*/  STL [R1+0x2a0], R7 ;  /* 0x0002a00701007387 */ /* 0x000be20000100800 */
[----:B------:R-:W-:Y:S02]  /*68c0*/  @!P5 IMAD.IADD R9, R9, 0x1, -R0 ;  /* 0x000000010909d824 */ /* 0x000fe400078e0a00 */
[----:B0-----:R-:W-:Y:S02]  /*68d0*/  IMAD.MOV.U32 R12, RZ, RZ, R2 ;  /* 0x000000ffff0c7224 */ /* 0x001fe400078e0002 */
[----:B-1----:R-:W-:Y:S02]  /*68e0*/  IMAD R6, R0, R10, R5 ;  /* 0x0000000a00067224 */ /* 0x002fe400078e0205 */
[----:B-----5:R-:W-:-:S03]  /*68f0*/  IMAD.HI.U32 R7, R8, R11, RZ ;  /* 0x0000000b08077227 */ /* 0x020fc600078e00ff */
[----:B------:R-:W-:Y:S01]  /*6900*/  ISETP.GT.U32.AND P5, PT, R0, R6, PT ;  /* 0x000000060000720c */ /* 0x000fe20003fa4070 */
[----:B------:R-:W-:Y:S02]  /*6910*/  IMAD.MOV R2, RZ, RZ, -R7 ;  /* 0x000000ffff027224 */ /* 0x000fe400078e0a07 */
[----:B------:R-:W-:Y:S02]  /*6920*/  @!P4 IMAD.IADD R4, R4, 0x1, -R0 ;  /* 0x000000010404c824 */ /* 0x000fe400078e0a00 */
[C---:B------:R-:W-:Y:S02]  /*6930*/  IMAD R2, R0.reuse, R2, R11 ;  /* 0x0000000200027224 */ /* 0x040fe400078e020b */
[----:B------:R-:W-:Y:S02]  /*6940*/  IMAD.MOV.U32 R7, RZ, RZ, R9 ;  /* 0x000000ffff077224 */ /* 0x000fe400078e0009 */
[----:B------:R-:W-:Y:S01]  /*6950*/  @!P0 IMAD.MOV R12, RZ, RZ, -R12 ;  /* 0x000000ffff0c8224 */ /* 0x000fe200078e0a0c */
[C---:B------:R-:W-:Y:S01]  /*6960*/  ISETP.GT.U32.AND P0, PT, R0.reuse, R4, PT ;  /* 0x000000040000720c */ /* 0x040fe20003f04070 */
[----:B------:R-:W-:Y:S01]  /*6970*/  @!P3 IMAD.MOV R7, RZ, RZ, -R7 ;  /* 0x000000ffff07b224 */ /* 0x000fe200078e0a07 */
[----:B------:R-:W-:-:S02]  /*6980*/  ISETP.GT.U32.AND P3, PT, R0, R2, PT ;  /* 0x000000020000720c */ /* 0x000fc40003f64070 */
[----:B------:R-:W-:Y:S01]  /*6990*/  IABS R5, R48 ;  /* 0x0000003000057213 */ /* 0x000fe20000000000 */
[--C-:B------:R-:W-:Y:S01]  /*69a0*/  @!P5 IMAD.IADD R6, R6, 0x1, -R0.reuse ;  /* 0x000000010606d824 */ /* 0x100fe200078e0a00 */
[----:B------:R-:W-:Y:S02]  /*69b0*/  ISETP.GE.AND P2, PT, R44, RZ, PT ;  /* 0x000000ff2c00720c */ /* 0x000fe40003f46270 */
[----:B------:R-:W-:Y:S01]  /*69c0*/  IABS R10, R47 ;  /* 0x0000002f000a7213 */ /* 0x000fe20000000000 */
[----:B------:R-:W-:Y:S01]  /*69d0*/  IMAD.HI.U32 R9, R8, R5, RZ ;  /* 0x0000000508097227 */ /* 0x000fe200078e00ff */
[----:B------:R0:W-:Y:S01]  /*69e0*/  STL [R1+0xe4], R12 ;  /* 0x0000e40c01007387 */ /* 0x0001e20000100800 */
[----:B------:R-:W-:Y:S02]  /*69f0*/  ISETP.GT.U32.AND P5, PT, R0, R6, PT ;  /* 0x000000060000720c */ /* 0x000fe40003fa4070 */
[----:B------:R-:W-:Y:S02]  /*6a00*/  IMAD.MOV R9, RZ, RZ, -R9 ;  /* 0x000000ffff097224 */ /* 0x000fe400078e0a09 */
[----:B------:R-:W-:-:S02]  /*6a10*/  @!P0 IMAD.IADD R4, R4, 0x1, -R0 ;  /* 0x0000000104048824 */ /* 0x000fc400078e0a00 */
[----:B------:R-:W-:Y:S02]  /*6a20*/  @!P3 IMAD.IADD R2, R2, 0x1, -R0 ;  /* 0x000000010202b824 */ /* 0x000fe400078e0a00 */
[----:B0-----:R-:W-:Y:S01]  /*6a30*/  IMAD.HI.U32 R12, R8, R10, RZ ;  /* 0x0000000a080c7227 */ /* 0x001fe200078e00ff */
[----:B------:R-:W-:-:S03]  /*6a40*/  IABS R11, R49 ;  /* 0x00000031000b7213 */ /* 0x000fc60000000000 */
[C---:B------:R-:W-:Y:S02]  /*6a50*/  IMAD R5, R0.reuse, R9, R5 ;  /* 0x0000000900057224 */ /* 0x040fe400078e0205 */
[----:B------:R-:W-:Y:S01]  /*6a60*/  IMAD.MOV.U32 R16, RZ, RZ, R4 ;  /* 0x000000ffff107224 */ /* 0x000fe200078e0004 */
[C---:B------:R-:W-:Y:S01]  /*6a70*/  ISETP.GT.U32.AND P3, PT, R0.reuse, R2, PT ;  /* 0x000000020000720c */ /* 0x040fe20003f64070 */
[----:B------:R-:W-:Y:S02]  /*6a80*/  IMAD.MOV R12, RZ, RZ, -R12 ;  /* 0x000000ffff0c7224 */ /* 0x000fe400078e0a0c */
[----:B------:R-:W-:Y:S01]  /*6a90*/  @!P2 IMAD.MOV R16, RZ, RZ, -R16 ;  /* 0x000000ffff10a224 */ /* 0x000fe200078e0a10 */
[C---:B------:R-:W-:Y:S01]  /*6aa0*/  ISETP.GT.U32.AND P2, PT, R0.reuse, R5, PT ;  /* 0x000000050000720c */ /* 0x040fe20003f44070 */
[----:B------:R-:W-:Y:S01]  /*6ab0*/  IMAD R10, R0, R12, R10 ;  /* 0x0000000c000a7224 */ /* 0x000fe200078e020a */
[----:B------:R0:W-:Y:S01]  /*6ac0*/  STL [R1+0xb4], R7 ;  /* 0x0000b40701007387 */ /* 0x0001e20000100800 */
[----:B------:R-:W-:Y:S01]  /*6ad0*/  IMAD.MOV.U32 R9, RZ, RZ, R11 ;  /* 0x000000ffff097224 */ /* 0x000fe200078e000b */
[----:B------:R-:W-:Y:S01]  /*6ae0*/  ISETP.GE.AND P6, PT, R45, RZ, PT ;  /* 0x000000ff2d00720c */ /* 0x000fe20003fc6270 */
[----:B------:R-:W-:Y:S01]  /*6af0*/  @!P5 IMAD.IADD R6, R6, 0x1, -R0 ;  /* 0x000000010606d824 */ /* 0x000fe200078e0a00 */
[----:B------:R-:W-:Y:S01]  /*6b00*/  ISETP.GE.AND P1, PT, R46, RZ, PT ;  /* 0x000000ff2e00720c */ /* 0x000fe20003f26270 */
[----:B------:R-:W-:Y:S01]  /*6b10*/  IMAD.HI.U32 R11, R8, R9, RZ ;  /* 0x00000009080b7227 */ /* 0x000fe200078e00ff */
[----:B------:R-:W-:-:S02]  /*6b20*/  ISETP.GT.U32.AND P5, PT, R0, R10, PT ;  /* 0x0000000a0000720c */ /* 0x000fc40003fa4070 */
[----:B0-----:R-:W-:Y:S01]  /*6b30*/  IABS R7, R50 ;  /* 0x0000003200077213 */ /* 0x001fe20000000000 */
[----:B------:R-:W-:Y:S02]  /*6b40*/  IMAD.MOV R11, RZ, RZ, -R11 ;  /* 0x000000ffff0b7224 */ /* 0x000fe400078e0a0b */
[----:B------:R-:W-:Y:S02]  /*6b50*/  @!P3 IMAD.IADD R2, R2, 0x1, -R0 ;  /* 0x000000010202b824 */ /* 0x000fe400078e0a00 */
[----:B------:R-:W-:-:S04]  /*6b60*/  IMAD.HI.U32 R4, R8, R7, RZ ;  /* 0x0000000708047227 */ /* 0x000fc800078e00ff */
[----:B------:R-:W-:Y:S02]  /*6b70*/  IMAD.MOV.U32 R13, RZ, RZ, R6 ;  /* 0x000000ffff0d7224 */ /* 0x000fe400078e0006 */
[----:B------:R-:W-:Y:S02]  /*6b80*/  IMAD.MOV R4, RZ, RZ, -R4 ;  /* 0x000000ffff047224 */ /* 0x000fe400078e0a04 */
[C---:B------:R-:W-:Y:S01]  /*6b90*/  IMAD R6, R0.reuse, R11, R9 ;  /* 0x0000000b00067224 */ /* 0x040fe200078e0209 */
[----:B------:R-:W-:Y:S01]  /*6ba0*/  IABS R11, R51 ;  /* 0x00000033000b7213 */ /* 0x000fe20000000000 */
[----:B------:R-:W-:Y:S02]  /*6bb0*/  @!P2 IMAD.IADD R5, R5, 0x1, -R0 ;  /* 0x000000010505a824 */ /* 0x000fe400078e0a00 */
[----:B------:R-:W-:Y:S02]  /*6bc0*/  IMAD.MOV.U32 R12, RZ, RZ, R2 ;  /* 0x000000ffff0c7224 */ /* 0x000fe400078e0002 */
[C---:B------:R-:W-:Y:S01]  /*6bd0*/  IMAD R4, R0.reuse, R4, R7 ;  /* 0x0000000400047224 */ /* 0x040fe200078e0207 */
[C---:B------:R-:W-:Y:S01]  /*6be0*/  ISETP.GT.U32.AND P2, PT, R0.reuse, R5, PT ;  /* 0x000000050000720c */ /* 0x040fe20003f44070 */
[----:B------:R-:W-:Y:S01]  /*6bf0*/  @!P6 IMAD.MOV R13, RZ, RZ, -R13 ;  /* 0x000000ffff0de224 */ /* 0x000fe200078e0a0d */
[----:B------:R-:W-:Y:S01]  /*6c00*/  ISETP.GT.U32.AND P3, PT, R0, R6, PT ;  /* 0x000000060000720c */ /* 0x000fe20003f64070 */
[----:B------:R-:W-:-:S02]  /*6c10*/  @!P5 IMAD.IADD R10, R10, 0x1, -R0 ;  /* 0x000000010a0ad824 */ /* 0x000fc400078e0a00 */
[----:B------:R-:W-:Y:S02]  /*6c20*/  @!P1 IMAD.MOV R12, RZ, RZ, -R12 ;  /* 0x000000ffff0c9224 */ /* 0x000fe400078e0a0c */
[----:B------:R-:W-:Y:S01]  /*6c30*/  IMAD.HI.U32 R2, R8, R11, RZ ;  /* 0x0000000b08027227 */ /* 0x000fe200078e00ff */
[----:B------:R-:W-:Y:S01]  /*6c40*/  STL [R1+0xa0], R16 ;  /* 0x0000a01001007387 */ /* 0x000fe20000100800 */
[C---:B------:R-:W-:Y:S02]  /*6c50*/  ISETP.GT.U32.AND P1, PT, R0.reuse, R4, PT ;  /* 0x000000040000720c */ /* 0x040fe40003f24070 */
[----:B------:R-:W-:Y:S01]  /*6c60*/  IMAD.MOV.U32 R39, RZ, RZ, R38 ;  /* 0x000000ffff277224 */ /* 0x000fe200078e0026 */
[----:B------:R0:W-:Y:S01]  /*6c70*/  STL [R1+0x90], R13 ;  /* 0x0000900d01007387 */ /* 0x0001e20000100800 */
[----:B------:R-:W-:Y:S01]  /*6c80*/  IMAD.MOV.U32 R38, RZ, RZ, R30 ;  /* 0x000000ffff267224 */ /* 0x000fe200078e001e */
[----:B------:R-:W-:Y:S01]  /*6c90*/  ISETP.GT.U32.AND P5, PT, R0, R10, PT ;  /* 0x0000000a0000720c */ /* 0x000fe20003fa4070 */
[----:B------:R-:W-:Y:S01]  /*6ca0*/  IMAD.MOV.U32 R30, RZ, RZ, R52 ;  /* 0x000000ffff1e7224 */ /* 0x000fe200078e0034 */
[----:B------:R1:W-:Y:S01]  /*6cb0*/  STL [R1+0x68], R12 ;  /* 0x0000680c01007387 */ /* 0x0003e20000100800 */
[----:B------:R-:W-:-:S02]  /*6cc0*/  IMAD.MOV.U32 R52, RZ, RZ, R54 ;  /* 0x000000ffff347224 */ /* 0x000fc400078e0036 */
[----:B------:R-:W-:Y:S01]  /*6cd0*/  IMAD.MOV R2, RZ, RZ, -R2 ;  /* 0x000000ffff027224 */ /* 0x000fe200078e0a02 */
[----:B------:R-:W5:Y:S03]  /*6ce0*/  LDL.LU R54, [R1+0x8c] ;  /* 0x00008c0001367983 */ /* 0x000f660000300800 */
[----:B------:R-:W-:Y:S02]  /*6cf0*/  IMAD R2, R0, R2, R11 ;  /* 0x0000000200027224 */ /* 0x000fe400078e020b */
[--C-:B------:R-:W-:Y:S02]  /*6d00*/  @!P2 IMAD.IADD R5, R5, 0x1, -R0.reuse ;  /* 0x000000010505a824 */ /* 0x100fe400078e0a00 */
[--C-:B------:R-:W-:Y:S01]  /*6d10*/  @!P3 IMAD.IADD R6, R6, 0x1, -R0.reuse ;  /* 0x000000010606b824 */ /* 0x100fe200078e0a00 */
[----:B------:R-:W-:Y:S01]  /*6d20*/  ISETP.GT.U32.AND P2, PT, R0, R2, PT ;  /* 0x000000020000720c */ /* 0x000fe20003f44070 */
[--C-:B------:R-:W-:Y:S01]  /*6d30*/  @!P1 IMAD.IADD R4, R4, 0x1, -R0.reuse ;  /* 0x0000000104049824 */ /* 0x100fe200078e0a00 */
[----:B------:R-:W-:Y:S01]  /*6d40*/  ISETP.GE.AND P4, PT, R47, RZ, PT ;  /* 0x000000ff2f00720c */ /* 0x000fe20003f86270 */
[----:B------:R-:W-:Y:S01]  /*6d50*/  @!P5 IMAD.IADD R10, R10, 0x1, -R0 ;  /* 0x000000010a0ad824 */ /* 0x000fe200078e0a00 */
[----:B----4-:R-:W-:-:S02]  /*6d60*/  IABS R9, R58 ;  /* 0x0000003a00097213 */ /* 0x010fc40000000000 */
[----:B------:R-:W-:Y:S02]  /*6d70*/  IABS R7, R59 ;  /* 0x0000003b00077213 */ /* 0x000fe40000000000 */
[----:B------:R-:W-:Y:S01]  /*6d80*/  ISETP.GT.U32.AND P3, PT, R0, R6, PT ;  /* 0x000000060000720c */ /* 0x000fe20003f64070 */
[----:B------:R-:W-:Y:S01]  /*6d90*/  IMAD.HI.U32 R11, R8, R9, RZ ;  /* 0x00000009080b7227 */ /* 0x000fe200078e00ff */
[----:B------:R-:W-:Y:S02]  /*6da0*/  ISETP.GT.U32.AND P1, PT, R0, R4, PT ;  /* 0x000000040000720c */ /* 0x000fe40003f24070 */
[----:B------:R-:W-:Y:S01]  /*6db0*/  ISETP.GE.AND P0, PT, R48, RZ, PT ;  /* 0x000000ff3000720c */ /* 0x000fe20003f06270 */
[----:B0-----:R-:W-:Y:S02]  /*6dc0*/  IMAD.MOV.U32 R13, RZ, RZ, R10 ;  /* 0x000000ffff0d7224 */ /* 0x001fe400078e000a */
[----:B------:R-:W-:-:S04]  /*6dd0*/  IMAD.HI.U32 R10, R8, R7, RZ ;  /* 0x00000007080a7227 */ /* 0x000fc800078e00ff */
[----:B------:R-:W-:Y:S02]  /*6de0*/  IMAD.MOV R11, RZ, RZ, -R11 ;  /* 0x000000ffff0b7224 */ /* 0x000fe400078e0a0b */
[----:B------:R-:W-:Y:S02]  /*6df0*/  IMAD.MOV R10, RZ, RZ, -R10 ;  /* 0x000000ffff0a7224 */ /* 0x000fe400078e0a0a */
[--C-:B------:R-:W-:Y:S01]  /*6e00*/  @!P2 IMAD.IADD R2, R2, 0x1, -R0.reuse ;  /* 0x000000010202a824 */ /* 0x100fe200078e0a00 */
[----:B------:R-:W-:Y:S01]  /*6e10*/  ISETP.GE.AND P6, PT, R49, RZ, PT ;  /* 0x000000ff3100720c */ /* 0x000fe20003fc6270 */
[----:B-1----:R-:W-:Y:S02]  /*6e20*/  IMAD.MOV.U32 R12, RZ, RZ, R5 ;  /* 0x000000ffff0c7224 */ /* 0x002fe400078e0005 */
[----:B------:R-:W-:Y:S02]  /*6e30*/  @!P4 IMAD.MOV R13, RZ, RZ, -R13 ;  /* 0x000000ffff0dc224 */ /* 0x000fe400078e0a0d */
[----:B------:R-:W-:Y:S01]  /*6e40*/  IMAD R9, R0, R11, R9 ;  /* 0x0000000b00097224 */ /* 0x000fe200078e0209 */
[----:B------:R-:W-:Y:S01]  /*6e50*/  ISETP.GE.AND P5, PT, R50, RZ, PT ;  /* 0x000000ff3200720c */ /* 0x000fe20003fa6270 */
[----:B------:R-:W-:Y:S01]  /*6e60*/  IMAD R5, R0, R10, R7 ;  /* 0x0000000a00057224 */ /* 0x000fe200078e0207 */
[----:B--2---:R-:W-:Y:S01]  /*6e70*/  IABS R7, R60 ;  /* 0x0000003c00077213 */ /* 0x004fe20000000000 */
[--C-:B------:R-:W-:Y:S01]  /*6e80*/  @!P3 IMAD.IADD R6, R6, 0x1, -R0.reuse ;  /* 0x000000010606b824 */ /* 0x100fe200078e0a00 */
[----:B------:R-:W-:Y:S01]  /*6e90*/  ISETP.GT.U32.AND P2, PT, R0, R2, PT ;  /* 0x000000020000720c */ /* 0x000fe20003f44070 */
[----:B------:R-:W-:Y:S01]  /*6ea0*/  @!P1 IMAD.IADD R4, R4, 0x1, -R0 ;  /* 0x0000000104049824 */ /* 0x000fe200078e0a00 */
[----:B------:R0:W-:Y:S01]  /*6eb0*/  STL [R1+0x64], R13 ;  /* 0x0000640d01007387 */ /* 0x0001e20000100800 */
[----:B------:R-:W-:Y:S01]  /*6ec0*/  @!P0 IMAD.MOV R12, RZ, RZ, -R12 ;  /* 0x000000ffff0c8224 */ /* 0x000fe200078e0a0c */
[----:B------:R-:W-:-:S02]  /*6ed0*/  ISETP.GT.U32.AND P1, PT, R0, R9, PT ;  /* 0x000000090000720c */ /* 0x000fc40003f24070 */
[----:B------:R-:W-:Y:S02]  /*6ee0*/  ISETP.GE.AND P4, PT, R51, RZ, PT ;  /* 0x000000ff3300720c */ /* 0x000fe40003f86270 */
[----:B------:R1:W-:Y:S01]  /*6ef0*/  STL [R1+0x60], R12 ;  /* 0x0000600c01007387 */ /* 0x0003e20000100800 */
[----:B0-----:R-:W-:Y:S02]  /*6f00*/  IMAD.MOV.U32 R13, RZ, RZ, R6 ;  /* 0x000000ffff0d7224 */ /* 0x001fe400078e0006 */
[----:B------:R-:W-:Y:S02]  /*6f10*/  IMAD.MOV.U32 R6, RZ, RZ, R7 ;  /* 0x000000ffff067224 */ /* 0x000fe400078e0007 */
[----:B------:R-:W-:Y:S02]  /*6f20*/  @!P6 IMAD.MOV R13, RZ, RZ, -R13 ;  /* 0x000000ffff0de224 */ /* 0x000fe400078e0a0d */
[----:B-1----:R-:W-:Y:S02]  /*6f30*/  IMAD.MOV.U32 R12, RZ, RZ, R4 ;  /* 0x000000ffff0c7224 */ /* 0x002fe400078e0004 */
[----:B------:R-:W-:Y:S01]  /*6f40*/  IMAD.HI.U32 R7, R8, R6, RZ ;  /* 0x0000000608077227 */ /* 0x000fe200078e00ff */
[----:B------:R0:W-:Y:S03]  /*6f50*/  STL [R1+0x5c], R13 ;  /* 0x00005c0d01007387 */ /* 0x0001e60000100800 */
[----:B------:R-:W-:Y:S01]  /*6f60*/  @!P5 IMAD.MOV R12, RZ, RZ, -R12 ;  /* 0x000000ffff0cd224 */ /* 0x000fe200078e0a0c */
[----:B------:R-:W-:Y:S01]  /*6f70*/  ISETP.GT.U32.AND P5, PT, R0, R5, PT ;  /* 0x000000050000720c */ /* 0x000fe20003fa4070 */
[----:B------:R-:W-:-:S02]  /*6f80*/  IMAD.MOV R7, RZ, RZ, -R7 ;  /* 0x000000ffff077224 */ /* 0x000fc400078e0a07 */
[--C-:B------:R-:W-:Y:S02]  /*6f90*/  @!P2 IMAD.IADD R2, R2, 0x1, -R0.reuse ;  /* 0x000000010202a824 */ /* 0x100fe400078e0a00 */
[----:B------:R-:W-:Y:S02]  /*6fa0*/  @!P1 IMAD.IADD R9, R9, 0x1, -R0 ;  /* 0x0000000109099824 */ /* 0x000fe400078e0a00 */
[C---:B------:R-:W-:Y:S02]  /*6fb0*/  IMAD R6, R0.reuse, R7, R6 ;  /* 0x0000000700067224 */ /* 0x040fe400078e0206 */
[----:B0-----:R-:W-:Y:S01]  /*6fc0*/  IMAD.MOV.U32 R13, RZ, RZ, R2 ;  /* 0x000000ffff0d7224 */ /* 0x001fe200078e0002 */
[----:B------:R-:W-:-:S03]  /*6fd0*/  ISETP.GT.U32.AND P1, PT, R0, R9, PT ;  /* 0x000000090000720c */ /* 0x000fc60003f24070 */
[----:B------:R-:W-:Y:S01]  /*6fe0*/  @!P4 IMAD.MOV R13, RZ, RZ, -R13 ;  /* 0x000000ffff0dc224 */ /* 0x000fe200078e0a0d */
[----:B------:R-:W-:Y:S02]  /*6ff0*/  ISETP.GT.U32.AND P4, PT, R0, R6, PT ;  /* 0x000000060000720c */ /* 0x000fe40003f84070 */
[----:B------:R-:W-:Y:S01]  /*7000*/  IABS R4, R39 ;  /* 0x0000002700047213 */ /* 0x000fe20000000000 */
[----:B------:R-:W-:Y:S01]  /*7010*/  @!P5 IMAD.IADD R5, R5, 0x1, -R0 ;  /* 0x000000010505d824 */ /* 0x000fe200078e0a00 */
[----:B------:R-:W-:Y:S01]  /*7020*/  ISETP.GE.AND P0, PT, R58, RZ, PT ;  /* 0x000000ff3a00720c */ /* 0x000fe20003f06270 */
[----:B------:R0:W-:Y:S02]  /*7030*/  STL [R1+0x54], R12 ;  /* 0x0000540c01007387 */ /* 0x0001e40000100800 */
[----:B------:R-:W-:Y:S01]  /*7040*/  IMAD.HI.U32 R11, R8, R4, RZ ;  /* 0x00000004080b7227 */ /* 0x000fe200078e00ff */
[----:B------:R-:W-:-:S03]  /*7050*/  ISETP.GT.U32.AND P5, PT, R0, R5, PT ;  /* 0x000000050000720c */ /* 0x000fc60003fa4070 */
[----:B------:R-:W-:Y:S01]  /*7060*/  IMAD.MOV R11, RZ, RZ, -R11 ;  /* 0x000000ffff0b7224 */ /* 0x000fe200078e0a0b */
[----:B------:R-:W-:Y:S01]  /*7070*/  IABS R7, R38 ;  /* 0x0000002600077213 */ /* 0x000fe20000000000 */
[--C-:B------:R-:W-:Y:S02]  /*7080*/  @!P1 IMAD.IADD R9, R9, 0x1, -R0.reuse ;  /* 0x0000000109099824 */ /* 0x100fe400078e0a00 */
[----:B------:R-:W-:Y:S01]  /*7090*/  @!P4 IMAD.IADD R6, R6, 0x1, -R0 ;  /* 0x000000010606c824 */ /* 0x000fe200078e0a00 */
[----:B---3--:R-:W-:-:S05]  /*70a0*/  IABS R10, R61 ;  /* 0x0000003d000a7213 */ /* 0x008fca0000000000 */
[----:B0-----:R-:W-:Y:S01]  /*70b0*/  IMAD.HI.U32 R12, R8, R10, RZ ;  /* 0x0000000a080c7227 */ /* 0x001fe200078e00ff */
[----:B------:R0:W-:Y:S03]  /*70c0*/  STL [R1+0x50], R13 ;  /* 0x0000500d01007387 */ /* 0x0001e60000100800 */
[----:B------:R-:W-:Y:S02]  /*70d0*/  IMAD.MOV R12, RZ, RZ, -R12 ;  /* 0x000000ffff0c7224 */ /* 0x000fe400078e0a0c */
[C---:B------:R-:W-:Y:S01]  /*70e0*/  IMAD R4, R0.reuse, R11, R4 ;  /* 0x0000000b00047224 */ /* 0x040fe200078e0204 */
[----:B------:R-:W-:Y:S01]  /*70f0*/  IABS R11, R15 ;  /* 0x0000000f000b7213 */ /* 0x000fe20000000000 */
[C---:B------:R-:W-:Y:S01]  /*7100*/  IMAD R10, R0.reuse, R12, R10 ;  /* 0x0000000c000a7224 */ /* 0x040fe200078e020a */
[----:B------:R-:W-:Y:S01]  /*7110*/  ISETP.GT.U32.AND P4, PT, R0, R6, PT ;  /* 0x000000060000720c */ /* 0x000fe20003f84070 */
[----:B0-----:R-:W-:-:S02]  /*7120*/  IMAD.MOV.U32 R13, RZ, RZ, R9 ;  /* 0x000000ffff0d7224 */ /* 0x001fc400078e0009 */
[----:B------:R-:W-:Y:S02]  /*7130*/  IMAD.MOV.U32 R2, RZ, RZ, R7 ;  /* 0x000000ffff027224 */ /* 0x000fe400078e0007 */
[----:B------:R-:W-:Y:S02]  /*7140*/  @!P0 IMAD.MOV R13, RZ, RZ, -R13 ;  /* 0x000000ffff0d8224 */ /* 0x000fe400078e0a0d */
[----:B------:R-:W-:Y:S01]  /*7150*/  IMAD.MOV.U32 R7, RZ, RZ, R11 ;  /* 0x000000ffff077224 */ /* 0x000fe200078e000b */
[----:B------:R-:W-:Y:S01]  /*7160*/  ISETP.GT.U32.AND P1, PT, R0, R10, PT ;  /* 0x0000000a0000720c */ /* 0x000fe20003f24070 */
[----:B------:R-:W-:Y:S01]  /*7170*/  IMAD.HI.U32 R11, R8, R2, RZ ;  /* 0x00000002080b7227 */ /* 0x000fe200078e00ff */
[----:B------:R0:W-:Y:S03]  /*7180*/  STL [R1+0x44], R13 ;  /* 0x0000440d01007387 */ /* 0x0001e60000100800 */
[----:B------:R-:W-:Y:S01]  /*7190*/  @!P5 IMAD.IADD R5, R5, 0x1, -R0 ;  /* 0x000000010505d824 */ /* 0x000fe200078e0a00 */
[----:B------:R-:W-:-:S02]  /*71a0*/  ISETP.GT.U32.AND P5, PT, R0, R4, PT ;  /* 0x000000040000720c */ /* 0x000fc40003fa4070 */
[----:B------:R-:W-:Y:S02]  /*71b0*/  ISETP.GE.AND P6, PT, R60, RZ, PT ;  /* 0x000000ff3c00720c */ /* 0x000fe40003fc6270 */
[----:B------:R-:W-:Y:S01]  /*71c0*/  ISETP.GE.AND P3, PT, R59, RZ, PT ;  /* 0x000000ff3b00720c */ /* 0x000fe20003f66270 */
[----:B0-----:R-:W-:Y:S02]  /*71d0*/  IMAD.MOV R13, RZ, RZ, -R11 ;  /* 0x000000ffff0d7224 */ /* 0x001fe400078e0a0b */
[----:B------:R-:W-:Y:S01]  /*71e0*/  IMAD.HI.U32 R11, R8, R7, RZ ;  /* 0x00000007080b7227 */ /* 0x000fe200078e00ff */
[----:B------:R-:W-:-:S03]  /*71f0*/  IABS R12, R14 ;  /* 0x0000000e000c7213 */ /* 0x000fc60000000000 */
[----:B------:R-:W-:Y:S02]  /*7200*/  IMAD R2, R0, R13, R2 ;  /* 0x0000000d00027224 */ /* 0x000fe400078e0202 */
[----:B------:R-:W-:Y:S02]  /*7210*/  IMAD.MOV R11, RZ, RZ, -R11 ;  /* 0x000000ffff0b7224 */ /* 0x000fe400078e0a0b */
[----:B------:R-:W-:Y:S01]  /*7220*/  @!P4 IMAD.IADD R6, R6, 0x1, -R0 ;  /* 0x000000010606c824 */ /* 0x000fe200078e0a00 */
[C---:B------:R-:W-:Y:S01]  /*7230*/  ISETP.GT.U32.AND P4, PT, R0.reuse, R2, PT ;  /* 0x000000020000720c */ /* 0x040fe20003f84070 */
[----:B------:R-:W-:Y:S02]  /*7240*/  IMAD R7, R0, R11, R7 ;  /* 0x0000000b00077224 */ /* 0x000fe400078e0207 */
[----:B------:R-:W-:Y:S02]  /*7250*/  IMAD.MOV.U32 R13, RZ, RZ, R6 ;  /* 0x000000ffff0d7224 */ /* 0x000fe400078e0006 */
[----:B------:R-:W-:-:S02]  /*7260*/  @!P1 IMAD.IADD R10, R10, 0x1, -R0 ;  /* 0x000000010a0a9824 */ /* 0x000fc400078e0a00 */
[----:B------:R-:W-:Y:S02]  /*7270*/  @!P5 IMAD.IADD R4, R4, 0x1, -R0 ;  /* 0x000000010404d824 */ /* 0x000fe400078e0a00 */
[----:B------:R-:W-:Y:S02]  /*7280*/  IMAD.MOV.U32 R9, RZ, RZ, R12 ;  /* 0x000000ffff097224 */ /* 0x000fe400078e000c */
[----:B------:R-:W-:Y:S01]  /*7290*/  @!P6 IMAD.MOV R13, RZ, RZ, -R13 ;  /* 0x000000ffff0de224 */ /* 0x000fe200078e0a0d */
[C---:B------:R-:W-:Y:S01]  /*72a0*/  ISETP.GT.U32.AND P6, PT, R0.reuse, R7, PT ;  /* 0x000000070000720c */ /* 0x040fe20003fc4070 */
[----:B------:R-:W-:Y:S01]  /*72b0*/  @!P3 IMAD.MOV R5, RZ, RZ, -R5 ;  /* 0x000000ffff05b224 */ /* 0x000fe200078e0a05 */
[----:B------:R-:W-:Y:S01]  /*72c0*/  ISETP.GT.U32.AND P3, PT, R0, R10, PT ;  /* 0x0000000a0000720c */ /* 0x000fe20003f64070 */
[----:B------:R-:W-:Y:S01]  /*72d0*/  IMAD.HI.U32 R12, R8, R9, RZ ;  /* 0x00000009080c7227 */ /* 0x000fe200078e00ff */
[----:B------:R-:W-:Y:S02]  /*72e0*/  ISETP.GT.U32.AND P5, PT, R0, R4, PT ;  /* 0x000000040000720c */ /* 0x000fe40003fa4070 */
[----:B------:R-:W-:Y:S01]  /*72f0*/  ISETP.GE.AND P2, PT, R61, RZ, PT ;  /* 0x000000ff3d00720c */ /* 0x000fe20003f46270 */
[----:B------:R0:W-:Y:S01]  /*7300*/  STL [R1+0x40], R5 ;  /* 0x0000400501007387 */ /* 0x0001e20000100800 */
[----:B------:R-:W-:Y:S01]  /*7310*/  ISETP.GE.AND P0, PT, R39, RZ, PT ;  /* 0x000000ff2700720c */ /* 0x000fe20003f06270 */
[----:B------:R-:W-:-:S02]  /*7320*/  IMAD.MOV R12, RZ, RZ, -R12 ;  /* 0x000000ffff0c7224 */ /* 0x000fc400078e0a0c */
[--C-:B------:R-:W-:Y:S01]  /*7330*/  @!P4 IMAD.IADD R2, R2, 0x1, -R0.reuse ;  /* 0x000000010202c824 */ /* 0x100fe200078e0a00 */
[----:B------:R-:W-:Y:S01]  /*7340*/  IABS R11, R36 ;  /* 0x00000024000b7213 */ /* 0x000fe20000000000 */
[C---:B------:R-:W-:Y:S01]  /*7350*/  IMAD R6, R0.reuse, R12, R9 ;  /* 0x0000000c00067224 */ /* 0x040fe200078e0209 */
[----:B0-----:R-:W-:Y:S01]  /*7360*/  IABS R5, R37 ;  /* 0x0000002500057213 */ /* 0x001fe20000000000 */
[----:B------:R-:W-:Y:S01]  /*7370*/  @!P6 IMAD.IADD R7, R7, 0x1, -R0 ;  /* 0x000000010707e824 */ /* 0x000fe200078e0a00 */
[----:B------:R-:W-:-:S03]  /*7380*/  ISETP.GT.U32.AND P6, PT, R0, R2, PT ;  /* 0x000000020000720c */ /* 0x000fc60003fc4070 */
[----:B------:R-:W-:Y:S02]  /*7390*/  IMAD.MOV.U32 R9, RZ, RZ, R5 ;  /* 0x000000ffff097224 */ /* 0x000fe400078e0005 */
[--C-:B------:R-:W-:Y:S02]  /*73a0*/  @!P3 IMAD.IADD R10, R10, 0x1, -R0.reuse ;  /* 0x000000010a0ab824 */ /* 0x100fe400078e0a00 */
[----:B------:R-:W-:Y:S02]  /*73b0*/  @!P5 IMAD.IADD R4, R4, 0x1, -R0 ;  /* 0x000000010404d824 */ /* 0x000fe400078e0a00 */
[----:B------:R-:W-:Y:S01]  /*73c0*/  IMAD.HI.U32 R12, R8, R9, RZ ;  /* 0x00000009080c7227 */ /* 0x000fe200078e00ff */
[----:B------:R0:W-:Y:S03]  /*73d0*/  STL [R1+0x3c], R13 ;  /* 0x00003c0d01007387 */ /* 0x0001e60000100800 */
[----:B------:R-:W-:-:S02]  /*73e0*/  IMAD.MOV.U32 R5, RZ, RZ, R11 ;  /* 0x000000ffff057224 */ /* 0x000fc400078e000b */
[----:B------:R-:W-:Y:S01]  /*73f0*/  @!P2 IMAD.MOV R10, RZ, RZ, -R10 ;  /* 0x000000ffff0aa224 */ /* 0x000fe200078e0a0a */
[----:B------:R-:W-:Y:S01]  /*7400*/  ISETP.GT.U32.AND P2, PT, R0, R7, PT ;  /* 0x000000070000720c */ /* 0x000fe20003f44070 */
[----:B------:R-:W-:Y:S02]  /*7410*/  IMAD.MOV R12, RZ, RZ, -R12 ;  /* 0x000000ffff0c7224 */ /* 0x000fe400078e0a0c */
[----:B------:R-:W-:Y:S01]  /*7420*/  @!P0 IMAD.MOV R4, RZ, RZ, -R4 ;  /* 0x000000ffff048224 */ /* 0x000fe200078e0a04 */
[----:B0-----:R-:W-:Y:S01]  /*7430*/  IABS R13, R35 ;  /* 0x00000023000d7213 */ /* 0x001fe20000000000 */
[----:B------:R-:W-:Y:S01]  /*7440*/  IMAD.HI.U32 R11, R8, R5, RZ ;  /* 0x00000005080b7227 */ /* 0x000fe200078e00ff */
[----:B------:R-:W-:Y:S03]  /*7450*/  STL [R1+0x38], R10 ;  /* 0x0000380a01007387 */ /* 0x000fe60000100800 */
[----:B------:R-:W-:Y:S01]  /*7460*/  IMAD R9, R0, R12, R9 ;  /* 0x0000000c00097224 */ /* 0x000fe200078e0209 */
[----:B------:R0:W-:Y:S01]  /*7470*/  STL [R1+0x1c], R4 ;  /* 0x00001c0401007387 */ /* 0x0001e20000100800 */
[----:B------:R-:W-:-:S02]  /*7480*/  IMAD.MOV R11, RZ, RZ, -R11 ;  /* 0x000000ffff0b7224 */ /* 0x000fc400078e0a0b */
[----:B------:R-:W-:Y:S01]  /*7490*/  @!P6 IMAD.IADD R2, R2, 0x1, -R0 ;  /* 0x000000010202e824 */ /* 0x000fe200078e0a00 */
[C---:B------:R-:W-:Y:S01]  /*74a0*/  ISETP.GT.U32.AND P6, PT, R0.reuse, R9, PT ;  /* 0x000000090000720c */ /* 0x040fe20003fc4070 */
[----:B------:R-:W-:Y:S02]  /*74b0*/  IMAD R5, R0, R11, R5 ;  /* 0x0000000b00057224 */ /* 0x000fe400078e0205 */
[----:B0-----:R-:W-:-:S04]  /*74c0*/  IMAD.MOV.U32 R4, RZ, RZ, R13 ;  /* 0x000000ffff047224 */ /* 0x001fc800078e000d */
[----:B------:R-:W-:-:S04]  /*74d0*/  IMAD.HI.U32 R11, R8, R4, RZ ;  /* 0x00000004080b7227 */ /* 0x000fc800078e00ff */
[----:B------:R-:W-:Y:S02]  /*74e0*/  IMAD.MOV R11, RZ, RZ, -R11 ;  /* 0x000000ffff0b7224 */ /* 0x000fe400078e0a0b */
[----:B------:R-:W-:Y:S01]  /*74f0*/  @!P2 IMAD.IADD R7, R7, 0x1, -R0 ;  /* 0x000000010707a824 */ /* 0x000fe200078e0a00 */
[C---:B------:R-:W-:Y:S01]  /*7500*/  ISETP.GT.U32.AND P2, PT, R0.reuse, R5, PT ;  /* 0x000000050000720c */ /* 0x040fe20003f44070 */
[C---:B------:R-:W-:Y:S01]  /*7510*/  IMAD R4, R0.reuse, R11, R4 ;  /* 0x0000000b00047224 */ /* 0x040fe200078e0204 */
[----:B------:R-:W-:Y:S01]  /*7520*/  ISETP.GT.U32.AND P3, PT, R0, R6, PT ;  /* 0x000000060000720c */ /* 0x000fe20003f64070 */
[----:B------:R-:W-:-:S03]  /*7530*/  @!P6 IMAD.IADD R9, R9, 0x1, -R0 ;  /* 0x000000010909e824 */ /* 0x000fc600078e0a00 */
[----:B------:R-:W-:Y:S02]  /*7540*/  ISETP.GT.U32.AND P6, PT, R0, R4, PT ;  /* 0x000000040000720c */ /* 0x000fe40003fc4070 */
[----:B------:R-:W-:-:S05]  /*7550*/  IABS R61, R33 ;  /* 0x00000021003d7213 */ /* 0x000fca0000000000 */
[--C-:B------:R-:W-:Y:S01]  /*7560*/  @!P2 IMAD.IADD R5, R5, 0x1, -R0.reuse ;  /* 0x000000010505a824 */ /* 0x100fe200078e0a00 */
[----:B------:R-:W-:Y:S01]  /*7570*/  ISETP.GT.U32.AND P2, PT, R0, R9, PT ;  /* 0x000000090000720c */ /* 0x000fe20003f44070 */
[----:B------:R-:W-:Y:S01]  /*7580*/  @!P3 IMAD.IADD R6, R6, 0x1, -R0 ;  /* 0x000000010606b824 */ /* 0x000fe200078e0a00 */
[----:B------:R-:W-:Y:S01]  /*7590*/  ISETP.GE.AND P3, PT, R37, RZ, PT ;  /* 0x000000ff2500720c */ /* 0x000fe20003f66270 */
[----:B------:R-:W-:Y:S01]  /*75a0*/  IMAD.HI.U32 R11, R8, R61, RZ ;  /* 0x0000003d080b7227 */ /* 0x000fe200078e00ff */
[----:B------:R-:W-:-:S03]  /*75b0*/  IABS R60, R32 ;  /* 0x00000020003c7213 */ /* 0x000fc60000000000 */
[----:B------:R-:W-:Y:S01]  /*75c0*/  @!P6 IMAD.IADD R4, R4, 0x1, -R0 ;  /* 0x000000010404e824 */ /* 0x000fe200078e0a00 */
[----:B------:R-:W-:Y:S01]  /*75d0*/  ISETP.GE.AND P5, PT, R15, RZ, PT ;  /* 0x000000ff0f00720c */ /* 0x000fe20003fa6270 */
[----:B------:R-:W-:Y:S02]  /*75e0*/  IMAD.MOV R11, RZ, RZ, -R11 ;  /* 0x000000ffff0b7224 */ /* 0x000fe400078e0a0b */
[----:B------:R-:W-:Y:S01]  /*75f0*/  IMAD.MOV.U32 R13, RZ, RZ, R7 ;  /* 0x000000ffff0d7224 */ /* 0x000fe200078e0007 */
[----:B------:R-:W-:Y:S01]  /*7600*/  ISETP.GT.U32.AND P6, PT, R0, R4, PT ;  /* 0x000000040000720c */ /* 0x000fe20003fc4070 */
[----:B------:R-:W-:Y:S01]  /*7610*/  IMAD.HI.U32 R7, R8, R60, RZ ;  /* 0x0000003c08077227 */ /* 0x000fe200078e00ff */
[----:B------:R-:W-:-:S03]  /*7620*/  ISETP.GE.AND P1, PT, R38, RZ, PT ;  /* 0x000000ff2600720c */ /* 0x000fc60003f26270 */
[----:B------:R-:W-:Y:S02]  /*7630*/  @!P2 IMAD.IADD R9, R9, 0x1, -R0 ;  /* 0x000000010909a824 */ /* 0x000fe400078e0a00 */
[C---:B------:R-:W-:Y:S02]  /*7640*/  IMAD R61, R0.reuse, R11, R61 ;  /* 0x0000000b003d7224 */ /* 0x040fe400078e023d */
[----:B------:R-:W-:Y:S02]  /*7650*/  IMAD.MOV R7, RZ, RZ, -R7 ;  /* 0x000000ffff077224 */ /* 0x000fe400078e0a07 */
[----:B------:R-:W-:Y:S02]  /*7660*/  IMAD.MOV.U32 R11, RZ, RZ, R9 ;  /* 0x000000ffff0b7224 */ /* 0x000fe400078e0009 */
[C---:B------:R-:W-:Y:S02]  /*7670*/  IMAD R60, R0.reuse, R7, R60 ;  /* 0x00000007003c7224 */ /* 0x040fe400078e023c */
[----:B------:R-:W-:Y:S01]  /*7680*/  @!P3 IMAD.MOV R11, RZ, RZ, -R11 ;  /* 0x000000ffff0bb224 */ /* 0x000fe200078e0a0b */
[C---:B------:R-:W-:Y:S01]  /*7690*/  ISETP.GT.U32.AND P3, PT, R0.reuse, R61, PT ;  /* 0x0000003d0000720c */ /* 0x040fe20003f64070 */
[----:B------:R-:W-:Y:S01]  /*76a0*/  @!P5 IMAD.MOV R13, RZ, RZ, -R13 ;  /* 0x000000ffff0dd224 */ /* 0x000fe200078e0a0d */
[----:B------:R-:W-:-:S02]  /*76b0*/  ISETP.GT.U32.AND P0, PT, R0, R6, PT ;  /* 0x000000060000720c */ /* 0x000fc40003f04070 */
[----:B------:R-:W-:Y:S01]  /*76c0*/  ISETP.GT.U32.AND P5, PT, R0, R5, PT ;  /* 0x000000050000720c */ /* 0x000fe20003fa4070 */
[----:B------:R-:W-:Y:S01]  /*76d0*/  @!P6 IMAD.IADD R4, R4, 0x1, -R0 ;  /* 0x000000010404e824 */ /* 0x000fe200078e0a00 */
[----:B------:R-:W-:Y:S02]  /*76e0*/  ISETP.GT.U32.AND P6, PT, R0, R60, PT ;  /* 0x0000003c0000720c */ /* 0x000fe40003fc4070 */
[----:B------:R-:W-:Y:S02]  /*76f0*/  ISETP.GE.AND P4, PT, R14, RZ, PT ;  /* 0x000000ff0e00720c */ /* 0x000fe40003f86270 */
[----:B------:R-:W-:Y:S01]  /*7700*/  IABS R10, R34 ;  /* 0x00000022000a7213 */ /* 0x000fe20000000000 */
[----:B------:R-:W-:-:S04]  /*7710*/  @!P1 IMAD.MOV R2, RZ, RZ, -R2 ;  /* 0x000000ffff029224 */ /* 0x000fc800078e0a02 */
[----:B------:R-:W-:Y:S01]  /*7720*/  IMAD.HI.U32 R12, R8, R10, RZ ;  /* 0x0000000a080c7227 */ /* 0x000fe200078e00ff */
[----:B------:R-:W-:Y:S03]  /*7730*/  STL [R1+0x18], R2 ;  /* 0x0000180201007387 */ /* 0x000fe60000100800 */
[--C-:B------:R-:W-:Y:S01]  /*7740*/  @!P3 IMAD.IADD R61, R61, 0x1, -R0.reuse ;  /* 0x000000013d3db824 */ /* 0x100fe200078e0a00 */
[----:B------:R0:W-:Y:S01]  /*7750*/  STL [R1+0x14], R13 ;  /* 0x0000140d01007387 */ /* 0x0001e20000100800 */
[----:B------:R-:W-:Y:S02]  /*7760*/  @!P0 IMAD.IADD R6, R6, 0x1, -R0 ;  /* 0x0000000106068824 */ /* 0x000fe400078e0a00 */
[----:B------:R-:W-:Y:S02]  /*7770*/  IMAD.MOV R12, RZ, RZ, -R12 ;  /* 0x000000ffff0c7224 */ /* 0x000fe400078e0a0c */
[----:B------:R-:W-:-:S02]  /*7780*/  @!P5 IMAD.IADD R5, R5, 0x1, -R0 ;  /* 0x000000010505d824 */ /* 0x000fc400078e0a00 */
[----:B------:R-:W-:Y:S01]  /*7790*/  @!P6 IMAD.IADD R60, R60, 0x1, -R0 ;  /* 0x000000013c3ce824 */ /* 0x000fe200078e0a00 */
[----:B0-----:R-:W-:Y:S01]  /*77a0*/  IABS R13, R23 ;  /* 0x00000017000d7213 */ /* 0x001fe20000000000 */
[C---:B------:R-:W-:Y:S01]  /*77b0*/  IMAD R2, R0.reuse, R12, R10 ;  /* 0x0000000c00027224 */ /* 0x040fe200078e020a */
[----:B------:R-:W-:Y:S01]  /*77c0*/  ISETP.GT.U32.AND P6, PT, R0, R61, PT ;  /* 0x0000003d0000720c */ /* 0x000fe20003fc4070 */
[----:B------:R-:W-:Y:S01]  /*77d0*/  @!P4 IMAD.MOV R6, RZ, RZ, -R6 ;  /* 0x000000ffff06c224 */ /* 0x000fe200078e0a06 */
[----:B------:R-:W-:Y:S01]  /*77e0*/  IABS R10, R27 ;  /* 0x0000001b000a7213 */ /* 0x000fe20000000000 */
[----:B------:R-:W-:Y:S02]  /*77f0*/  IMAD.MOV.U32 R7, RZ, RZ, R5 ;  /* 0x000000ffff077224 */ /* 0x000fe400078e0005 */
[----:B------:R-:W-:Y:S01]  /*7800*/  IMAD.HI.U32 R5, R8, R13, RZ ;  /* 0x0000000d08057227 */ /* 0x000fe200078e00ff */
[----:B------:R-:W-:Y:S01]  /*7810*/  ISETP.GT.U32.AND P2, PT, R0, R2, PT ;  /* 0x000000020000720c */ /* 0x000fe20003f44070 */
[----:B------:R0:W-:Y:S02]  /*7820*/  STL [R1+0x10], R6 ;  /* 0x0000100601007387 */ /* 0x0001e40000100800 */
[----:B------:R-:W-:Y:S01]  /*7830*/  IMAD.MOV R5, RZ, RZ, -R5 ;  /* 0x000000ffff057224 */ /* 0x000fe200078e0a05 */
[----:B------:R-:W-:-:S02]  /*7840*/  ISETP.GE.AND P1, PT, R35, RZ, PT ;  /* 0x000000ff2300720c */ /* 0x000fc40003f26270 */
[----:B------:R-:W-:Y:S01]  /*7850*/  IABS R14, R21 ;  /* 0x00000015000e7213 */ /* 0x000fe20000000000 */
[----:B------:R-:W-:Y:S02]  /*7860*/  IMAD R13, R0, R5, R13 ;  /* 0x00000005000d7224 */ /* 0x000fe400078e020d */
[----:B0-----:R-:W-:Y:S01]  /*7870*/  IMAD.HI.U32 R6, R8, R10, RZ ;  /* 0x0000000a08067227 */ /* 0x001fe200078e00ff */
[----:B------:R-:W-:-:S03]  /*7880*/  ISETP.GE.AND P0, PT, R36, RZ, PT ;  /* 0x000000ff2400720c */ /* 0x000fc60003f06270 */
[----:B------:R-:W-:Y:S02]  /*7890*/  IMAD.MOV R6, RZ, RZ, -R6 ;  /* 0x000000ffff067224 */ /* 0x000fe400078e0a06 */
[----:B------:R-:W-:Y:S01]  /*78a0*/  @!P6 IMAD.IADD R61, R61, 0x1, -R0 ;  /* 0x000000013d3de824 */ /* 0x000fe200078e0a00 */
[C---:B------:R-:W-:Y:S01]  /*78b0*/  ISETP.GT.U32.AND P6, PT, R0.reuse, R13, PT ;  /* 0x0000000d0000720c */ /* 0x040fe20003fc4070 */
[----:B------:R-:W-:Y:S02]  /*78c0*/  IMAD R12, R0, R6, R10 ;  /* 0x00000006000c7224 */ /* 0x000fe400078e020a */
[----:B------:R-:W-:-:S04]  /*78d0*/  IMAD.HI.U32 R6, R8, R14, RZ ;  /* 0x0000000e08067227 */ /* 0x000fc800078e00ff */
[----:B------:R-:W-:Y:S02]  /*78e0*/  @!P2 IMAD.IADD R2, R2, 0x1, -R0 ;  /* 0x000000010202a824 */ /* 0x000fe400078e0a00 */
[----:B------:R-:W-:Y:S02]  /*78f0*/  IMAD.MOV R6, RZ, RZ, -R6 ;  /* 0x000000ffff067224 */ /* 0x000fe400078e0a06 */
[----:B------:R-:W-:Y:S01]  /*7900*/  @!P1 IMAD.MOV R4, RZ, RZ, -R4 ;  /* 0x000000ffff049224 */ /* 0x000fe200078e0a04 */
[C---:B------:R-:W-:Y:S01]  /*7910*/  ISETP.GT.U32.AND P3, PT, R0.reuse, R2, PT ;  /* 0x000000020000720c */ /* 0x040fe20003f64070 */
[C---:B------:R-:W-:Y:S01]  /*7920*/  IMAD R14, R0.reuse, R6, R14 ;  /* 0x00000006000e7224 */ /* 0x040fe200078e020e */
[C---:B------:R-:W-:Y:S01]  /*7930*/  ISETP.GT.U32.AND P1, PT, R0.reuse, R12, PT ;  /* 0x0000000c0000720c */ /* 0x040fe20003f24070 */
[----:B------:R-:W-:Y:S01]  /*7940*/  @!P0 IMAD.MOV R7, RZ, RZ, -R7 ;  /* 0x000000ffff078224 */ /* 0x000fe200078e0a07 */
[----:B------:R-:W-:Y:S01]  /*7950*/  ISETP.GT.U32.AND P0, PT, R0, R60, PT ;  /* 0x0000003c0000720c */ /* 0x000fe20003f04070 */
[----:B------:R-:W-:Y:S01]  /*7960*/  @!P6 IMAD.IADD R13, R13, 0x1, -R0 ;  /* 0x000000010d0de824 */ /* 0x000fe200078e0a00 */
[----:B------:R-:W-:-:S02]  /*7970*/  ISETP.GE.AND P4, PT, R34, RZ, PT ;  /* 0x000000ff2200720c */ /* 0x000fc40003f86270 */
[----:B------:R-:W-:Y:S02]  /*7980*/  ISETP.GT.U32.AND P6, PT, R0, R14, PT ;  /* 0x0000000e0000720c */ /* 0x000fe40003fc4070 */
[----:B------:R-:W-:-:S03]  /*7990*/  IABS R16, R20 ;  /* 0x0000001400107213 */ /* 0x000fc60000000000 */
[--C-:B------:R-:W-:Y:S02]  /*79a0*/  @!P3 IMAD.IADD R2, R2, 0x1, -R0.reuse ;  /* 0x000000010202b824 */ /* 0x100fe400078e0a00 */
[--C-:B------:R-:W-:Y:S01]  /*79b0*/  @!P1 IMAD.IADD R12, R12, 0x1, -R0.reuse ;  /* 0x000000010c0c9824 */ /* 0x100fe200078e0a00 */
[----:B------:R-:W-:Y:S01]  /*79c0*/  STL [R1+0xc], R11 ;  /* 0x00000c0b01007387 */ /* 0x000fe20000100800 */
[----:B------:R-:W-:Y:S01]  /*79d0*/  @!P0 IMAD.IADD R60, R60, 0x1, -R0 ;  /* 0x000000013c3c8824 */ /* 0x000fe200078e0a00 */
[----:B------:R-:W-:Y:S01]  /*79e0*/  ISETP.GE.AND P0, PT, R23, RZ, PT ;  /* 0x000000ff1700720c */ /* 0x000fe20003f06270 */
[----:B------:R-:W-:Y:S01]  /*79f0*/  @!P4 IMAD.MOV R2, RZ, RZ, -R2 ;  /* 0x000000ffff02c224 */ /* 0x000fe200078e0a02 */
[----:B------:R-:W-:Y:S01]  /*7a00*/  STL [R1+0x8], R7 ;  /* 0x0000080701007387 */ /* 0x000fe20000100800 */
[----:B------:R-:W-:Y:S01]  /*7a10*/  IMAD.MOV.U32 R23, RZ, RZ, R30 ;  /* 0x000000ffff177224 */ /* 0x000fe200078e001e */
[----:B------:R-:W-:Y:S01]  /*7a20*/  ISETP.GT.U32.AND P4, PT, R0, R12, PT ;  /* 0x0000000c0000720c */ /* 0x000fe20003f84070 */
[----:B------:R-:W-:Y:S01]  /*7a30*/  IMAD.MOV.U32 R30, RZ, RZ, R17 ;  /* 0x000000ffff1e7224 */ /* 0x000fe200078e0011 */
[----:B------:R0:W-:Y:S01]  /*7a40*/  STL [R1+0x4], R4 ;  /* 0x0000040401007387 */ /* 0x0001e20000100800 */
[----:B------:R-:W-:Y:S01]  /*7a50*/  @!P6 IMAD.IADD R14, R14, 0x1, -R0 ;  /* 0x000000010e0ee824 */ /* 0x000fe200078e0a00 */
[----:B------:R-:W-:-:S02]  /*7a60*/  IABS R17, R22 ;  /* 0x0000001600117213 */ /* 0x000fc40000000000 */
[----:B------:R-:W-:Y:S01]  /*7a70*/  IABS R15, R25 ;  /* 0x00000019000f7213 */ /* 0x000fe20000000000 */
[----:B------:R1:W-:Y:S01]  /*7a80*/  STL [R1], R2 ;  /* 0x0000000201007387 */ /* 0x0003e20000100800 */
[----:B------:R-:W-:Y:S01]  /*7a90*/  ISETP.GT.U32.AND P6, PT, R0, R14, PT ;  /* 0x0000000e0000720c */ /* 0x000fe20003fc4070 */
[----:B0-----:R-:W-:Y:S01]  /*7aa0*/  IMAD.HI.U32 R4, R8, R16, RZ ;  /* 0x0000001008047227 */ /* 0x001fe200078e00ff */
[----:B------:R-:W-:-:S03]  /*7ab0*/  ISETP.GE.AND P2, PT, R32, RZ, PT ;  /* 0x000000ff2000720c */ /* 0x000fc60003f46270 */
[----:B------:R-:W-:Y:S02]  /*7ac0*/  IMAD.MOV R4, RZ, RZ, -R4 ;  /* 0x000000ffff047224 */ /* 0x000fe400078e0a04 */
[----:B-1----:R-:W-:-:S04]  /*7ad0*/  IMAD.HI.U32 R2, R8, R17, RZ ;  /* 0x0000001108027227 */ /* 0x002fc800078e00ff */
[----:B------:R-:W-:-:S04]  /*7ae0*/  IMAD.HI.U32 R5, R8, R15, RZ ;  /* 0x0000000f08057227 */ /* 0x000fc800078e00ff */
[----:B------:R-:W-:Y:S02]  /*7af0*/  IMAD R16, R0, R4, R16 ;  /* 0x0000000400107224 */ /* 0x000fe400078e0210 */
[----:B------:R-:W-:Y:S01]  /*7b00*/  IMAD.MOV R2, RZ, RZ, -R2 ;  /* 0x000000ffff027224 */ /* 0x000fe200078e0a02 */
[----:B------:R-:W-:Y:S01]  /*7b10*/  ISETP.GE.AND P5, PT, R33, RZ, PT ;  /* 0x000000ff2100720c */ /* 0x000fe20003fa6270 */
[----:B------:R-:W-:Y:S01]  /*7b20*/  IMAD.MOV R5, RZ, RZ, -R5 ;  /* 0x000000ffff057224 */ /* 0x000fe200078e0a05 */
[----:B------:R-:W-:Y:S01]  /*7b30*/  ISETP.GE.AND P1, PT, R21, RZ, PT ;  /* 0x000000ff1500720c */ /* 0x000fe20003f26270 */
[----:B------:R-:W-:Y:S01]  /*7b40*/  @!P4 IMAD.IADD R12, R12, 0x1, -R0 ;  /* 0x000000010c0cc824 */ /* 0x000fe200078e0a00 */
[C---:B------:R-:W-:Y:S01]  /*7b50*/  ISETP.GT.U32.AND P4, PT, R0.reuse, R16, PT ;  /* 0x000000100000720c */ /* 0x040fe20003f84070 */
[----:B------:R-:W-:Y:S01]  /*7b60*/  IMAD.MOV.U32 R21, RZ, RZ, R19 ;  /* 0x000000ffff157224 */ /* 0x000fe200078e0013 */
[----:B------:R-:W-:Y:S01]  /*7b70*/  IABS R19, R26 ;  /* 0x0000001a00137213 */ /* 0x000fe20000000000 */
[----:B------:R-:W-:-:S02]  /*7b80*/  IMAD R17, R0, R2, R17 ;  /* 0x0000000200117224 */ /* 0x000fc400078e0211 */
[----:B------:R-:W-:Y:S02]  /*7b90*/  IMAD R15, R0, R5, R15 ;  /* 0x00000005000f7224 */ /* 0x000fe400078e020f */
[----:B------:R-:W-:Y:S01]  /*7ba0*/  @!P6 IMAD.IADD R14, R14, 0x1, -R0 ;  /* 0x000000010e0ee824 */ /* 0x000fe200078e0a00 */
[C---:B------:R-:W-:Y:S01]  /*7bb0*/  ISETP.GT.U32.AND P6, PT, R0.reuse, R17, PT ;  /* 0x000000110000720c */ /* 0x040fe20003fc4070 */
[----:B------:R-:W-:Y:S01]  /*7bc0*/  @!P2 IMAD.MOV R60, RZ, RZ, -R60 ;  /* 0x000000ffff3ca224 */ /* 0x000fe200078e0a3c */
[----:B------:R-:W-:Y:S01]  /*7bd0*/  ISETP.GT.U32.AND P2, PT, R0, R15, PT ;  /* 0x0000000f0000720c */ /* 0x000fe20003f44070 */
[----:B------:R-:W-:Y:S01]  /*7be0*/  IMAD.HI.U32 R2, R8, R19, RZ ;  /* 0x0000001308027227 */ /* 0x000fe200078e00ff */
[----:B------:R-:W-:-:S03]  /*7bf0*/  ISETP.GE.AND P3, PT, R27, RZ, PT ;  /* 0x000000ff1b00720c */ /* 0x000fc60003f66270 */
[----:B------:R-:W-:Y:S02]  /*7c00*/  IMAD.MOV.U32 R27, RZ, RZ, R24 ;  /* 0x000000ffff1b7224 */ /* 0x000fe400078e0018 */
[----:B------:R-:W-:Y:S02]  /*7c10*/  IMAD.MOV R2, RZ, RZ, -R2 ;  /* 0x000000ffff027224 */ /* 0x000fe400078e0a02 */
[----:B------:R-:W-:Y:S01]  /*7c20*/  @!P5 IMAD.MOV R61, RZ, RZ, -R61 ;  /* 0x000000ffff3dd224 */ /* 0x000fe200078e0a3d */
[----:B------:R-:W-:Y:S01]  /*7c30*/  ISETP.GT.U32.AND P5, PT, R0, R13, PT ;  /* 0x0000000d0000720c */ /* 0x000fe20003fa4070 */
[----:B------:R-:W-:Y:S02]  /*7c40*/  @!P4 IMAD.IADD R16, R16, 0x1, -R0 ;  /* 0x000000011010c824 */ /* 0x000fe400078e0a00 */
[----:B------:R-:W-:Y:S01]  /*7c50*/  IMAD.MOV.U32 R24, RZ, RZ, R18 ;  /* 0x000000ffff187224 */ /* 0x000fe200078e0012 */
[----:B------:R-:W-:Y:S01]  /*7c60*/  IABS R18, R27 ;  /* 0x0000001b00127213 */ /* 0x000fe20000000000 */
[C---:B------:R-:W-:Y:S01]  /*7c70*/  IMAD R19, R0.reuse, R2, R19 ;  /* 0x0000000200137224 */ /* 0x040fe200078e0213 */
[----:B------:R-:W-:Y:S01]  /*7c80*/  ISETP.GT.U32.AND P4, PT, R0, R16, PT ;  /* 0x000000100000720c */ /* 0x000fe20003f84070 */
[----:B------:R-:W-:-:S02]  /*7c90*/  @!P6 IMAD.IADD R17, R17, 0x1, -R0 ;  /* 0x000000011111e824 */ /* 0x000fc400078e0a00 */
[----:B------:R-:W-:Y:S01]  /*7ca0*/  IMAD.HI.U32 R4, R8, R18, RZ ;  /* 0x0000001208047227 */ /* 0x000fe200078e00ff */
[----:B------:R-:W-:-:S03]  /*7cb0*/  ISETP.GT.U32.AND P6, PT, R0, R19, PT ;  /* 0x000000130000720c */ /* 0x000fc60003fc4070 */
[----:B------:R-:W-:Y:S02]  /*7cc0*/  @!P2 IMAD.IADD R15, R15, 0x1, -R0 ;  /* 0x000000010f0fa824 */ /* 0x000fe400078e0a00 */
[----:B------:R-:W-:Y:S01]  /*7cd0*/  @!P3 IMAD.MOV R12, RZ, RZ, -R12 ;  /* 0x000000ffff0cb224 */ /* 0x000fe200078e0a0c */
[----:B------:R-:W-:Y:S01]  /*7ce0*/  ISETP.GE.AND P3, PT, R20, RZ, PT ;  /* 0x000000ff1400720c */ /* 0x000fe20003f66270 */
[----:B------:R-:W-:Y:S01]  /*7cf0*/  IMAD.MOV R4, RZ, RZ, -R4 ;  /* 0x000000ffff047224 */ /* 0x000fe200078e0a04 */
[----:B------:R-:W-:Y:S01]  /*7d00*/  IABS R20, R24 ;  /* 0x0000001800147213 */ /* 0x000fe20000000000 */
[----:B------:R-:W-:Y:S01]  /*7d10*/  @!P5 IMAD.IADD R13, R13, 0x1, -R0 ;  /* 0x000000010d0dd824 */ /* 0x000fe200078e0a00 */
[C---:B------:R-:W-:Y:S01]  /*7d20*/  ISETP.GT.U32.AND P2, PT, R0.reuse, R15, PT ;  /* 0x0000000f0000720c */ /* 0x040fe20003f44070 */
[----:B------:R-:W-:Y:S01]  /*7d30*/  IMAD R18, R0, R4, R18 ;  /* 0x0000000400127224 */ /* 0x000fe200078e0212 */
[----:B------:R-:W-:Y:S01]  /*7d40*/  ISETP.GE.AND P5, PT, R25, RZ, PT ;  /* 0x000000ff1900720c */ /* 0x000fe20003fa6270 */
[----:B------:R-:W-:-:S02]  /*7d50*/  IMAD.MOV.U32 R25, RZ, RZ, R21 ;  /* 0x000000ffff197224 */ /* 0x000fc400078e0015 */
[----:B------:R-:W-:-:S04]  /*7d60*/  IMAD.HI.U32 R4, R8, R20, RZ ;  /* 0x0000001408047227 */ /* 0x000fc800078e00ff */
[--C-:B------:R-:W-:Y:S01]  /*7d70*/  @!P4 IMAD.IADD R16, R16, 0x1, -R0.reuse ;  /* 0x000000011010c824 */ /* 0x100fe200078e0a00 */
[----:B------:R-:W-:Y:S01]  /*7d80*/  ISETP.GE.AND P4, PT, R22, RZ, PT ;  /* 0x000000ff1600720c */ /* 0x000fe20003f86270 */
[----:B------:R-:W-:Y:S01]  /*7d90*/  @!P6 IMAD.IADD R19, R19, 0x1, -R0 ;  /* 0x000000011313e824 */ /* 0x000fe200078e0a00 */
[----:B------:R-:W-:Y:S01]  /*7da0*/  IABS R22, R25 ;  /* 0x0000001900167213 */ /* 0x000fe20000000000 */
[----:B------:R-:W-:Y:S02]  /*7db0*/  IMAD.MOV R4, RZ, RZ, -R4 ;  /* 0x000000ffff047224 */ /* 0x000fe400078e0a04 */
[----:B------:R-:W-:Y:S01]  /*7dc0*/  @!P2 IMAD.IADD R15, R15, 0x1, -R0 ;  /* 0x000000010f0fa824 */ /* 0x000fe200078e0a00 */
[C---:B------:R-:W-:Y:S01]  /*7dd0*/  ISETP.GT.U32.AND P6, PT, R0.reuse, R19, PT ;  /* 0x000000130000720c */ /* 0x040fe20003fc4070 */
[C---:B------:R-:W-:Y:S01]  /*7de0*/  IMAD R20, R0.reuse, R4, R20 ;  /* 0x0000000400147224 */ /* 0x040fe200078e0214 */
[----:B------:R-:W-:Y:S01]  /*7df0*/  ISETP.GT.U32.AND P2, PT, R0, R18, PT ;  /* 0x000000120000720c */ /* 0x000fe20003f44070 */
[----:B------:R-:W-:Y:S01]  /*7e00*/  IMAD.HI.U32 R4, R8, R22, RZ ;  /* 0x0000001608047227 */ /* 0x000fe200078e00ff */
[----:B------:R-:W-:-:S03]  /*7e10*/  IABS R21, R23 ;  /* 0x0000001700157213 */ /* 0x000fc60000000000 */
[----:B------:R-:W-:Y:S02]  /*7e20*/  IMAD.MOV R4, RZ, RZ, -R4 ;  /* 0x000000ffff047224 */ /* 0x000fe400078e0a04 */
[----:B------:R-:W-:Y:S01]  /*7e30*/  @!P0 IMAD.MOV R13, RZ, RZ, -R13 ;  /* 0x000000ffff0d8224 */ /* 0x000fe200078e0a0d */
[----:B------:R-:W-:Y:S01]  /*7e40*/  ISETP.GT.U32.AND P0, PT, R0, R17, PT ;  /* 0x000000110000720c */ /* 0x000fe20003f04070 */
[----:B------:R-:W-:-:S04]  /*7e50*/  IMAD.HI.U32 R2, R8, R21, RZ ;  /* 0x0000001508027227 */ /* 0x000fc800078e00ff */
[C---:B------:R-:W-:Y:S02]  /*7e60*/  IMAD R22, R0.reuse, R4, R22 ;  /* 0x0000000400167224 */ /* 0x040fe400078e0216 */
[----:B------:R-:W-:Y:S01]  /*7e70*/  @!P5 IMAD.MOV R15, RZ, RZ, -R15 ;  /* 0x000000ffff0fd224 */ /* 0x000fe200078e0a0f */
[C---:B------:R-:W-:Y:S01]  /*7e80*/  ISETP.GT.U32.AND P5, PT, R0.reuse, R20, PT ;  /* 0x000000140000720c */ /* 0x040fe20003fa4070 */
[----:B------:R-:W-:Y:S02]  /*7e90*/  IMAD.MOV R2, RZ, RZ, -R2 ;  /* 0x000000ffff027224 */ /* 0x000fe400078e0a02 */
[--C-:B------:R-:W-:Y:S01]  /*7ea0*/  @!P6 IMAD.IADD R19, R19, 0x1, -R0.reuse ;  /* 0x000000011313e824 */ /* 0x100fe200078e0a00 */
[----:B------:R-:W-:Y:S01]  /*7eb0*/  ISETP.GT.U32.AND P6, PT, R0, R22, PT ;  /* 0x000000160000720c */ /* 0x000fe20003fc4070 */
[----:B------:R-:W-:Y:S02]  /*7ec0*/  @!P2 IMAD.IADD R18, R18, 0x1, -R0 ;  /* 0x000000011212a824 */ /* 0x000fe400078e0a00 */
[----:B------:R-:W-:-:S02]  /*7ed0*/  IMAD R21, R0, R2, R21 ;  /* 0x0000000200157224 */ /* 0x000fc400078e0215 */
[----:B------:R-:W-:Y:S01]  /*7ee0*/  @!P1 IMAD.MOV R14, RZ, RZ, -R14 ;  /* 0x000000ffff0e9224 */ /* 0x000fe200078e0a0e */
[C---:B------:R-:W-:Y:S01]  /*7ef0*/  ISETP.GT.U32.AND P1, PT, R0.reuse, R18, PT ;  /* 0x000000120000720c */ /* 0x040fe20003f24070 */
[--C-:B------:R-:W-:Y:S01]  /*7f00*/  @!P0 IMAD.IADD R17, R17, 0x1, -R0.reuse ;  /* 0x0000000111118824 */ /* 0x100fe200078e0a00 */
[----:B------:R-:W-:Y:S02]  /*7f10*/  IABS R2, R30 ;  /* 0x0000001e00027213 */ /* 0x000fe40000000000 */
[----:B------:R-:W-:Y:S01]  /*7f20*/  ISETP.GT.U32.AND P0, PT, R0, R21, PT ;  /* 0x000000150000720c */ /* 0x000fe20003f04070 */
[----:B------:R-:W-:Y:S01]  /*7f30*/  @!P5 IMAD.IADD R20, R20, 0x1, -R0 ;  /* 0x000000011414d824 */ /* 0x000fe200078e0a00 */
[----:B------:R-:W-:Y:S01]  /*7f40*/  ISETP.GE.AND P2, PT, R27, RZ, PT ;  /* 0x000000ff1b00720c */ /* 0x000fe20003f46270 */
[----:B------:R-:W-:Y:S01]  /*7f50*/  IMAD.HI.U32 R4, R8, R2, RZ ;  /* 0x0000000208047227 */ /* 0x000fe200078e00ff */
[----:B------:R-:W-:-:S03]  /*7f60*/  ISETP.GE.AND P5, PT, R23, RZ, PT ;  /* 0x000000ff1700720c */ /* 0x000fc60003fa6270 */
[----:B------:R-:W-:Y:S02]  /*7f70*/  @!P6 IMAD.IADD R22, R22, 0x1, -R0 ;  /* 0x000000011616e824 */ /* 0x000fe400078e0a00 */
[----:B------:R-:W-:Y:S01]  /*7f80*/  @!P4 IMAD.MOV R17, RZ, RZ, -R17 ;  /* 0x000000ffff11c224 */ /* 0x000fe200078e0a11 */
[C---:B------:R-:W-:Y:S01]  /*7f90*/  ISETP.GT.U32.AND P4, PT, R0.reuse, R20, PT ;  /* 0x000000140000720c */ /* 0x040fe20003f84070 */
[----:B------:R-:W-:Y:S01]  /*7fa0*/  IMAD.MOV R23, RZ, RZ, -R4 ;  /* 0x000000ffff177224 */ /* 0x000fe200078e0a04 */
[----:B-----5:R-:W-:Y:S01]  /*7fb0*/  IABS R4, R54 ;  /* 0x0000003600047213 */ /* 0x020fe20000000000 */
[----:B------:R-:W-:Y:S01]  /*7fc0*/  @!P3 IMAD.MOV R16, RZ, RZ, -R16 ;  /* 0x000000ffff10b224 */ /* 0x000fe200078e0a10 */
[----:B------:R-:W-:Y:S01]  /*7fd0*/  ISETP.GT.U32.AND P6, PT, R0, R22, PT ;  /* 0x000000160000720c */ /* 0x000fe20003fc4070 */
[--C-:B------:R-:W-:Y:S01]  /*7fe0*/  @!P1 IMAD.IADD R18, R18, 0x1, -R0.reuse ;  /* 0x0000000112129824 */ /* 0x100fe200078e0a00 */
[----:B------:R-:W-:Y:S01]  /*7ff0*/  ISETP.GE.AND P3, PT, R26, RZ, PT ;  /* 0x000000ff1a00720c */ /* 0x000fe20003f66270 */
[----:B------:R-:W-:Y:S01]  /*8000*/  @!P0 IMAD.IADD R21, R21, 0x1, -R0 ;  /* 0x0000000115158824 */ /* 0x000fe200078e0a00 */
[----:B------:R-:W-:Y:S01]  /*8010*/  ISETP.GE.AND P1, PT, R24, RZ, PT ;  /* 0x000000ff1800720c */ /* 0x000fe20003f26270 */
[----:B------:R-:W-:Y:S01]  /*8020*/  IMAD.HI.U32 R5, R8, R4, RZ ;  /* 0x0000000408057227 */ /* 0x000fe200078e00ff */
[----:B------:R-:W-:Y:S01]  /*8030*/  ISETP.GE.AND P0, PT, R25, RZ, PT ;  /* 0x000000ff1900720c */ /* 0x000fe20003f06270 */
[----:B------:R-:W-:Y:S02]  /*8040*/  STL [R1+0x4448], R61 ;  /* 0x0044483d01007387 */ /* 0x000fe40000100800 */
[----:B------:R-:W-:Y:S01]  /*8050*/  @!P2 IMAD.MOV R18, RZ, RZ, -R18 ;  /* 0x000000ffff12a224 */ /* 0x000fe200078e0a12 */
[----:B------:R-:W-:Y:S01]  /*8060*/  ISETP.GT.U32.AND P2, PT, R0, R21, PT ;  /* 0x000000150000720c */ /* 0x000fe20003f44070 */
[----:B------:R-:W-:Y:S01]  /*8070*/  IMAD.MOV R5, RZ, RZ, -R5 ;  /* 0x000000ffff057224 */ /* 0x000fe200078e0a05 */
[----:B------:R-:W-:Y:S01]  /*8080*/  STL [R1+0x444c], R60 ;  /* 0x00444c3c01007387 */ /* 0x000fe20000100800 */
[----:B------:R-:W-:-:S02]  /*8090*/  @!P4 IMAD.IADD R20, R20, 0x1, -R0 ;  /* 0x000000011414c824 */ /* 0x000fc400078e0a00 */
[----:B------:R-:W-:Y:S01]  /*80a0*/  @!P6 IMAD.IADD R22, R22, 0x1, -R0 ;  /* 0x000000011616e824 */ /* 0x000fe200078e0a00 */
[----:B------:R-:W-:Y:S01]  /*80b0*/  STL [R1+0x4450], R12 ;  /* 0x0044500c01007387 */ /* 0x000fe20000100800 */
[C---:B------:R-:W-:Y:S02]  /*80c0*/  IMAD R25, R0.reuse, R5, R4 ;  /* 0x0000000500197224 */ /* 0x040fe400078e0204 */
[----:B------:R-:W-:Y:S01]  /*80d0*/  IMAD R23, R0, R23, R2 ;  /* 0x0000001700177224 */ /* 0x000fe200078e0202 */
[----:B------:R-:W-:Y:S01]  /*80e0*/  STL [R1+0x4454], R13 ;  /* 0x0044540d01007387 */ /* 0x000fe20000100800 */
[----:B------:R-:W-:Y:S02]  /*80f0*/  @!P3 IMAD.MOV R19, RZ, RZ, -R19 ;  /* 0x000000ffff13b224 */ /* 0x000fe400078e0a13 */
[----:B------:R-:W-:Y:S01]  /*8100*/  @!P1 IMAD.MOV R20, RZ, RZ, -R20 ;  /* 0x000000ffff149224 */ /* 0x000fe200078e0a14 */
[----:B------:R-:W-:Y:S01]  /*8110*/  STL [R1+0x4458], R14 ;  /* 0x0044580e01007387 */ /* 0x000fe20000100800 */
[----:B------:R-:W-:-:S03]  /*8120*/  @!P0 IMAD.MOV R22, RZ, RZ, -R22 ;  /* 0x000000ffff168224 */ /* 0x000fc600078e0a16 */
[----:B------:R-:W-:Y:S01]  /*8130*/  STL [R1+0x445c], R15 ;  /* 0x00445c0f01007387 */ /* 0x000fe20000100800 */
[----:B------:R-:W-:-:S03]  /*8140*/  ISETP.GT.U32.AND P0, PT, R0, R25, PT ;  /* 0x000000190000720c */ /* 0x000fc60003f04070 */
[----:B------:R-:W-:Y:S01]  /*8150*/  STL [R1+0x4460], R16 ;  /* 0x0044601001007387 */ /* 0x000fe20000100800 */
[----:B------:R-:W-:-:S03]  /*8160*/  IABS R24, R53 ;  /* 0x0000003500187213 */ /* 0x000fc60000000000 */
[----:B------:R-:W-:Y:S01]  /*8170*/  STL [R1+0x4464], R17 ;  /* 0x0044641101007387 */ /* 0x000fe20000100800 */
[----:B------:R-:W-:Y:S02]  /*8180*/  ISETP.GT.U32.AND P4, PT, R0, R23, PT ;  /* 0x000000170000720c */ /* 0x000fe40003f84070 */
[----:B------:R-:W-:Y:S01]  /*8190*/  ISETP.GE.AND P1, PT, R53, RZ, PT ;  /* 0x000000ff3500720c */ /* 0x000fe20003f26270 */
[----:B------:R-:W-:Y:S01]  /*81a0*/  STL [R1+0x4468], R18 ;  /* 0x0044681201007387 */ /* 0x000fe20000100800 */
[----:B------:R-:W-:-:S03]  /*81b0*/  IMAD.MOV.U32 R53, RZ, RZ, R55 ;  /* 0x000000ffff357224 */ /* 0x000fc600078e0037 */
[----:B------:R-:W-:Y:S01]  /*81c0*/  STL [R1+0x446c], R19 ;  /* 0x00446c1301007387 */ /* 0x000fe20000100800 */
[----:B------:R-:W-:-:S03]  /*81d0*/  @!P2 IMAD.IADD R21, R21, 0x1, -R0 ;  /* 0x000000011515a824 */ /* 0x000fc600078e0a00 */
[----:B------:R-:W-:Y:S04]  /*81e0*/  STL [R1+0x4470], R20 ;  /* 0x0044701401007387 */ /* 0x000fe80000100800 */
[----:B------:R-:W2:Y:S01]  /*81f0*/  LDL.LU R55, [R1+0xb0] ;  /* 0x0000b00001377983 */ /* 0x000ea20000300800 */
[----:B------:R-:W-:Y:S01]  /*8200*/  @!P5 IMAD.MOV R21, RZ, RZ, -R21 ;  /* 0x000000ffff15d224 */ /* 0x000fe200078e0a15 */
[----:B------:R-:W-:Y:S01]  /*8210*/  IABS R27, R29 ;  /* 0x0000001d001b7213 */ /* 0x000fe20000000000 */
[--C-:B------:R-:W-:Y:S01]  /*8220*/  @!P0 IMAD.IADD R25, R25, 0x1, -R0.reuse ;  /* 0x0000000119198824 */ /* 0x100fe200078e0a00 */
[----:B------:R-:W-:Y:S01]  /*8230*/  ISETP.GE.AND P0, PT, R29, RZ, PT ;  /* 0x000000ff1d00720c */ /* 0x000fe20003f06270 */
[----:B------:R-:W-:Y:S01]  /*8240*/  @!P4 IMAD.IADD R23, R23, 0x1, -R0 ;  /* 0x000000011717c824 */ /* 0x000fe200078e0a00 */
[----:B------:R-:W-:Y:S01]  /*8250*/  STL [R1+0x4474], R21 ;  /* 0x0044741501007387 */ /* 0x000fe20000100800 */
[----:B------:R-:W-:-:S02]  /*8260*/  ISETP.GE.AND P4, PT, R56, RZ, PT ;  /* 0x000000ff3800720c */ /* 0x000fc40003f86270 */
[----:B------:R-:W-:Y:S01]  /*8270*/  IABS R26, R56 ;  /* 0x00000038001a7213 */ /* 0x000fe20000000000 */
[----:B------:R-:W-:Y:S04]  /*8280*/  STL [R1+0x4478], R22 ;  /* 0x0044781601007387 */ /* 0x000fe80000100800 */
[----:B------:R-:W3:Y:S04]  /*8290*/  LDL.LU R29, [R1+0xb8] ;  /* 0x0000b800011d7983 */ /* 0x000ee80000300800 */
[----:B------:R-:W4:Y:S01]  /*82a0*/  LDL.LU R56, [R1+0xbc] ;  /* 0x0000bc0001387983 */ /* 0x000f220000300800 */
[----:B------:R-:W-:-:S04]  /*82b0*/  IMAD.HI.U32 R2, R8, R24, RZ ;  /* 0x0000001808027227 */ /* 0x000fc800078e00ff */
[----:B------:R-:W-:-:S04]  /*82c0*/  IMAD.MOV R2, RZ, RZ, -R2 ;  /* 0x000000ffff027224 */ /* 0x000fc800078e0a02 */
[----:B------:R-:W-:-:S05]  /*82d0*/  IMAD R24, R0, R2, R24 ;  /* 0x0000000200187224 */ /* 0x000fca00078e0218 */
[----:B------:R-:W-:Y:S02]  /*82e0*/  ISETP.GT.U32.AND P6, PT, R0, R24, PT ;  /* 0x000000180000720c */ /* 0x000fe40003fc4070 */
[----:B------:R-:W-:Y:S01]  /*82f0*/  ISETP.GE.AND P2, PT, R54, RZ, PT ;  /* 0x000000ff3600720c */ /* 0x000fe20003f46270 */
[----:B------:R-:W-:Y:S01]  /*8300*/  IMAD.MOV.U32 R54, RZ, RZ, R28 ;  /* 0x000000ffff367224 */ /* 0x000fe200078e001c */
[----:B------:R-:W-:-:S09]  /*8310*/  IABS R28, R52 ;  /* 0x00000034001c7213 */ /* 0x000fd20000000000 */
[----:B------:R-:W-:-:S05]  /*8320*/  @!P6 IMAD.IADD R24, R24, 0x1, -R0 ;  /* 0x000000011818e824 */ /* 0x000fca00078e0a00 */
[----:B------:R-:W-:Y:S01]  /*8330*/  ISETP.GT.U32.AND P6, PT, R0, R24, PT ;  /* 0x000000180000720c */ /* 0x000fe20003fc4070 */
[----:B------:R-:W-:Y:S01]  /*8340*/  IMAD.HI.U32 R6, R8, R28, RZ ;  /* 0x0000001c08067227 */ /* 0x000fe200078e00ff */
[----:B------:R-:W-:-:S03]  /*8350*/  ISETP.GT.U32.AND P5, PT, R0, R23, PT ;  /* 0x000000170000720c */ /* 0x000fc60003fa4070 */
[----:B------:R-:W-:-:S04]  /*8360*/  IMAD.HI.U32 R4, R8, R26, RZ ;  /* 0x0000001a08047227 */ /* 0x000fc800078e00ff */
[----:B------:R-:W-:-:S04]  /*8370*/  IMAD.HI.U32 R2, R8, R27, RZ ;  /* 0x0000001b08027227 */ /* 0x000fc800078e00ff */
[----:B------:R-:W-:Y:S02]  /*8380*/  IMAD.MOV R6, RZ, RZ, -R6 ;  /* 0x000000ffff067224 */ /* 0x000fe400078e0a06 */
[----:B------:R-:W-:Y:S02]  /*8390*/  IMAD.MOV R4, RZ, RZ, -R4 ;  /* 0x000000ffff047224 */ /* 0x000fe400078e0a04 */
[----:B------:R-:W-:Y:S01]  /*83a0*/  IMAD.MOV R2, RZ, RZ, -R2 ;  /* 0x000000ffff027224 */ /* 0x000fe200078e0a02 */
[----:B------:R-:W-:Y:S01]  /*83b0*/  ISETP.GE.AND P3, PT, R30, RZ, PT ;  /* 0x000000ff1e00720c */ /* 0x000fe20003f66270 */
[----:B------:R-:W-:Y:S02]  /*83c0*/  @!P6 IMAD.IADD R24, R24, 0x1, -R0 ;  /* 0x000000011818e824 */ /* 0x000fe400078e0a00 */
[C---:B------:R-:W-:Y:S02]  /*83d0*/  IMAD R28, R0.reuse, R6, R28 ;  /* 0x00000006001c7224 */ /* 0x040fe400078e021c */
[----:B------:R-:W-:-:S02]  /*83e0*/  IMAD R26, R0, R4, R26 ;  /* 0x00000004001a7224 */ /* 0x000fc400078e021a */
[C---:B------:R-:W-:Y:S02]  /*83f0*/  IMAD R27, R0.reuse, R2, R27 ;  /* 0x00000002001b7224 */ /* 0x040fe400078e021b */
[----:B------:R-:W-:Y:S01]  /*8400*/  @!P1 IMAD.MOV R24, RZ, RZ, -R24 ;  /* 0x000000ffff189224 */ /* 0x000fe200078e0a18 */
[C---:B------:R-:W-:Y:S01]  /*8410*/  ISETP.GT.U32.AND P1, PT, R0.reuse, R28, PT ;  /* 0x0000001c0000720c */ /* 0x040fe20003f24070 */
[----:B------:R-:W-:Y:S01]  /*8420*/  @!P5 IMAD.IADD R23, R23, 0x1, -R0 ;  /* 0x000000011717d824 */ /* 0x000fe200078e0a00 */
[C---:B------:R-:W-:Y:S02]  /*8430*/  ISETP.GT.U32.AND P5, PT, R0.reuse, R26, PT ;  /* 0x0000001a0000720c */ /* 0x040fe40003fa4070 */
[----:B------:R-:W-:Y:S01]  /*8440*/  ISETP.GT.U32.AND P6, PT, R0, R27, PT ;  /* 0x0000001b0000720c */ /* 0x000fe20003fc4070 */
[----:B------:R-:W-:Y:S01]  /*8450*/  @!P3 IMAD.MOV R23, RZ, RZ, -R23 ;  /* 0x000000ffff17b224 */ /* 0x000fe200078e0a17 */
[----:B------:R-:W-:-:S04]  /*8460*/  IABS R5, R57 ;  /* 0x0000003900057213 */ /* 0x000fc80000000000 */
[----:B------:R-:W-:Y:S03]  /*8470*/  STL [R1+0x447c], R23 ;  /* 0x00447c1701007387 */ /* 0x000fe60000100800 */
[--C-:B------:R-:W-:Y:S01]  /*8480*/  @!P1 IMAD.IADD R28, R28, 0x1, -R0.reuse ;  /* 0x000000011c1c9824 */ /* 0x100fe200078e0a00 */
[----:B------:R-:W-:Y:S01]  /*8490*/  STL [R1+0x4480], R24 ;  /* 0x0044801801007387 */ /* 0x000fe20000100800 */
[--C-:B------:R-:W-:Y:S01]  /*84a0*/  @!P5 IMAD.IADD R26, R26, 0x1, -R0.reuse ;  /* 0x000000011a1ad824 */ /* 0x100fe200078e0a00 */
[----:B------:R-:W-:Y:S01]  /*84b0*/  ISETP.GE.AND P1, PT, R57, RZ, PT ;  /* 0x000000ff3900720c */ /* 0x000fe20003f26270 */
[----:B------:R-:W-:Y:S01]  /*84c0*/  @!P6 IMAD.IADD R27, R27, 0x1, -R0 ;  /* 0x000000011b1be824 */ /* 0x000fe200078e0a00 */
[----:B------:R-:W5:Y:S01]  /*84d0*/  LDL.LU R57, [R1+0xc0] ;  /* 0x0000c00001397983 */ /* 0x000f620000300800 */
[C---:B------:R-:W-:Y:S02]  /*84e0*/  ISETP.GT.U32.AND P5, PT, R0.reuse, R25, PT ;  /* 0x000000190000720c */ /* 0x040fe40003fa4070 */
[C---:B------:R-:W-:Y:S01]  /*84f0*/  ISETP.GT.U32.AND P6, PT, R0.reuse, R26, PT ;  /* 0x0000001a0000720c */ /* 0x040fe20003fc4070 */
[----:B------:R-:W5:Y:S01]  /*8500*/  LDL.LU R32, [R1+0xc4] ;  /* 0x0000c40001207983 */ /* 0x000f620000300800 */
[----:B------:R-:W-:Y:S01]  /*8510*/  ISETP.GT.U32.AND P3, PT, R0, R27, PT ;  /* 0x0000001b0000720c */ /* 0x000fe20003f64070 */
[----:B------:R-:W-:-:S08]  /*8520*/  IMAD.HI.U32 R4, R8, R5, RZ ;  /* 0x0000000508047227 */ /* 0x000fd000078e00ff */
[--C-:B------:R-:W-:Y:S02]  /*8530*/  @!P5 IMAD.IADD R25, R25, 0x1, -R0.reuse ;  /* 0x000000011919d824 */ /* 0x100fe400078e0a00 */
[--C-:B------:R-:W-:Y:S02]  /*8540*/  @!P6 IMAD.IADD R26, R26, 0x1, -R0.reuse ;  /* 0x000000011a1ae824 */ /* 0x100fe400078e0a00 */
[----:B------:R-:W-:Y:S02]  /*8550*/  @!P3 IMAD.IADD R27, R27, 0x1, -R0 ;  /* 0x000000011b1bb824 */ /* 0x000fe400078e0a00 */
[----:B------:R-:W-:Y:S02]  /*8560*/  @!P2 IMAD.MOV R25, RZ, RZ, -R25 ;  /* 0x000000ffff19a224 */ /* 0x000fe400078e0a19 */
[----:B------:R-:W-:Y:S02]  /*8570*/  @!P4 IMAD.MOV R26, RZ, RZ, -R26 ;  /* 0x000000ffff1ac224 */ /* 0x000fe400078e0a1a */
[----:B------:R-:W-:-:S02]  /*8580*/  IMAD.MOV R4, RZ, RZ, -R4 ;  /* 0x000000ffff047224 */ /* 0x000fc400078e0a04 */
[----:B------:R-:W-:Y:S01]  /*8590*/  @!P0 IMAD.MOV R27, RZ, RZ, -R27 ;  /* 0x000000ffff1b8224 */ /* 0x000fe200078e0a1b */
[----:B------:R-:W-:Y:S01]  /*85a0*/  STL [R1+0x4484], R25 ;  /* 0x0044841901007387 */ /* 0x000fe20000100800 */
[----:B------:R-:W-:Y:S01]  /*85b0*/  IMAD R5, R0, R4, R5 ;  /* 0x0000000400057224 */ /* 0x000fe200078e0205 */
[----:B------:R-:W-:Y:S02]  /*85c0*/  ISETP.GE.AND P3, PT, R52, RZ, PT ;  /* 0x000000ff3400720c */ /* 0x000fe40003f66270 */
[----:B------:R-:W-:Y:S04]  /*85d0*/  STL [R1+0x4488], R26 ;  /* 0x0044881a01007387 */ /* 0x000fe80000100800 */
[----:B------:R-:W-:Y:S01]  /*85e0*/  STL [R1+0x448c], R27 ;  /* 0x00448c1b01007387 */ /* 0x000fe20000100800 */
[----:B------:R-:W-:-:S03]  /*85f0*/  ISETP.GT.U32.AND P5, PT, R0, R5, PT ;  /* 0x000000050000720c */ /* 0x000fc60003fa4070 */
[----:B------:R-:W5:Y:S10]  /*8600*/  LDL.LU R52, [R1+0xc8] ;  /* 0x0000c80001347983 */ /* 0x000f740000300800 */
[----:B------:R-:W-:Y:S01]  /*8610*/  @!P5 IMAD.IADD R5, R5, 0x1, -R0 ;  /* 0x000000010505d824 */ /* 0x000fe200078e0a00 */
[----:B------:R-:W-:-:S02]  /*8620*/  ISETP.GT.U32.AND P5, PT, R0, R28, PT ;  /* 0x0000001c0000720c */ /* 0x000fc40003fa4070 */
[----:B------:R-:W-:Y:S02]  /*8630*/  IABS R2, R53 ;  /* 0x0000003500027213 */ /* 0x000fe40000000000 */
[----:B------:R-:W-:-:S03]  /*8640*/  IABS R6, R54 ;  /* 0x0000003600067213 */ /* 0x000fc60000000000 */
[----:B------:R-:W-:-:S06]  /*8650*/  IMAD.HI.U32 R4, R8, R2, RZ ;  /* 0x0000000208047227 */ /* 0x000fcc00078e00ff */
[----:B------:R-:W-:Y:S01]  /*8660*/  @!P5 IMAD.IADD R28, R28, 0x1, -R0 ;  /* 0x000000011c1cd824 */ /* 0x000fe200078e0a00 */
[----:B------:R-:W-:Y:S02]  /*8670*/  ISETP.GE.AND P5, PT, R54, RZ, PT ;  /* 0x000000ff3600720c */ /* 0x000fe40003fa6270 */
[----:B------:R-:W5:Y:S01]  /*8680*/  LDL.LU R54, [R1+0xcc] ;  /* 0x0000cc0001367983 */ /* 0x000f620000300800 */
[----:B------:R-:W-:-:S04]  /*8690*/  IMAD.MOV R4, RZ, RZ, -R4 ;  /* 0x000000ffff047224 */ /* 0x000fc800078e0a04 */
[----:B------:R-:W-:-:S05]  /*86a0*/  IMAD R2, R0, R4, R2 ;  /* 0x0000000400027224 */ /* 0x000fca00078e0202 */
[----:B------:R-:W-:Y:S02]  /*86b0*/  ISETP.GT.U32.AND P6, PT, R0, R2, PT ;  /* 0x000000020000720c */ /* 0x000fe40003fc4070 */
[----:B------:R-:W-:Y:S02]  /*86c0*/  ISETP.GE.AND P4, PT, R53, RZ, PT ;  /* 0x000000ff3500720c */ /* 0x000fe40003f86270 */
[----:B------:R-:W5:Y:S09]  /*86d0*/  LDL.LU R53, [R1+0xd0] ;  /* 0x0000d00001357983 */ /* 0x000f720000300800 */
[----:B------:R-:W-:Y:S01]  /*86e0*/  @!P6 IMAD.IADD R2, R2, 0x1, -R0 ;  /* 0x000000010202e824 */ /* 0x000fe200078e0a00 */
[----:B------:R-:W-:-:S04]  /*86f0*/  ISETP.GT.U32.AND P6, PT, R0, R5, PT ;  /* 0x000000050000720c */ /* 0x000fc80003fc4070 */
[----:B------:R-:W-:Y:S01]  /*8700*/  ISETP.GT.U32.AND P2, PT, R0, R2, PT ;  /* 0x000000020000720c */ /* 0x000fe20003f44070 */
[----:B------:R-:W-:-:S08]  /*8710*/  @!P3 IMAD.MOV R28, RZ, RZ, -R28 ;  /* 0x000000ffff1cb224 */ /* 0x000fd000078e0a1c */
[----:B------:R-:W-:-:S04]  /*8720*/  @!P6 IMAD.IADD R5, R5, 0x1, -R0 ;  /* 0x000000010505e824 */ /* 0x000fc800078e0a00 */
[----:B------:R-:W-:Y:S02]  /*8730*/  @!P1 IMAD.MOV R5, RZ, RZ, -R5 ;  /* 0x000000ffff059224 */ /* 0x000fe400078e0a05 */
[----:B------:R-:W-:Y:S01]  /*8740*/  @!P2 IMAD.IADD R2, R2, 0x1, -R0 ;  /* 0x000000010202a824 */ /* 0x000fe200078e0a00 */
[----:B--2---:R-:W-:Y:S02]  /*8750*/  IABS R30, R55 ;  /* 0x00000037001e7213 */ /* 0x004fe40000000000 */
[----:B------:R-:W-:Y:S02]  /*8760*/  ISETP.GE.AND P2, PT, R55, RZ, PT ;  /* 0x000000ff3700720c */ /* 0x000fe40003f46270 */
[----:B------:R-:W2:Y:S04]  /*8770*/  LDL.LU R55, [R1+0xd4] ;  /* 0x0000d40001377983 */ /* 0x000ea80000300800 */
[----:B------:R-:W-:Y:S04]  /*8780*/  STL [R1+0x4490], R28 ;  /* 0x0044901c01007387 */ /* 0x000fe80000100800 */
[----:B------:R0:W-:Y:S02]  /*8790*/  STL [R1+0x1bc], R5 ;  /* 0x0001bc0501007387 */ /* 0x0001e40000100800 */
[----:B0-----:R-:W-:-:S04]  /*87a0*/  IMAD.MOV.U32 R5, RZ, RZ, R2 ;  /* 0x000000ffff057224 */ /* 0x001fc800078e0002 */
[----:B------:R-:W-:Y:S01]  /*87b0*/  @!P4 IMAD.MOV R5, RZ, RZ, -R5 ;  /* 0x000000ffff05c224 */ /* 0x000fe200078e0a05 */
[----:B----4-:R-:W-:Y:S02]  /*87c0*/  IABS R10, R56 ;  /* 0x00000038000a7213 */ /* 0x010fe40000000000 */
[----:B------:R-:W-:Y:S02]  /*87d0*/  ISETP.GE.AND P4, PT, R56, RZ, PT ;  /* 0x000000ff3800720c */ /* 0x000fe40003f86270 */
[----:B------:R0:W-:Y:S04]  /*87e0*/  STL [R1+0x29c], R5 ;  /* 0x00029c0501007387 */ /* 0x0001e80000100800 */
[----:B------:R-:W4:Y:S01]  /*87f0*/  LDL.LU R56, [R1+0xd8] ;  /* 0x0000d80001387983 */ /* 0x000f220000300800 */
[----:B------:R-:W-:-:S04]  /*8800*/  IMAD.HI.U32 R4, R8, R6, RZ ;  /* 0x0000000608047227 */ /* 0x000fc800078e00ff */
[----:B------:R-:W-:Y:S02]  /*8810*/  IMAD.MOV R4, RZ, RZ, -R4 ;  /* 0x000000ffff047224 */ /* 0x000fe400078e0a04 */
[----:B------:R-:W-:-:S04]  /*8820*/  IMAD.HI.U32 R7, R8, R30, RZ ;  /* 0x0000001e08077227 */ /* 0x000fc800078e00ff */
[----:B------:R-:W-:Y:S02]  /*8830*/  IMAD R6, R0, R4, R6 ;  /* 0x0000000400067224 */ /* 0x000fe400078e0206 */
[----:B------:R-:W-:-:S03]  /*8840*/  IMAD.MOV R7, RZ, RZ, -R7 ;  /* 0x000000ffff077224 */ /* 0x000fc600078e0a07 */
[C---:B------:R-:W-:Y:S01]  /*8850*/  ISETP.GT.U32.AND P0, PT, R0.reuse, R6, PT ;  /* 0x000000060000720c */ /* 0x040fe20003f04070 */
[----:B------:R-:W-:Y:S01]  /*8860*/  IMAD R30, R0, R7, R30 ;  /* 0x00000007001e7224 */ /* 0x000fe200078e021e */
[----:B---3--:R-:W-:-:S04]  /*8870*/  IABS R4, R29 ;  /* 0x0000001d00047213 */ /* 0x008fc80000000000 */
[----:B------:R-:W-:Y:S01]  /*8880*/  ISETP.GT.U32.AND P6, PT, R0, R30, PT ;  /* 0x0000001e0000720c */ /* 0x000fe20003fc4070 */
[----:B------:R-:W-:-:S04]  /*8890*/  IMAD.HI.U32 R9, R8, R4, RZ ;  /* 0x0000000408097227 */ /* 0x000fc800078e00ff */
[----:B------:R-:W-:Y:S02]  /*88a0*/  IMAD.MOV R9, RZ, RZ, -R9 ;  /* 0x000000ffff097224 */ /* 0x000fe400078e0a09 */
[----:B------:R-:W-:Y:S01]  /*88b0*/  @!P0 IMAD.IADD R6, R6, 0x1, -R0 ;  /* 0x0000000106068824 */ /* 0x000fe200078e0a00 */
[----:B------:R-:W-:Y:S01]  /*88c0*/  ISETP.GE.AND P0, PT, R29, RZ, PT ;  /* 0x000000ff1d00720c */ /* 0x000fe20003f06270 */
[----:B------:R-:W-:Y:S02]  /*88d0*/  IMAD R4, R0, R9, R4 ;  /* 0x0000000900047224 */ /* 0x000fe400078e0204 */
[----:B------:R-:W-:Y:S01]  /*88e0*/  IMAD.HI.U32 R29, R8, R10, RZ ;  /* 0x0000000a081d7227 */ /* 0x000fe200078e00ff */
[----:B------:R-:W-:-:S03]  /*88f0*/  ISETP.GT.U32.AND P3, PT, R0, R6, PT ;  /* 0x000000060000720c */ /* 0x000fc60003f64070 */
[----:B------:R-:W-:Y:S01]  /*8900*/  @!P6 IMAD.IADD R30, R30, 0x1, -R0 ;  /* 0x000000011e1ee824 */ /* 0x000fe200078e0a00 */
[----:B------:R-:W-:Y:S01]  /*8910*/  ISETP.GT.U32.AND P6, PT, R0, R4, PT ;  /* 0x000000040000720c */ /* 0x000fe20003fc4070 */
[----:B------:R-:W-:-:S04]  /*8920*/  IMAD.MOV R29, RZ, RZ, -R29 ;  /* 0x000000ffff1d7224 */ /* 0x000fc800078e0a1d */
[----:B------:R-:W-:-:S04]  /*8930*/  IMAD R10, R0, R29, R10 ;  /* 0x0000001d000a7224 */ /* 0x000fc800078e020a */
[----:B------:R-:W-:Y:S01]  /*8940*/  @!P3 IMAD.IADD R6, R6, 0x1, -R0 ;  /* 0x000000010606b824 */ /* 0x000fe200078e0a00 */
[----:B-----5:R-:W-:-:S05]  /*8950*/  IABS R7, R57 ;  /* 0x0000003900077213 */ /* 0x020fca0000000000 */
[----:B------:R-:W-:-:S04]  /*8960*/  IMAD.HI.U32 R11, R8, R7, RZ ;  /* 0x00000007080b7227 */ /* 0x000fc800078e00ff */
[----:B------:R-:W-:Y:S01]  /*8970*/  IMAD.MOV R11, RZ, RZ, -R11 ;  /* 0x000000ffff0b7224 */ /* 0x000fe200078e0a0b */
[----:B------:R-:W-:Y:S02]  /*8980*/  IABS R9, R32 ;  /* 0x0000002000097213 */ /* 0x000fe40000000000 */
[C---:B------:R-:W-:Y:S01]  /*8990*/  ISETP.GT.U32.AND P3, PT, R0.reuse, R10, PT ;  /* 0x0000000a0000720c */ /* 0x040fe20003f64070 */
[C---:B0-----:R-:W-:Y:S01]  /*89a0*/  IMAD R5, R0.reuse, R11, R7 ;  /* 0x0000000b00057224 */ /* 0x041fe200078e0207 */
[----:B------:R-:W-:Y:S01]  /*89b0*/  ISETP.GT.U32.AND P1, PT, R0, R30, PT ;  /* 0x0000001e0000720c */ /* 0x000fe20003f24070 */
[----:B------:R-:W-:Y:S02]  /*89c0*/  @!P6 IMAD.IADD R4, R4, 0x1, -R0 ;  /* 0x000000010404e824 */ /* 0x000fe400078e0a00 */
[----:B------:R-:W-:Y:S01]  /*89d0*/  IMAD.HI.U32 R2, R8, R9, RZ ;  /* 0x0000000908027227 */ /* 0x000fe200078e00ff */
[----:B------:R-:W-:-:S03]  /*89e0*/  ISETP.GT.U32.AND P6, PT, R0, R5, PT ;  /* 0x000000050000720c */ /* 0x000fc60003fc4070 */
[----:B------:R-:W-:-:S04]  /*89f0*/  IMAD.MOV R2, RZ, RZ, -R2 ;  /* 0x000000ffff027224 */ /* 0x000fc800078e0a02 */
[----:B------:R-:W-:Y:S02]  /*8a00*/  IMAD R2, R0, R2, R9 ;  /* 0x0000000200027224 */ /* 0x000fe400078e0209 */
[--C-:B------:R-:W-:Y:S02]  /*8a10*/  @!P3 IMAD.IADD R10, R10, 0x1, -R0.reuse ;  /* 0x000000010a0ab824 */ /* 0x100fe400078e0a00 */
[--C-:B------:R-:W-:Y:S01]  /*8a20*/  @!P1 IMAD.IADD R30, R30, 0x1, -R0.reuse ;  /* 0x000000011e1e9824 */ /* 0x100fe200078e0a00 */
[----:B------:R-:W-:Y:S01]  /*8a30*/  ISETP.GE.AND P1, PT, R57, RZ, PT ;  /* 0x000000ff3900720c */ /* 0x000fe20003f26270 */
[----:B------:R-:W-:Y:S01]  /*8a40*/  @!P6 IMAD.IADD R5, R5, 0x1, -R0 ;  /* 0x000000010505e824 */ /* 0x000fe200078e0a00 */
[----:B------:R-:W-:Y:S01]  /*8a50*/  ISETP.GT.U32.AND P6, PT, R0, R10, PT ;  /* 0x0000000a0000720c */ /* 0x000fe20003fc4070 */
[----:B------:R-:W-:Y:S01]  /*8a60*/  IMAD.MOV.U32 R57, RZ, RZ, R31 ;  /* 0x000000ffff397224 */ /* 0x000fe200078e001f */
[----:B------:R-:W-:-:S05]  /*8a70*/  IABS R9, R52 ;  /* 0x0000003400097213 */ /* 0x000fca0000000000 */
[----:B------:R-:W-:Y:S01]  /*8a80*/  IMAD.HI.U32 R31, R8, R9, RZ ;  /* 0x00000009081f7227 */ /* 0x000fe200078e00ff */
[----:B------:R-:W-:-:S03]  /*8a90*/  ISETP.GT.U32.AND P3, PT, R0, R4, PT ;  /* 0x000000040000720c */ /* 0x000fc60003f64070 */
[----:B------:R-:W-:Y:S02]  /*8aa0*/  IMAD.MOV R31, RZ, RZ, -R31 ;  /* 0x000000ffff1f7224 */ /* 0x000fe400078e0a1f */
[----:B------:R-:W-:Y:S02]  /*8ab0*/  IMAD.MOV.U32 R12, RZ, RZ, R6 ;  /* 0x000000ffff0c7224 */ /* 0x000fe400078e0006 */
[----:B------:R-:W-:Y:S02]  /*8ac0*/  IMAD R9, R0, R31, R9 ;  /* 0x0000001f00097224 */ /* 0x000fe400078e0209 */
[----:B------:R-:W-:Y:S02]  /*8ad0*/  @!P5 IMAD.MOV R12, RZ, RZ, -R12 ;  /* 0x000000ffff0cd224 */ /* 0x000fe400078e0a0c */
[--C-:B------:R-:W-:Y:S01]  /*8ae0*/  @!P6 IMAD.IADD R10, R10, 0x1, -R0.reuse ;  /* 0x000000010a0ae824 */ /* 0x100fe200078e0a00 */
[----:B------:R-:W-:Y:S02]  /*8af0*/  ISETP.GT.U32.AND P6, PT, R0, R9, PT ;  /* 0x000000090000720c */ /* 0x000fe40003fc4070 */
[----:B------:R0:W-:Y:S01]  /*8b00*/  STL [R1+0x298], R12 ;  /* 0x0002980c01007387 */ /* 0x0001e20000100800 */
[----:B------:R-:W-:-:S02]  /*8b10*/  @!P3 IMAD.IADD R4, R4, 0x1, -R0 ;  /* 0x000000010404b824 */ /* 0x000fc400078e0a00 */
[----:B0-----:R-:W-:-:S04]  /*8b20*/  IMAD.MOV.U32 R12, RZ, RZ, R30 ;  /* 0x000000ffff0c7224 */ /* 0x001fc800078e001e */
[----:B------:R-:W-:Y:S02]  /*8b30*/  @!P2 IMAD.MOV R12, RZ, RZ, -R12 ;  /* 0x000000ffff0ca224 */ /* 0x000fe400078e0a0c */
[----:B------:R-:W-:Y:S01]  /*8b40*/  @!P0 IMAD.MOV R4, RZ, RZ, -R4 ;  /* 0x000000ffff048224 */ /* 0x000fe200078e0a04 */
[----:B------:R-:W-:Y:S02]  /*8b50*/  ISETP.GE.AND P3, PT, R32, RZ, PT ;  /* 0x000000ff2000720c */ /* 0x000fe40003f66270 */
[----:B------:R-:W-:Y:S01]  /*8b60*/  STL [R1+0x218], R12 ;  /* 0x0002180c01007387 */ /* 0x000fe20000100800 */
[----:B------:R-:W-:Y:S01]  /*8b70*/  @!P6 IMAD.IADD R9, R9, 0x1, -R0 ;  /* 0x000000010909e824 */ /* 0x000fe200078e0a00 */
[----:B------:R-:W-:Y:S02]  /*8b80*/  IABS R7, R54 ;  /* 0x0000003600077213 */ /* 0x000fe40000000000 */
[----:B------:R-:W3:Y:S01]  /*8b90*/  LDL.LU R33, [R1+0xdc] ;  /* 0x0000dc0001217983 */ /* 0x000ee20000300800 */
[----:B------:R-:W-:-:S03]  /*8ba0*/  ISETP.GE.AND P6, PT, R54, RZ, PT ;  /* 0x000000ff3600720c */ /* 0x000fc60003fc6270 */
[----:B------:R-:W5:Y:S04]  /*8bb0*/  LDL.LU R32, [R1+0xe0] ;  /* 0x0000e00001207983 */ /* 0x000f680000300800 */
[----:B------:R-:W-:Y:S04]  /*8bc0*/  STL [R1+0x270], R4 ;  /* 0x0002700401007387 */ /* 0x000fe80000100800 */
[----:B------:R-:W5:Y:S01]  /*8bd0*/  LDL.LU R54, [R1+0xe8] ;  /* 0x0000e80001367983 */ /* 0x000f620000300800 */
[----:B------:R-:W-:Y:S01]  /*8be0*/  ISETP.GT.U32.AND P5, PT, R0, R5, PT ;  /* 0x000000050000720c */ /* 0x000fe20003fa4070 */
[----:B------:R-:W-:Y:S01]  /*8bf0*/  IMAD.HI.U32 R6, R8, R7, RZ ;  /* 0x0000000708067227 */ /* 0x000fe200078e00ff */
[----:B------:R-:W-:-:S03]  /*8c00*/  ISETP.GT.U32.AND P2, PT, R0, R2, PT ;  /* 0x000000020000720c */ /* 0x000fc60003f44070 */
[----:B------:R-:W-:-:S04]  /*8c10*/  IMAD.MOV R6, RZ, RZ, -R6 ;  /* 0x000000ffff067224 */ /* 0x000fc800078e0a06 */
[----:B------:R-:W-:-:S04]  /*8c20*/  IMAD R7, R0, R6, R7 ;  /* 0x0000000600077224 */ /* 0x000fc800078e0207 */
[--C-:B------:R-:W-:Y:S01]  /*8c30*/  @!P5 IMAD.IADD R5, R5, 0x1, -R0.reuse ;  /* 0x000000010505d824 */ /* 0x100fe200078e0a00 */
[----:B------:R-:W-:Y:S01]  /*8c40*/  ISETP.GT.U32.AND P5, PT, R0, R7, PT ;  /* 0x000000070000720c */ /* 0x000fe20003fa4070 */
[----:B------:R-:W-:Y:S01]  /*8c50*/  @!P2 IMAD.IADD R2, R2, 0x1, -R0 ;  /* 0x000000010202a824 */ /* 0x000fe200078e0a00 */
[----:B------:R-:W-:-:S04]  /*8c60*/  IABS R11, R53 ;  /* 0x00000035000b7213 */ /* 0x000fc80000000000 */
[----:B------:R-:W-:Y:S01]  /*8c70*/  ISETP.GT.U32.AND P2, PT, R0, R2, PT ;  /* 0x000000020000720c */ /* 0x000fe20003f44070 */
[----:B------:R-:W-:-:S04]  /*8c80*/  IMAD.HI.U32 R30, R8, R11, RZ ;  /* 0x0000000b081e7227 */ /* 0x000fc800078e00ff */
[----:B------:R-:W-:Y:S02]  /*8c90*/  IMAD.MOV R30, RZ, RZ, -R30 ;  /* 0x000000ffff1e7224 */ /* 0x000fe400078e0a1e */
[----:B------:R-:W-:Y:S02]  /*8ca0*/  @!P5 IMAD.IADD R7, R7, 0x1, -R0 ;  /* 0x000000010707d824 */ /* 0x000fe400078e0a00 */
[C---:B------:R-:W-:Y:S02]  /*8cb0*/  IMAD R11, R0.reuse, R30, R11 ;  /* 0x0000001e000b7224 */ /* 0x040fe400078e020b */
[----:B------:R-:W-:Y:S01]  /*8cc0*/  @!P4 IMAD.MOV R10, RZ, RZ, -R10 ;  /* 0x000000ffff0ac224 */ /* 0x000fe200078e0a0a */
[----:B------:R-:W-:Y:S01]  /*8cd0*/  ISETP.GT.U32.AND P4, PT, R0, R7, PT ;  /* 0x000000070000720c */ /* 0x000fe20003f84070 */
[----:B------:R-:W-:Y:S01]  /*8ce0*/  @!P2 IMAD.IADD R2, R2, 0x1, -R0 ;  /* 0x000000010202a824 */ /* 0x000fe200078e0a00 */
[----:B------:R-:W-:Y:S02]  /*8cf0*/  ISETP.GT.U32.AND P2, PT, R0, R11, PT ;  /* 0x0000000b0000720c */ /* 0x000fe40003f44070 */
[----:B------:R0:W-:Y:S01]  /*8d00*/  STL [R1+0x278], R10 ;  /* 0x0002780a01007387 */ /* 0x0001e20000100800 */
[----:B------:R-:W-:-:S02]  /*8d10*/  @!P1 IMAD.MOV R5, RZ, RZ, -R5 ;  /* 0x000000ffff059224 */ /* 0x000fc400078e0a05 */
[----:B0-----:R-:W-:-:S04]  /*8d20*/  IMAD.MOV.U32 R10, RZ, RZ, R2 ;  /* 0x000000ffff0a7224 */ /* 0x001fc800078e0002 */
[----:B------:R-:W-:Y:S01]  /*8d30*/  @!P3 IMAD.MOV R10, RZ, RZ, -R10 ;  /* 0x000000ffff0ab224 */ /* 0x000fe200078e0a0a */
[----:B------:R-:W-:Y:S01]  /*8d40*/  STL [R1+0x288], R5 ;  /* 0x0002880501007387 */ /* 0x000fe20000100800 */
[--C-:B------:R-:W-:Y:S01]  /*8d50*/  @!P4 IMAD.IADD R7, R7, 0x1, -R0.reuse ;  /* 0x000000010707c824 */ /* 0x100fe200078e0a00 */
[----:B------:R-:W-:Y:S02]  /*8d60*/  ISETP.GE.AND P0, PT, R52, RZ, PT ;  /* 0x000000ff3400720c */ /* 0x000fe40003f06270 */
[----:B------:R5:W-:Y:S01]  /*8d70*/  STL [R1+0x294], R10 ;  /* 0x0002940a01007387 */ /* 0x000be20000100800 */
[----:B------:R-:W-:Y:S01]  /*8d80*/  ISETP.GE.AND P1, PT, R53, RZ, PT ;  /* 0x000000ff3500720c */ /* 0x000fe20003f26270 */
[----:B------:R-:W-:Y:S01]  /*8d90*/  @!P2 IMAD.IADD R11, R11, 0x1, -R0 ;  /* 0x000000010b0ba824 */ /* 0x000fe200078e0a00 */
[----:B--2---:R-:W-:Y:S02]  /*8da0*/  IABS R29, R55 ;  /* 0x00000037001d7213 */ /* 0x004fe40000000000 */
[----:B------:R-:W-:-:S02]  /*8db0*/  ISETP.GE.AND P4, PT, R55, RZ, PT ;  /* 0x000000ff3700720c */ /* 0x000fc40003f86270 */
[----:B------:R-:W2:Y:S04]  /*8dc0*/  LDL.LU R55, [R1+0xec] ;  /* 0x0000ec0001377983 */ /* 0x000ea80000300800 */
[----:B------:R-:W2:Y:S04]  /*8dd0*/  LDL.LU R52, [R1+0xf0] ;  /* 0x0000f00001347983 */ /* 0x000ea80000300800 */
[----:B------:R-:W2:Y:S01]  /*8de0*/  LDL.LU R53, [R1+0xf4] ;  /* 0x0000f40001357983 */ /* 0x000ea20000300800 */
[----:B----4-:R-:W-:Y:S02]  /*8df0*/  IABS R4, R56 ;  /* 0x0000003800047213 */ /* 0x010fe40000000000 */
[----:B------:R-:W-:-:S02]  /*8e00*/  ISETP.GE.AND P2, PT, R56, RZ, PT ;  /* 0x000000ff3800720c */ /* 0x000fc40003f46270 */
[----:B------:R-:W4:Y:S01]  /*8e10*/  LDL.LU R56, [R1+0xf8] ;  /* 0x0000f80001387983 */ /* 0x000f220000300800 */
[----:B------:R-:W-:-:S04]  /*8e20*/  IMAD.HI.U32 R6, R8, R29, RZ ;  /* 0x0000001d08067227 */ /* 0x000fc800078e00ff */
[----:B------:R-:W-:Y:S01]  /*8e30*/  IMAD.MOV R6, RZ, RZ, -R6 ;  /* 0x000000ffff067224 */ /* 0x000fe200078e0a06 */
[----:B------:R-:W-:-:S03]  /*8e40*/  ISETP.GT.U32.AND P5, PT, R0, R9, PT ;  /* 0x000000090000720c */ /* 0x000fc60003fa4070 */
[----:B------:R-:W-:Y:S02]  /*8e50*/  IMAD R29, R0, R6, R29 ;  /* 0x00000006001d7224 */ /* 0x000fe400078e021d */
[----:B------:R-:W-:-:S04]  /*8e60*/  IMAD.HI.U32 R6, R8, R4, RZ ;  /* 0x0000000408067227 */ /* 0x000fc800078e00ff */
[----:B------:R-:W-:Y:S01]  /*8e70*/  IMAD.MOV R6, RZ, RZ, -R6 ;  /* 0x000000ffff067224 */ /* 0x000fe200078e0a06 */
[----:B------:R-:W-:-:S03]  /*8e80*/  ISETP.GT.U32.AND P3, PT, R0, R29, PT ;  /* 0x0000001d0000720c */ /* 0x000fc60003f64070 */
[----:B------:R-:W-:Y:S02]  /*8e90*/  IMAD R4, R0, R6, R4 ;  /* 0x0000000600047224 */ /* 0x000fe400078e0204 */
[----:B------:R-:W-:-:S03]  /*8ea0*/  @!P5 IMAD.IADD R9, R9, 0x1, -R0 ;  /* 0x000000010909d824 */ /* 0x000fc600078e0a00 */
[----:B------:R-:W-:Y:S01]  /*8eb0*/  ISETP.GT.U32.AND P5, PT, R0, R4, PT ;  /* 0x000000040000720c */ /* 0x000fe20003fa4070 */
[----:B------:R-:W-:-:S04]  /*8ec0*/  @!P0 IMAD.MOV R9, RZ, RZ, -R9 ;  /* 0x000000ffff098224 */ /* 0x000fc800078e0a09 */
[--C-:B------:R-:W-:Y:S01]  /*8ed0*/  @!P3 IMAD.IADD R29, R29, 0x1, -R0.reuse ;  /* 0x000000011d1db824 */ /* 0x100fe200078e0a00 */
[----:B------:R0:W-:Y:S07]  /*8ee0*/  STL [R1+0x290], R9 ;  /* 0x0002900901007387 */ /* 0x0001ee0000100800 */
[----:B------:R-:W-:Y:S01]  /*8ef0*/  @!P5 IMAD.IADD R4, R4, 0x1, -R0 ;  /* 0x000000010404d824 */ /* 0x000fe200078e0a00 */
[C---:B------:R-:W-:Y:S02]  /*8f00*/  ISETP.GT.U32.AND P5, PT, R0.reuse, R29, PT ;  /* 0x0000001d0000720c */ /* 0x040fe40003fa4070 */
[----:B------:R-:W-:-:S02]  /*8f10*/  ISETP.GT.U32.AND P3, PT, R0, R11, PT ;  /* 0x0000000b0000720c */ /* 0x000fc40003f64070 */
[----:B------:R-:W-:Y:S01]  /*8f20*/  ISETP.GT.U32.AND P0, PT, R0, R4, PT ;  /* 0x000000040000720c */ /* 0x000fe20003f04070 */
[----:B------:R-:W-:-:S08]  /*8f30*/  @!P6 IMAD.MOV R7, RZ, RZ, -R7 ;  /* 0x000000ffff07e224 */ /* 0x000fd000078e0a07 */
[--C-:B------:R-:W-:Y:S01]  /*8f40*/  @!P5 IMAD.IADD R29, R29, 0x1, -R0.reuse ;  /* 0x000000011d1dd824 */ /* 0x100fe200078e0a00 */
[----:B------:R-:W-:Y:S01]  /*8f50*/  STL [R1+0x28c], R7 ;  /* 0x00028c0701007387 */ /* 0x000fe20000100800 */
[--C-:B------:R-:W-:Y:S02]  /*8f60*/  @!P3 IMAD.IADD R11, R11, 0x1, -R0.reuse ;  /* 0x000000010b0bb824 */ /* 0x100fe400078e0a00 */
[----:B------:R-:W-:Y:S02]  /*8f70*/  @!P0 IMAD.IADD R4, R4, 0x1, -R0 ;  /* 0x0000000104048824 */ /* 0x000fe400078e0a00 */
[----:B------:R-:W-:-:S04]  /*8f80*/  IMAD.MOV.U32 R12, RZ, RZ, R11 ;  /* 0x000000ffff0c7224 */ /* 0x000fc800078e000b */
[----:B------:R-:W-:Y:S02]  /*8f90*/  @!P1 IMAD.MOV R12, RZ, RZ, -R12 ;  /* 0x000000ffff0c9224 */ /* 0x000fe400078e0a0c */
[----:B------:R-:W-:Y:S01]  /*8fa0*/  @!P2 IMAD.MOV R4, RZ, RZ, -R4 ;  /* 0x000000ffff04a224 */ /* 0x000fe200078e0a04 */
[----:B---3--:R-:W-:-:S05]  /*8fb0*/  IABS R6, R33 ;  /* 0x0000002100067213 */ /* 0x008fca0000000000 */
[----:B------:R-:W-:Y:S01]  /*8fc0*/  IMAD.HI.U32 R2, R8, R6, RZ ;  /* 0x0000000608027227 */ /* 0x000fe200078e00ff */
[----:B-----5:R-:W-:-:S05]  /*8fd0*/  IABS R10, R54 ;  /* 0x00000036000a7213 */ /* 0x020fca0000000000 */
[----:B0-----:R-:W-:Y:S02]  /*8fe0*/  IMAD.MOV.U32 R9, RZ, RZ, R10 ;  /* 0x000000ffff097224 */ /* 0x001fe400078e000a */
[----:B------:R-:W-:-:S04]  /*8ff0*/  IMAD.MOV R10, RZ, RZ, -R2 ;  /* 0x000000ffff0a7224 */ /* 0x000fc800078e0a02 */
[----:B------:R-:W-:-:S05]  /*9000*/  IMAD R6, R0, R10, R6 ;  /* 0x0000000a00067224 */ /* 0x000fca00078e0206 */
[----:B------:R-:W-:Y:S02]  /*9010*/  ISETP.GT.U32.AND P5, PT, R0, R6, PT ;  /* 0x000000060000720c */ /* 0x000fe40003fa4070 */
[----:B------:R-:W-:Y:S02]  /*9020*/  ISETP.GE.AND P0, PT, R54, RZ, PT ;  /* 0x000000ff3600720c */ /* 0x000fe40003f06270 */
[----:B------:R-:W3:Y:S01]  /*9030*/  LDL.LU R54, [R1+0xfc] ;  /* 0x0000fc0001367983 */ /* 0x000ee20000300800 */
[----:B------:R-:W-:-:S08]  /*9040*/  IABS R5, R32 ;  /* 0x0000002000057213 */ /* 0x000fd00000000000 */
[----:B------:R-:W-:Y:S01]  /*9050*/  @!P5 IMAD.IADD R6, R6, 0x1, -R0 ;  /* 0x000000010606d824 */ /* 0x000fe200078e0a00 */
[----:B------:R-:W-:Y:S01]  /*9060*/  ISETP.GE.AND P6, PT, R33, RZ, PT ;  /* 0x000000ff2100720c */ /* 0x000fe20003fc6270 */
[----:B------:R-:W-:Y:S01]  /*9070*/  IMAD.HI.U32 R2, R8, R5, RZ ;  /* 0x0000000508027227 */ /* 0x000fe200078e00ff */
[----:B------:R-:W5:Y:S02]  /*9080*/  LDL.LU R33, [R1+0x100] ;  /* 0x0001000001217983 */ /* 0x000f640000300800 */
[C---:B------:R-:W-:Y:S01]  /*9090*/  ISETP.GT.U32.AND P5, PT, R0.reuse, R6, PT ;  /* 0x000000060000720c */ /* 0x040fe20003fa4070 */
[----:B------:R-:W-:Y:S01]  /*90a0*/  IMAD.MOV R2, RZ, RZ, -R2 ;  /* 0x000000ffff027224 */ /* 0x000fe200078e0a02 */
[----:B------:R0:W-:Y:S03]  /*90b0*/  STL [R1+0x284], R12 ;  /* 0x0002840c01007387 */ /* 0x0001e60000100800 */
[----:B------:R-:W-:-:S02]  /*90c0*/  IMAD R5, R0, R2, R5 ;  /* 0x0000000200057224 */ /* 0x000fc400078e0205 */
[----:B0-----:R-:W-:-:S06]  /*90d0*/  IMAD.MOV.U32 R12, RZ, RZ, R29 ;  /* 0x000000ffff0c7224 */ /* 0x001fcc00078e001d */
[----:B------:R-:W-:Y:S02]  /*90e0*/  @!P5 IMAD.IADD R6, R6, 0x1, -R0 ;  /* 0x000000010606d824 */ /* 0x000fe400078e0a00 */
[----:B------:R-:W-:Y:S01]  /*90f0*/  @!P4 IMAD.MOV R12, RZ, RZ, -R12 ;  /* 0x000000ffff0cc224 */ /* 0x000fe200078e0a0c */
[----:B------:R-:W-:Y:S01]  /*9100*/  ISETP.GT.U32.AND P1, PT, R0, R5, PT ;  /* 0x000000050000720c */ /* 0x000fe20003f24070 */
[----:B------:R-:W-:-:S03]  /*9110*/  IMAD.HI.U32 R7, R8, R9, RZ ;  /* 0x0000000908077227 */ /* 0x000fc600078e00ff */
[----:B------:R0:W-:Y:S01]  /*9120*/  STL [R1+0x280], R12 ;  /* 0x0002800c01007387 */ /* 0x0001e20000100800 */
[----:B------:R-:W-:Y:S01]  /*9130*/  IMAD.MOV R7, RZ, RZ, -R7 ;  /* 0x000000ffff077224 */ /* 0x000fe200078e0a07 */
[----:B------:R-:W-:Y:S01]  /*9140*/  ISETP.GE.AND P3, PT, R32, RZ, PT ;  /* 0x000000ff2000720c */ /* 0x000fe20003f66270 */
[----:B0-----:R-:W-:Y:S01]  /*9150*/  IMAD.MOV.U32 R12, RZ, RZ, R6 ;  /* 0x000000ffff0c7224 */ /* 0x001fe200078e0006 */
[----:B------:R-:W-:Y:S03]  /*9160*/  STL [R1+0x27c], R4 ;  /* 0x00027c0401007387 */ /* 0x000fe60000100800 */
[----:B------:R-:W-:Y:S01]  /*9170*/  @!P6 IMAD.MOV R12, RZ, RZ, -R12 ;  /* 0x000000ffff0ce224 */ /* 0x000fe200078e0a0c */
[----:B------:R-:W5:Y:S01]  /*9180*/  LDL.LU R32, [R1+0x104] ;  /* 0x0001040001207983 */ /* 0x000f620000300800 */
[----:B------:R-:W-:-:S03]  /*9190*/  IMAD R9, R0, R7, R9 ;  /* 0x0000000700097224 */ /* 0x000fc600078e0209 */
[----:B------:R0:W-:Y:S01]  /*91a0*/  STL [R1+0x274], R12 ;  /* 0x0002740c01007387 */ /* 0x0001e20000100800 */
[----:B------:R-:W-:-:S05]  /*91b0*/  @!P1 IMAD.IADD R5, R5, 0x1, -R0 ;  /* 0x0000000105059824 */ /* 0x000fca00078e0a00 */
[----:B------:R-:W-:-:S13]  /*91c0*/  ISETP.GT.U32.AND P1, PT, R0, R5, PT ;  /* 0x000000050000720c */ /* 0x000fda0003f24070 */
[----:B------:R-:W-:Y:S01]  /*91d0*/  @!P1 IMAD.IADD R5, R5, 0x1, -R0 ;  /* 0x0000000105059824 */ /* 0x000fe200078e0a00 */
[----:B--2---:R-:W-:Y:S02]  /*91e0*/  IABS R30, R55 ;  /* 0x00000037001e7213 */ /* 0x004fe40000000000 */
[----:B------:R-:W-:Y:S02]  /*91f0*/  ISETP.GE.AND P2, PT, R55, RZ, PT ;  /* 0x000000ff3700720c */ /* 0x000fe40003f46270 */
[----:B------:R-:W-:Y:S01]  /*9200*/  IABS R7, R52 ;  /* 0x0000003400077213 */ /* 0x000fe20000000000 */
[----:B------:R-:W2:Y:S01]  /*9210*/  LDL.LU R55, [R1+0x108] ;  /* 0x0001080001377983 */ /* 0x000ea20000300800 */
[----:B------:R-:W-:-:S03]  /*9220*/  IABS R10, R53 ;  /* 0x00000035000a7213 */ /* 0x000fc60000000000 */
[----:B------:R-:W-:Y:S01]  /*9230*/  IMAD.HI.U32 R11, R8, R7, RZ ;  /* 0x00000007080b7227 */ /* 0x000fe200078e00ff */
[----:B----4-:R-:W-:-:S05]  /*9240*/  IABS R2, R56 ;  /* 0x0000003800027213 */ /* 0x010fca0000000000 */
[----:B------:R-:W-:Y:S02]  /*9250*/  IMAD.MOV.U32 R29, RZ, RZ, R2 ;  /* 0x000000ffff1d7224 */ /* 0x000fe400078e0002 */
[----:B------:R-:W-:Y:S02]  /*9260*/  IMAD.MOV R2, RZ, RZ, -R11 ;  /* 0x000000ffff027224 */ /* 0x000fe400078e0a0b */
[----:B------:R-:W-:-:S04]  /*9270*/  IMAD.HI.U32 R11, R8, R10, RZ ;  /* 0x0000000a080b7227 */ /* 0x000fc800078e00ff */
[----:B------:R-:W-:-:S04]  /*9280*/  IMAD.MOV R11, RZ, RZ, -R11 ;  /* 0x000000ffff0b7224 */ /* 0x000fc800078e0a0b */
[----:B------:R-:W-:-:S05]  /*9290*/  IMAD R10, R0, R11, R10 ;  /* 0x0000000b000a7224 */ /* 0x000fca00078e020a */
[----:B------:R-:W-:Y:S01]  /*92a0*/  ISETP.GT.U32.AND P1, PT, R0, R10, PT ;  /* 0x0000000a0000720c */ /* 0x000fe20003f24070 */
[----:B0-----:R-:W-:-:S04]  /*92b0*/  IMAD.MOV.U32 R12, RZ, RZ, R5 ;  /* 0x000000ffff0c7224 */ /* 0x001fc800078e0005 */
[----:B------:R-:W-:-:S05]  /*92c0*/  @!P3 IMAD.MOV R12, RZ, RZ, -R12 ;  /* 0x000000ffff0cb224 */ /* 0x000fca00078e0a0c */
[----:B------:R-:W-:Y:S03]  /*92d0*/  STL [R1+0x250], R12 ;  /* 0x0002500c01007387 */ /* 0x000fe60000100800 */
[----:B------:R-:W-:Y:S01]  /*92e0*/  @!P1 IMAD.IADD R10, R10, 0x1, -R0 ;  /* 0x000000010a0a9824 */ /* 0x000fe200078e0a00 */
[----:B------:R-:W-:Y:S02]  /*92f0*/  ISETP.GE.AND P1, PT, R56, RZ, PT ;  /* 0x000000ff3800720c */ /* 0x000fe40003f26270 */
[----:B------:R-:W4:Y:S01]  /*9300*/  LDL.LU R56, [R1+0x10c] ;  /* 0x00010c0001387983 */ /* 0x000f220000300800 */
[----:B------:R-:W-:-:S04]  /*9310*/  IMAD.HI.U32 R31, R8, R30, RZ ;  /* 0x0000001e081f7227 */ /* 0x000fc800078e00ff */
[----:B------:R-:W-:Y:S01]  /*9320*/  IMAD.MOV R31, RZ, RZ, -R31 ;  /* 0x000000ffff1f7224 */ /* 0x000fe200078e0a1f */
[----:B------:R-:W-:-:S03]  /*9330*/  ISETP.GT.U32.AND P4, PT, R0, R9, PT ;  /* 0x000000090000720c */ /* 0x000fc60003f84070 */
[----:B------:R-:W-:-:S05]  /*9340*/  IMAD R4, R0, R31, R30 ;  /* 0x0000001f00047224 */ /* 0x000fca00078e021e */
[----:B------:R-:W-:-:S05]  /*9350*/  ISETP.GT.U32.AND P5, PT, R0, R4, PT ;  /* 0x000000040000720c */ /* 0x000fca0003fa4070 */
[----:B------:R-:W-:Y:S02]  /*9360*/  @!P4 IMAD.IADD R9, R9, 0x1, -R0 ;  /* 0x000000010909c824 */ /* 0x000fe400078e0a00 */
[----:B------:R-:W-:-:S03]  /*9370*/  IMAD R2, R0, R2, R7 ;  /* 0x0000000200027224 */ /* 0x000fc600078e0207 */
[----:B------:R-:W-:-:S03]  /*9380*/  ISETP.GT.U32.AND P4, PT, R0, R9, PT ;  /* 0x000000090000720c */ /* 0x000fc60003f84070 */
[----:B------:R-:W-:Y:S01]  /*9390*/  @!P5 IMAD.IADD R4, R4, 0x1, -R0 ;  /* 0x000000010404d824 */ /* 0x000fe200078e0a00 */
[----:B------:R-:W-:-:S04]  /*93a0*/  ISETP.GT.U32.AND P6, PT, R0, R2, PT ;  /* 0x000000020000720c */ /* 0x000fc80003fc4070 */
[----:B------:R-:W-:Y:S01]  /*93b0*/  ISETP.GT.U32.AND P5, PT, R0, R4, PT ;  /* 0x000000040000720c */ /* 0x000fe20003fa4070 */
[----:B------:R-:W-:-:S04]  /*93c0*/  IMAD.HI.U32 R7, R8, R29, RZ ;  /* 0x0000001d08077227 */ /* 0x000fc800078e00ff */
[--C-:B------:R-:W-:Y:S02]  /*93d0*/  @!P4 IMAD.IADD R9, R9, 0x1, -R0.reuse ;  /* 0x000000010909c824 */ /* 0x100fe400078e0a00 */
[----:B------:R-:W-:Y:S02]  /*93e0*/  IMAD.MOV R7, RZ, RZ, -R7 ;  /* 0x000000ffff077224 */ /* 0x000fe400078e0a07 */
[----:B------:R-:W-:Y:S02]  /*93f0*/  @!P0 IMAD.MOV R9, RZ, RZ, -R9 ;  /* 0x000000ffff098224 */ /* 0x000fe400078e0a09 */
[----:B------:R-:W-:Y:S02]  /*9400*/  IMAD R11, R0, R7, R29 ;  /* 0x00000007000b7224 */ /* 0x000fe400078e021d */
[--C-:B------:R-:W-:Y:S02]  /*9410*/  @!P6 IMAD.IADD R2, R2, 0x1, -R0.reuse ;  /* 0x000000010202e824 */ /* 0x100fe400078e0a00 */
[----:B------:R-:W-:Y:S01]  /*9420*/  @!P5 IMAD.IADD R4, R4, 0x1, -R0 ;  /* 0x000000010404d824 */ /* 0x000fe200078e0a00 */
[----:B------:R-:W-:Y:S01]  /*9430*/  ISETP.GE.AND P6, PT, R52, RZ, PT ;  /* 0x000000ff3400720c */ /* 0x000fe20003fc6270 */
[----:B------:R0:W-:Y:S01]  /*9440*/  STL [R1+0x25c], R9 ;  /* 0x00025c0901007387 */ /* 0x0001e20000100800 */
[----:B------:R-:W-:Y:S01]  /*9450*/  ISETP.GT.U32.AND P3, PT, R0, R2, PT ;  /* 0x000000020000720c */ /* 0x000fe20003f64070 */
[----:B------:R-:W-:-:S02]  /*9460*/  @!P2 IMAD.MOV R4, RZ, RZ, -R4 ;  /* 0x000000ffff04a224 */ /* 0x000fc400078e0a04 */
[----:B------:R-:W4:Y:S01]  /*9470*/  LDL.LU R52, [R1+0x110] ;  /* 0x0001100001347983 */ /* 0x000f220000300800 */
[----:B------:R-:W-:-:S03]  /*9480*/  ISETP.GT.U32.AND P0, PT, R0, R10, PT ;  /* 0x0000000a0000720c */ /* 0x000fc60003f04070 */
[----:B------:R-:W4:Y:S01]  /*9490*/  LDL.LU R36, [R1+0x114] ;  /* 0x0001140001247983 */ /* 0x000f220000300800 */
[----:B------:R-:W-:-:S03]  /*94a0*/  ISETP.GE.AND P5, PT, R53, RZ, PT ;  /* 0x000000ff3500720c */ /* 0x000fc60003fa6270 */
[----:B------:R2:W-:Y:S04]  /*94b0*/  STL [R1+0x264], R4 ;  /* 0x0002640401007387 */ /* 0x0005e80000100800 */
[----:B------:R-:W4:Y:S01]  /*94c0*/  LDL.LU R53, [R1+0x118] ;  /* 0x0001180001357983 */ /* 0x000f220000300800 */
[--C-:B------:R-:W-:Y:S02]  /*94d0*/  @!P3 IMAD.IADD R2, R2, 0x1, -R0.reuse ;  /* 0x000000010202b824 */ /* 0x100fe400078e0a00 */
[----:B------:R-:W-:Y:S02]  /*94e0*/  @!P0 IMAD.IADD R10, R10, 0x1, -R0 ;  /* 0x000000010a0a8824 */ /* 0x000fe400078e0a00 */
[----:B0-----:R-:W-:Y:S02]  /*94f0*/  IMAD.MOV.U32 R9, RZ, RZ, R2 ;  /* 0x000000ffff097224 */ /* 0x001fe400078e0002 */
[----:B------:R-:W-:Y:S01]  /*9500*/  IMAD.MOV.U32 R12, RZ, RZ, R10 ;  /* 0x000000ffff0c7224 */ /* 0x000fe200078e000a */
[----:B------:R-:W-:Y:S01]  /*9510*/  ISETP.GT.U32.AND P4, PT, R0, R11, PT ;  /* 0x0000000b0000720c */ /* 0x000fe20003f84070 */
[----:B------:R-:W-:-:S02]  /*9520*/  @!P6 IMAD.MOV R9, RZ, RZ, -R9 ;  /* 0x000000ffff09e224 */ /* 0x000fc400078e0a09 */
[----:B------:R-:W-:-:S10]  /*9530*/  @!P5 IMAD.MOV R12, RZ, RZ, -R12 ;  /* 0x000000ffff0cd224 */ /* 0x000fd400078e0a0c */
[----:B------:R-:W-:Y:S01]  /*9540*/  @!P4 IMAD.IADD R11, R11, 0x1, -R0 ;  /* 0x000000010b0bc824 */ /* 0x000fe200078e0a00 */
[----:B---3--:R-:W-:-:S05]  /*9550*/  IABS R7, R54 ;  /* 0x0000003600077213 */ /* 0x008fca0000000000 */
[----:B------:R-:W-:-:S04]  /*9560*/  IMAD.HI.U32 R29, R8, R7, RZ ;  /* 0x00000007081d7227 */ /* 0x000fc800078e00ff */
[----:B------:R-:W-:Y:S01]  /*9570*/  IMAD.MOV R29, RZ, RZ, -R29 ;  /* 0x000000ffff1d7224 */ /* 0x000fe200078e0a1d */
[----:B-----5:R-:W-:-:S03]  /*9580*/  IABS R6, R33 ;  /* 0x0000002100067213 */ /* 0x020fc60000000000 */
[----:B------:R-:W-:Y:S01]  /*9590*/  IMAD R7, R0, R29, R7 ;  /* 0x0000001d00077224 */ /* 0x000fe200078e0207 */
[----:B------:R-:W-:Y:S02]  /*95a0*/  ISETP.GE.AND P2, PT, R54, RZ, PT ;  /* 0x000000ff3600720c */ /* 0x000fe40003f46270 */
[----:B------:R-:W3:Y:S01]  /*95b0*/  LDL.LU R54, [R1+0x11c] ;  /* 0x00011c0001367983 */ /* 0x000ee20000300800 */
[----:B------:R-:W-:Y:S01]  /*95c0*/  IMAD.HI.U32 R5, R8, R6, RZ ;  /* 0x0000000608057227 */ /* 0x000fe200078e00ff */
[----:B------:R-:W-:-:S03]  /*95d0*/  ISETP.GT.U32.AND P3, PT, R0, R7, PT ;  /* 0x000000070000720c */ /* 0x000fc60003f64070 */
[----:B------:R-:W-:-:S04]  /*95e0*/  IMAD.MOV R5, RZ, RZ, -R5 ;  /* 0x000000ffff057224 */ /* 0x000fc800078e0a05 */
[C---:B------:R-:W-:Y:S01]  /*95f0*/  IMAD R6, R0.reuse, R5, R6 ;  /* 0x0000000500067224 */ /* 0x040fe200078e0206 */
[----:B------:R0:W-:Y:S04]  /*9600*/  STL [R1+0x26c], R9 ;  /* 0x00026c0901007387 */ /* 0x0001e80000100800 */
[C---:B------:R-:W-:Y:S01]  /*9610*/  ISETP.GT.U32.AND P6, PT, R0.reuse, R6, PT ;  /* 0x000000060000720c */ /* 0x040fe20003fc4070 */
[----:B------:R-:W-:Y:S01]  /*9620*/  @!P3 IMAD.IADD R7, R7, 0x1, -R0 ;  /* 0x000000010707b824 */ /* 0x000fe200078e0a00 */
[----:B------:R1:W-:Y:S01]  /*9630*/  STL [R1+0x268], R12 ;  /* 0x0002680c01007387 */ /* 0x0003e20000100800 */
[----:B------:R-:W-:-:S10]  /*9640*/  ISETP.GT.U32.AND P4, PT, R0, R11, PT ;  /* 0x0000000b0000720c */ /* 0x000fd40003f84070 */
[--C-:B------:R-:W-:Y:S01]  /*9650*/  @!P6 IMAD.IADD R6, R6, 0x1, -R0.reuse ;  /* 0x000000010606e824 */ /* 0x100fe200078e0a00 */
[----:B------:R-:W-:Y:S02]  /*9660*/  ISETP.GT.U32.AND P6, PT, R0, R7, PT ;  /* 0x000000070000720c */ /* 0x000fe40003fc4070 */
[----:B------:R-:W-:-:S04]  /*9670*/  @!P4 IMAD.IADD R11, R11, 0x1, -R0 ;  /* 0x000000010b0bc824 */ /* 0x000fc800078e0a00 */
[----:B------:R-:W-:-:S07]  /*9680*/  @!P1 IMAD.MOV R11, RZ, RZ, -R11 ;  /* 0x000000ffff0b9224 */ /* 0x000fce00078e0a0b */
[----:B------:R-:W-:-:S04]  /*9690*/  @!P6 IMAD.IADD R7, R7, 0x1, -R0 ;  /* 0x000000010707e824 */ /* 0x000fc800078e0a00 */
[----:B------:R-:W-:-:S04]  /*96a0*/  IMAD.MOV.U32 R13, RZ, RZ, R7 ;  /* 0x000000ffff0d7224 */ /* 0x000fc800078e0007 */
[----:B------:R-:W-:Y:S01]  /*96b0*/  @!P2 IMAD.MOV R13, RZ, RZ, -R13 ;  /* 0x000000ffff0da224 */ /* 0x000fe200078e0a0d */
[----:B--2---:R-:W-:Y:S02]  /*96c0*/  IABS R4, R55 ;  /* 0x0000003700047213 */ /* 0x004fe40000000000 */
[----:B------:R-:W-:Y:S02]  /*96d0*/  ISETP.GE.AND P3, PT, R55, RZ, PT ;  /* 0x000000ff3700720c */ /* 0x000fe40003f66270 */
[----:B------:R-:W2:Y:S04]  /*96e0*/  LDL.LU R55, [R1+0x120] ;  /* 0x0001200001377983 */ /* 0x000ea80000300800 */
[----:B------:R5:W-:Y:S04]  /*96f0*/  STL [R1+0x260], R11 ;  /* 0x0002600b01007387 */ /* 0x000be80000100800 */
[----:B------:R-:W-:Y:S01]  /*9700*/  STL [R1+0x258], R13 ;  /* 0x0002580d01007387 */ /* 0x000fe20000100800 */
[----:B----4-:R-:W-:-:S02]  /*9710*/  IABS R2, R56 ;  /* 0x0000003800027213 */ /* 0x010fc40000000000 */
[----:B------:R-:W-:Y:S02]  /*9720*/  ISETP.GE.AND P1, PT, R56, RZ, PT ;  /* 0x000000ff3800720c */ /* 0x000fe40003f26270 */
[----:B------:R-:W4:Y:S01]  /*9730*/  LDL.LU R56, [R1+0x124] ;  /* 0x0001240001387983 */ /* 0x000f220000300800 */
[----:B------:R-:W-:Y:S01]  /*9740*/  IABS R5, R32 ;  /* 0x0000002000057213 */ /* 0x000fe20000000000 */
[----:B0-----:R-:W-:Y:S01]  /*9750*/  IMAD.HI.U32 R9, R8, R4, RZ ;  /* 0x0000000408097227 */ /* 0x001fe200078e00ff */
[----:B------:R-:W-:-:S03]  /*9760*/  ISETP.GT.U32.AND P5, PT, R0, R6, PT ;  /* 0x000000060000720c */ /* 0x000fc60003fa4070 */
[----:B------:R-:W-:-:S04]  /*9770*/  IMAD.HI.U32 R29, R8, R5, RZ ;  /* 0x00000005081d7227 */ /* 0x000fc800078e00ff */
[----:B------:R-:W-:Y:S02]  /*9780*/  IMAD.MOV R10, RZ, RZ, -R29 ;  /* 0x000000ffff0a7224 */ /* 0x000fe400078e0a1d */
[----:B------:R-:W-:Y:S02]  /*9790*/  IMAD.MOV R9, RZ, RZ, -R9 ;  /* 0x000000ffff097224 */ /* 0x000fe400078e0a09 */
[C---:B------:R-:W-:Y:S02]  /*97a0*/  IMAD R5, R0.reuse, R10, R5 ;  /* 0x0000000a00057224 */ /* 0x040fe400078e0205 */
[----:B------:R-:W-:-:S03]  /*97b0*/  IMAD R4, R0, R9, R4 ;  /* 0x0000000900047224 */ /* 0x000fc600078e0204 */
[----:B------:R-:W-:Y:S01]  /*97c0*/  ISETP.GT.U32.AND P6, PT, R0, R5, PT ;  /* 0x000000050000720c */ /* 0x000fe20003fc4070 */
[----:B------:R-:W-:Y:S01]  /*97d0*/  @!P5 IMAD.IADD R6, R6, 0x1, -R0 ;  /* 0x000000010606d824 */ /* 0x000fe200078e0a00 */
[----:B------:R-:W-:Y:S01]  /*97e0*/  ISETP.GT.U32.AND P5, PT, R0, R4, PT ;  /* 0x000000040000720c */ /* 0x000fe20003fa4070 */
[----:B------:R-:W-:-:S04]  /*97f0*/  IMAD.HI.U32 R30, R8, R2, RZ ;  /* 0x00000002081e7227 */ /* 0x000fc800078e00ff */
[----:B------:R-:W-:-:S04]  /*9800*/  IMAD.MOV R30, RZ, RZ, -R30 ;  /* 0x000000ffff1e7224 */ /* 0x000fc800078e0a1e */
[----:B------:R-:W-:Y:S02]  /*9810*/  IMAD R2, R0, R30, R2 ;  /* 0x0000001e00027224 */ /* 0x000fe400078e0202 */
[--C-:B------:R-:W-:Y:S01]  /*9820*/  @!P6 IMAD.IADD R5, R5, 0x1, -R0.reuse ;  /* 0x000000010505e824 */ /* 0x100fe200078e0a00 */
[----:B------:R-:W-:Y:S01]  /*9830*/  ISETP.GE.AND P0, PT, R33, RZ, PT ;  /* 0x000000ff2100720c */ /* 0x000fe20003f06270 */
[----:B------:R-:W-:Y:S01]  /*9840*/  @!P5 IMAD.IADD R4, R4, 0x1, -R0 ;  /* 0x000000010404d824 */ /* 0x000fe200078e0a00 */
[C---:B------:R-:W-:Y:S02]  /*9850*/  ISETP.GT.U32.AND P6, PT, R0.reuse, R2, PT ;  /* 0x000000020000720c */ /* 0x040fe40003fc4070 */
[C---:B------:R-:W-:Y:S02]  /*9860*/  ISETP.GT.U32.AND P5, PT, R0.reuse, R5, PT ;  /* 0x000000050000720c */ /* 0x040fe40003fa4070 */
[----:B------:R-:W-:Y:S01]  /*9870*/  ISETP.GT.U32.AND P2, PT, R0, R4, PT ;  /* 0x000000040000720c */ /* 0x000fe20003f44070 */
[----:B-1----:R-:W-:Y:S01]  /*9880*/  IMAD.MOV.U32 R12, RZ, RZ, R6 ;  /* 0x000000ffff0c7224 */ /* 0x002fe200078e0006 */
[----:B------:R-:W-:-:S02]  /*9890*/  ISETP.GE.AND P4, PT, R32, RZ, PT ;  /* 0x000000ff2000720c */ /* 0x000fc40003f86270 */
[----:B------:R-:W-:-:S05]  /*98a0*/  IABS R10, R36 ;  /* 0x00000024000a7213 */ /* 0x000fca0000000000 */
[----:B------:R-:W-:Y:S01]  /*98b0*/  IMAD.HI.U32 R31, R8, R10, RZ ;  /* 0x0000000a081f7227 */ /* 0x000fe200078e00ff */
[----:B-----5:R-:W-:-:S03]  /*98c0*/  IABS R11, R53 ;  /* 0x00000035000b7213 */ /* 0x020fc60000000000 */
[----:B------:R-:W-:Y:S02]  /*98d0*/  IMAD.MOV R31, RZ, RZ, -R31 ;  /* 0x000000ffff1f7224 */ /* 0x000fe400078e0a1f */
[----:B------:R-:W-:Y:S02]  /*98e0*/  @!P0 IMAD.MOV R12, RZ, RZ, -R12 ;  /* 0x000000ffff0c8224 */ /* 0x000fe400078e0a0c */
[----:B------:R-:W-:-:S04]  /*98f0*/  IMAD.HI.U32 R32, R8, R11, RZ ;  /* 0x0000000b08207227 */ /* 0x000fc800078e00ff */
[----:B------:R-:W-:Y:S02]  /*9900*/  @!P6 IMAD.IADD R2, R2, 0x1, -R0 ;  /* 0x000000010202e824 */ /* 0x000fe400078e0a00 */
[----:B------:R-:W-:Y:S02]  /*9910*/  IMAD.MOV R32, RZ, RZ, -R32 ;  /* 0x000000ffff207224 */ /* 0x000fe400078e0a20 */
[C---:B------:R-:W-:Y:S02]  /*9920*/  IMAD R10, R0.reuse, R31, R10 ;  /* 0x0000001f000a7224 */ /* 0x040fe400078e020a */
[--C-:B------:R-:W-:Y:S01]  /*9930*/  @!P5 IMAD.IADD R5, R5, 0x1, -R0.reuse ;  /* 0x000000010505d824 */ /* 0x100fe200078e0a00 */
[----:B------:R0:W-:Y:S01]  /*9940*/  STL [R1+0x254], R12 ;  /* 0x0002540c01007387 */ /* 0x0001e20000100800 */
[C---:B------:R-:W-:Y:S01]  /*9950*/  IMAD R11, R0.reuse, R32, R11 ;  /* 0x00000020000b7224 */ /* 0x040fe200078e020b */
[----:B------:R-:W-:Y:S01]  /*9960*/  ISETP.GT.U32.AND P6, PT, R0, R2, PT ;  /* 0x000000020000720c */ /* 0x000fe20003fc4070 */
[----:B------:R-:W-:Y:S01]  /*9970*/  @!P2 IMAD.IADD R4, R4, 0x1, -R0 ;  /* 0x000000010404a824 */ /* 0x000fe200078e0a00 */
[----:B------:R-:W-:Y:S01]  /*9980*/  ISETP.GT.U32.AND P2, PT, R0, R10, PT ;  /* 0x0000000a0000720c */ /* 0x000fe20003f44070 */
[----:B------:R-:W5:Y:S01]  /*9990*/  LDL.LU R35, [R1+0x128] ;  /* 0x0001280001237983 */ /* 0x000f620000300800 */
[----:B0-----:R-:W-:Y:S01]  /*99a0*/  IMAD.MOV.U32 R12, RZ, RZ, R5 ;  /* 0x000000ffff0c7224 */ /* 0x001fe200078e0005 */
[----:B------:R-:W-:Y:S01]  /*99b0*/  IABS R9, R52 ;  /* 0x0000003400097213 */ /* 0x000fe20000000000 */
[----:B------:R-:W-:Y:S01]  /*99c0*/  IMAD.MOV.U32 R7, RZ, RZ, R4 ;  /* 0x000000ffff077224 */ /* 0x000fe200078e0004 */
[----:B------:R-:W-:Y:S01]  /*99d0*/  ISETP.GE.AND P0, PT, R52, RZ, PT ;  /* 0x000000ff3400720c */ /* 0x000fe20003f06270 */
[----:B------:R-:W-:Y:S01]  /*99e0*/  @!P4 IMAD.MOV R12, RZ, RZ, -R12 ;  /* 0x000000ffff0cc224 */ /* 0x000fe200078e0a0c */
[----:B------:R-:W-:-:S04]  /*99f0*/  ISETP.GT.U32.AND P4, PT, R0, R11, PT ;  /* 0x0000000b0000720c */ /* 0x000fc80003f84070 */
[--C-:B------:R-:W-:Y:S01]  /*9a00*/  @!P6 IMAD.IADD R2, R2, 0x1, -R0.reuse ;  /* 0x000000010202e824 */ /* 0x100fe200078e0a00 */
[----:B------:R-:W5:Y:S01]  /*9a10*/  LDL.LU R34, [R1+0x12c] ;  /* 0x00012c0001227983 */ /* 0x000f620000300800 */
[--C-:B------:R-:W-:Y:S02]  /*9a20*/  @!P2 IMAD.IADD R10, R10, 0x1, -R0.reuse ;  /* 0x000000010a0aa824 */ /* 0x100fe400078e0a00 */
[----:B------:R-:W-:Y:S01]  /*9a30*/  @!P3 IMAD.MOV R7, RZ, RZ, -R7 ;  /* 0x000000ffff07b224 */ /* 0x000fe200078e0a07 */
[----:B------:R-:W5:Y:S04]  /*9a40*/  LDL.LU R52, [R1+0x130] ;  /* 0x0001300001347983 */ /* 0x000f680000300800 */
[----:B------:R-:W-:Y:S01]  /*9a50*/  @!P4 IMAD.IADD R11, R11, 0x1, -R0 ;  /* 0x000000010b0bc824 */ /* 0x000fe200078e0a00 */
[----:B------:R-:W-:Y:S01]  /*9a60*/  ISETP.GT.U32.AND P4, PT, R0, R10, PT ;  /* 0x0000000a0000720c */ /* 0x000fe20003f84070 */
[----:B------:R-:W-:Y:S04]  /*9a70*/  STL [R1+0x24c], R12 ;  /* 0x00024c0c01007387 */ /* 0x000fe80000100800 */
[----:B------:R0:W-:Y:S01]  /*9a80*/  STL [R1+0x248], R7 ;  /* 0x0002480701007387 */ /* 0x0001e20000100800 */
[----:B---3--:R-:W-:-:S05]  /*9a90*/  IABS R29, R54 ;  /* 0x00000036001d7213 */ /* 0x008fca0000000000 */
[----:B------:R-:W-:-:S04]  /*9aa0*/  IMAD.HI.U32 R33, R8, R29, RZ ;  /* 0x0000001d08217227 */ /* 0x000fc800078e00ff */
[----:B------:R-:W-:-:S04]  /*9ab0*/  IMAD.MOV R33, RZ, RZ, -R33 ;  /* 0x000000ffff217224 */ /* 0x000fc800078e0a21 */
[----:B------:R-:W-:-:S05]  /*9ac0*/  IMAD R29, R0, R33, R29 ;  /* 0x00000021001d7224 */ /* 0x000fca00078e021d */
[----:B------:R-:W-:Y:S01]  /*9ad0*/  ISETP.GT.U32.AND P6, PT, R0, R29, PT ;  /* 0x0000001d0000720c */ /* 0x000fe20003fc4070 */
[----:B0-----:R-:W-:Y:S02]  /*9ae0*/  IMAD.MOV.U32 R7, RZ, RZ, R2 ;  /* 0x000000ffff077224 */ /* 0x001fe400078e0002 */
[----:B------:R-:W-:Y:S02]  /*9af0*/  @!P4 IMAD.IADD R10, R10, 0x1, -R0 ;  /* 0x000000010a0ac824 */ /* 0x000fe400078e0a00 */
[----:B------:R-:W-:-:S08]  /*9b00*/  @!P1 IMAD.MOV R7, RZ, RZ, -R7 ;  /* 0x000000ffff079224 */ /* 0x000fd000078e0a07 */
[----:B------:R-:W-:-:S05]  /*9b10*/  @!P6 IMAD.IADD R29, R29, 0x1, -R0 ;  /* 0x000000011d1de824 */ /* 0x000fca00078e0a00 */
[----:B------:R-:W-:Y:S01]  /*9b20*/  ISETP.GT.U32.AND P1, PT, R0, R29, PT ;  /* 0x0000001d0000720c */ /* 0x000fe20003f24070 */
[----:B------:R5:W-:-:S12]  /*9b30*/  STL [R1+0x244], R7 ;  /* 0x0002440701007387 */ /* 0x000bd80000100800 */
[----:B------:R-:W-:Y:S01]  /*9b40*/  @!P1 IMAD.IADD R29, R29, 0x1, -R0 ;  /* 0x000000011d1d9824 */ /* 0x000fe200078e0a00 */
[----:B--2---:R-:W-:-:S05]  /*9b50*/  IABS R6, R55 ;  /* 0x0000003700067213 */ /* 0x004fca0000000000 */
[----:B------:R-:W-:-:S04]  /*9b60*/  IMAD.MOV.U32 R4, RZ, RZ, R6 ;  /* 0x000000ffff047224 */ /* 0x000fc800078e0006 */
[----:B------:R-:W-:-:S04]  /*9b70*/  IMAD.HI.U32 R6, R8, R4, RZ ;  /* 0x0000000408067227 */ /* 0x000fc800078e00ff */
[----:B------:R-:W-:-:S04]  /*9b80*/  IMAD.MOV R6, RZ, RZ, -R6 ;  /* 0x000000ffff067224 */ /* 0x000fc800078e0a06 */
[----:B------:R-:W-:-:S05]  /*9b90*/  IMAD R4, R0, R6, R4 ;  /* 0x0000000600047224 */ /* 0x000fca00078e0204 */
[----:B------:R-:W-:Y:S02]  /*9ba0*/  ISETP.GT.U32.AND P4, PT, R0, R4, PT ;  /* 0x000000040000720c */ /* 0x000fe40003f84070 */
[----:B------:R-:W-:Y:S02]  /*9bb0*/  ISETP.GE.AND P1, PT, R55, RZ, PT ;  /* 0x000000ff3700720c */ /* 0x000fe40003f26270 */
[----:B------:R-:W2:Y:S09]  /*9bc0*/  LDL.LU R55, [R1+0x134] ;  /* 0x0001340001377983 */ /* 0x000eb20000300800 */
[----:B------:R-:W-:Y:S01]  /*9bd0*/  @!P4 IMAD.IADD R4, R4, 0x1, -R0 ;  /* 0x000000010404c824 */ /* 0x000fe200078e0a00 */
[----:B----4-:R-:W-:-:S02]  /*9be0*/  IABS R5, R56 ;  /* 0x0000003800057213 */ /* 0x010fc40000000000 */
[----:B------:R-:W-:Y:S02]  /*9bf0*/  ISETP.GE.AND P4, PT, R56, RZ, PT ;  /* 0x000000ff3800720c */ /* 0x000fe40003f86270 */
[----:B------:R-:W3:Y:S01]  /*9c00*/  LDL.LU R56, [R1+0x138] ;  /* 0x0001380001387983 */ /* 0x000ee20000300800 */
[----:B------:R-:W-:-:S04]  /*9c10*/  IMAD.HI.U32 R30, R8, R9, RZ ;  /* 0x00000009081e7227 */ /* 0x000fc800078e00ff */
[----:B------:R-:W-:-:S04]  /*9c20*/  IMAD.MOV R30, RZ, RZ, -R30 ;  /* 0x000000ffff1e7224 */ /* 0x000fc800078e0a1e */
[----:B------:R-:W-:-:S05]  /*9c30*/  IMAD R9, R0, R30, R9 ;  /* 0x0000001e00097224 */ /* 0x000fca00078e0209 */
[----:B------:R-:W-:Y:S01]  /*9c40*/  ISETP.GT.U32.AND P5, PT, R0, R9, PT ;  /* 0x000000090000720c */ /* 0x000fe20003fa4070 */
[----:B------:R-:W-:Y:S01]  /*9c50*/  IMAD.HI.U32 R2, R8, R5, RZ ;  /* 0x0000000508027227 */ /* 0x000fe200078e00ff */
[----:B------:R-:W-:-:S03]  /*9c60*/  ISETP.GT.U32.AND P6, PT, R0, R11, PT ;  /* 0x0000000b0000720c */ /* 0x000fc60003fc4070 */
[----:B------:R-:W-:-:S08]  /*9c70*/  IMAD.MOV R2, RZ, RZ, -R2 ;  /* 0x000000ffff027224 */ /* 0x000fd000078e0a02 */
[----:B------:R-:W-:Y:S02]  /*9c80*/  @!P5 IMAD.IADD R9, R9, 0x1, -R0 ;  /* 0x000000010909d824 */ /* 0x000fe400078e0a00 */
[----:B------:R-:W-:-:S03]  /*9c90*/  IMAD R2, R0, R2, R5 ;  /* 0x0000000200027224 */ /* 0x000fc600078e0205 */
[C---:B------:R-:W-:Y:S01]  /*9ca0*/  ISETP.GT.U32.AND P2, PT, R0.reuse, R9, PT ;  /* 0x000000090000720c */ /* 0x040fe20003f44070 */
[----:B------:R-:W-:Y:S01]  /*9cb0*/  @!P6 IMAD.IADD R11, R11, 0x1, -R0 ;  /* 0x000000010b0be824 */ /* 0x000fe200078e0a00 */
[----:B------:R-:W-:Y:S02]  /*9cc0*/  ISETP.GT.U32.AND P6, PT, R0, R2, PT ;  /* 0x000000020000720c */ /* 0x000fe40003fc4070 */
[----:B------:R-:W-:-:S09]  /*9cd0*/  ISETP.GE.AND P3, PT, R36, RZ, PT ;  /* 0x000000ff2400720c */ /* 0x000fd20003f66270 */
[--C-:B------:R-:W-:Y:S02]  /*9ce0*/  @!P2 IMAD.IADD R9, R9, 0x1, -R0.reuse ;  /* 0x000000010909a824 */ /* 0x100fe400078e0a00 */
[----:B------:R-:W-:Y:S02]  /*9cf0*/  @!P6 IMAD.IADD R2, R2, 0x1, -R0 ;  /* 0x000000010202e824 */ /* 0x000fe400078e0a00 */
[----:B------:R-:W-:-:S04]  /*9d00*/  IMAD.MOV.U32 R12, RZ, RZ, R9 ;  /* 0x000000ffff0c7224 */ /* 0x000fc800078e0009 */
[----:B------:R-:W-:Y:S01]  /*9d10*/  @!P0 IMAD.MOV R12, RZ, RZ, -R12 ;  /* 0x000000ffff0c8224 */ /* 0x000fe200078e0a0c */
[----:B------:R-:W-:Y:S02]  /*9d20*/  ISETP.GT.U32.AND P6, PT, R0, R2, PT ;  /* 0x000000020000720c */ /* 0x000fe40003fc4070 */
[----:B------:R-:W-:Y:S02]  /*9d30*/  ISETP.GE.AND P2, PT, R54, RZ, PT ;  /* 0x000000ff3600720c */ /* 0x000fe40003f46270 */
[----:B------:R0:W-:Y:S01]  /*9d40*/  STL [R1+0x240], R12 ;  /* 0x0002400c01007387 */ /* 0x0001e20000100800 */
[----:B------:R-:W-:-:S03]  /*9d50*/  ISETP.GT.U32.AND P0, PT, R0, R4, PT ;  /* 0x000000040000720c */ /* 0x000fc60003f04070 */
[----:B------:R-:W4:Y:S01]  /*9d60*/  LDL.LU R54, [R1+0x13c] ;  /* 0x00013c0001367983 */ /* 0x000f220000300800 */
[----:B------:R-:W-:-:S03]  /*9d70*/  ISETP.GE.AND P5, PT, R53, RZ, PT ;  /* 0x000000ff3500720c */ /* 0x000fc60003fa6270 */
[----:B------:R-:W4:Y:S01]  /*9d80*/  LDL.LU R37, [R1+0x140] ;  /* 0x0001400001257983 */ /* 0x000f220000300800 */
[----:B-----5:R-:W-:Y:S01]  /*9d90*/  IABS R7, R35 ;  /* 0x0000002300077213 */ /* 0x020fe20000000000 */
[----:B------:R-:W-:Y:S02]  /*9da0*/  @!P3 IMAD.MOV R10, RZ, RZ, -R10 ;  /* 0x000000ffff0ab224 */ /* 0x000fe400078e0a0a */
[----:B------:R-:W5:Y:S02]  /*9db0*/  LDL.LU R53, [R1+0x144] ;  /* 0x0001440001357983 */ /* 0x000f640000300800 */
[----:B------:R-:W-:-:S04]  /*9dc0*/  IMAD.HI.U32 R6, R8, R7, RZ ;  /* 0x0000000708067227 */ /* 0x000fc800078e00ff */
[----:B------:R-:W-:Y:S01]  /*9dd0*/  IMAD.MOV R6, RZ, RZ, -R6 ;  /* 0x000000ffff067224 */ /* 0x000fe200078e0a06 */
[----:B------:R-:W-:-:S03]  /*9de0*/  IABS R30, R34 ;  /* 0x00000022001e7213 */ /* 0x000fc60000000000 */
[----:B------:R-:W-:Y:S02]  /*9df0*/  IMAD R7, R0, R6, R7 ;  /* 0x0000000600077224 */ /* 0x000fe400078e0207 */
[----:B------:R-:W-:-:S03]  /*9e00*/  IMAD.HI.U32 R31, R8, R30, RZ ;  /* 0x0000001e081f7227 */ /* 0x000fc600078e00ff */
[----:B------:R-:W-:Y:S01]  /*9e10*/  ISETP.GT.U32.AND P3, PT, R0, R7, PT ;  /* 0x000000070000720c */ /* 0x000fe20003f64070 */
[----:B------:R-:W-:Y:S02]  /*9e20*/  IMAD.MOV R9, RZ, RZ, -R31 ;  /* 0x000000ffff097224 */ /* 0x000fe400078e0a1f */
[--C-:B------:R-:W-:Y:S01]  /*9e30*/  @!P6 IMAD.IADD R2, R2, 0x1, -R0.reuse ;  /* 0x000000010202e824 */ /* 0x100fe200078e0a00 */
[----:B------:R1:W-:Y:S01]  /*9e40*/  STL [R1+0x23c], R10 ;  /* 0x00023c0a01007387 */ /* 0x0003e20000100800 */
[----:B0-----:R-:W-:Y:S02]  /*9e50*/  IMAD.MOV.U32 R12, RZ, RZ, R29 ;  /* 0x000000ffff0c7224 */ /* 0x001fe400078e001d */
[----:B------:R-:W-:Y:S02]  /*9e60*/  @!P0 IMAD.IADD R4, R4, 0x1, -R0 ;  /* 0x0000000104048824 */ /* 0x000fe400078e0a00 */
[----:B------:R-:W-:Y:S02]  /*9e70*/  @!P5 IMAD.MOV R11, RZ, RZ, -R11 ;  /* 0x000000ffff0bd224 */ /* 0x000fe400078e0a0b */
[----:B------:R-:W-:-:S02]  /*9e80*/  @!P2 IMAD.MOV R12, RZ, RZ, -R12 ;  /* 0x000000ffff0ca224 */ /* 0x000fc400078e0a0c */
[----:B-1----:R-:W-:Y:S02]  /*9e90*/  IMAD R10, R0, R9, R30 ;  /* 0x00000009000a7224 */ /* 0x002fe400078e021e */
[----:B------:R-:W-:Y:S02]  /*9ea0*/  IMAD.MOV.U32 R9, RZ, RZ, R2 ;  /* 0x000000ffff097224 */ /* 0x000fe400078e0002 */
[----:B------:R-:W-:Y:S02]  /*9eb0*/  @!P1 IMAD.MOV R4, RZ, RZ, -R4 ;  /* 0x000000ffff049224 */ /* 0x000fe400078e0a04 */
[----:B------:R-:W-:Y:S01]  /*9ec0*/  @!P4 IMAD.MOV R9, RZ, RZ, -R9 ;  /* 0x000000ffff09c224 */ /* 0x000fe200078e0a09 */
[----:B------:R-:W-:Y:S01]  /*9ed0*/  STL [R1+0x234], R11 ;  /* 0x0002340b01007387 */ /* 0x000fe20000100800 */
[----:B------:R-:W-:-:S03]  /*9ee0*/  @!P3 IMAD.IADD R7, R7, 0x1, -R0 ;  /* 0x000000010707b824 */ /* 0x000fc600078e0a00 */
[----:B------:R-:W-:Y:S04]  /*9ef0*/  STL [R1+0x228], R12 ;  /* 0x0002280c01007387 */ /* 0x000fe80000100800 */
[----:B------:R0:W-:Y:S04]  /*9f00*/  STL [R1+0x22c], R4 ;  /* 0x00022c0401007387 */ /* 0x0001e80000100800 */
[----:B------:R4:W-:Y:S01]  /*9f10*/  STL [R1+0x230], R9 ;  /* 0x0002300901007387 */ /* 0x0009e20000100800 */
[----:B--2---:R-:W-:Y:S02]  /*9f20*/  ISETP.GE.AND P3, PT, R55, RZ, PT ;  /* 0x000000ff3700720c */ /* 0x004fe40003f66270 */
[----:B0-----:R-:W-:-:S02]  /*9f30*/  IABS R4, R55 ;  /* 0x0000003700047213 */ /* 0x001fc40000000000 */
[----:B------:R-:W2:Y:S01]  /*9f40*/  LDL.LU R55, [R1+0x148] ;  /* 0x0001480001377983 */ /* 0x000ea20000300800 */
[----:B---3--:R-:W-:Y:S02]  /*9f50*/  ISETP.GE.AND P4, PT, R56, RZ, PT ;  /* 0x000000ff3800720c */ /* 0x008fe40003f86270 */
[----:B------:R-:W-:Y:S02]  /*9f60*/  IABS R2, R56 ;  /* 0x0000003800027213 */ /* 0x000fe40000000000 */
[----:B------:R-:W3:Y:S01]  /*9f70*/  LDL.LU R56, [R1+0x14c] ;  /* 0x00014c0001387983 */ /* 0x000ee20000300800 */
[----:B------:R-:W-:Y:S01]  /*9f80*/  ISETP.GT.U32.AND P6, PT, R0, R10, PT ;  /* 0x0000000a0000720c */ /* 0x000fe20003fc4070 */
[----:B------:R-:W-:Y:S02]  /*9f90*/  IMAD.HI.U32 R29, R8, R4, RZ ;  /* 0x00000004081d7227 */ /* 0x000fe400078e00ff */
[----:B------:R-:W5:Y:S10]  /*9fa0*/  LDL.LU R36, [R1+0x150] ;  /* 0x0001500001247983 */ /* 0x000f740000300800 */
[----:B------:R-:W-:-:S05]  /*9fb0*/  @!P6 IMAD.IADD R10, R10, 0x1, -R0 ;  /* 0x000000010a0ae824 */ /* 0x000fca00078e0a00 */
[C---:B------:R-:W-:Y:S01]  /*9fc0*/  ISETP.GT.U32.AND P6, PT, R0.reuse, R10, PT ;  /* 0x0000000a0000720c */ /* 0x040fe20003fc4070 */
[----:B------:R-:W-:Y:S01]  /*9fd0*/  IMAD.MOV R29, RZ, RZ, -R29 ;  /* 0x000000ffff1d7224 */ /* 0x000fe200078e0a1d */
[----:B------:R-:W-:-:S03]  /*9fe0*/  ISETP.GT.U32.AND P1, PT, R0, R7, PT ;  /* 0x000000070000720c */ /* 0x000fc60003f24070 */
[----:B------:R-:W-:Y:S01]  /*9ff0*/  IMAD R4, R0, R29, R4 ;  /* 0x0000001d00047224 */ /* 0x000fe200078e0204 */
[----:B------:R-:W-:Y:S02]  /*a000*/  ISETP.GE.AND P5, PT, R35, RZ, PT ;  /* 0x000000ff2300720c */ /* 0x000fe40003fa6270 */
[----:B------:R-:W-:Y:S01]  /*a010*/  IABS R5, R52 ;  /* 0x0000003400057213 */ /* 0x000fe20000000000 */
[----:B------:R-:W-:Y:S01]  /*a020*/  IMAD.HI.U32 R32, R8, R2, RZ ;  /* 0x0000000208207227 */ /* 0x000fe200078e00ff */
[----:B------:R-:W-:Y:S01]  /*a030*/  ISETP.GE.AND P2, PT, R34, RZ, PT ;  /* 0x000000ff2200720c */ /* 0x000fe20003f46270 */
[----:B------:R-:W5:Y:S02]  /*a040*/  LDL.LU R35, [R1+0x154] ;  /* 0x0001540001237983 */ /* 0x000f640000300800 */
[--C-:B------:R-:W-:Y:S01]  /*a050*/  @!P6 IMAD.IADD R10, R10, 0x1, -R0.reuse ;  /* 0x000000010a0ae824 */ /* 0x100fe200078e0a00 */
[----:B------:R-:W-:Y:S01]  /*a060*/  ISETP.GT.U32.AND P6, PT, R0, R4, PT ;  /* 0x000000040000720c */ /* 0x000fe20003fc4070 */
[----:B------:R-:W-:-:S02]  /*a070*/  @!P1 IMAD.IADD R7, R7, 0x1, -R0 ;  /* 0x0000000107079824 */ /* 0x000fc400078e0a00 */
[----:B------:R-:W-:-:S04]  /*a080*/  IMAD.HI.U32 R6, R8, R5, RZ ;  /* 0x0000000508067227 */ /* 0x000fc800078e00ff */
[----:B------:R-:W-:Y:S02]  /*a090*/  IMAD.MOV.U32 R12, RZ, RZ, R7 ;  /* 0x000000ffff0c7224 */ /* 0x000fe400078e0007 */
[----:B------:R-:W-:-:S04]  /*a0a0*/  IMAD.MOV R6, RZ, RZ, -R6 ;  /* 0x000000ffff067224 */ /* 0x000fc800078e0a06 */
[----:B------:R-:W-:Y:S02]  /*a0b0*/  @!P6 IMAD.IADD R4, R4, 0x1, -R0 ;  /* 0x000000010404e824 */ /* 0x000fe400078e0a00 */
[----:B------:R-:W-:Y:S02]  /*a0c0*/  @!P5 IMAD.MOV R12, RZ, RZ, -R12 ;  /* 0x000000ffff0cd224 */ /* 0x000fe400078e0a0c */
[----:B------:R-:W-:Y:S01]  /*a0d0*/  IMAD.MOV R32, RZ, RZ, -R32 ;  /* 0x000000ffff207224 */ /* 0x000fe200078e0a20 */
[C---:B------:R-:W-:Y:S01]  /*a0e0*/  ISETP.GT.U32.AND P5, PT, R0.reuse, R4, PT ;  /* 0x000000040000720c */ /* 0x040fe20003fa4070 */
[C---:B------:R-:W-:Y:S01]  /*a0f0*/  IMAD R5, R0.reuse, R6, R5 ;  /* 0x0000000600057224 */ /* 0x040fe200078e0205 */
[----:B----4-:R-:W-:Y:S01]  /*a100*/  IABS R9, R37 ;  /* 0x0000002500097213 */ /* 0x010fe20000000000 */
[----:B------:R-:W-:-:S04]  /*a110*/  IMAD R2, R0, R32, R2 ;  /* 0x0000002000027224 */ /* 0x000fc800078e0202 */
[----:B------:R-:W-:Y:S01]  /*a120*/  IMAD.HI.U32 R30, R8, R9, RZ ;  /* 0x00000009081e7227 */ /* 0x000fe200078e00ff */
[----:B------:R-:W-:-:S03]  /*a130*/  ISETP.GT.U32.AND P1, PT, R0, R5, PT ;  /* 0x000000050000720c */ /* 0x000fc60003f24070 */
[----:B------:R-:W-:Y:S02]  /*a140*/  IMAD.MOV R30, RZ, RZ, -R30 ;  /* 0x000000ffff1e7224 */ /* 0x000fe400078e0a1e */
[----:B------:R-:W-:Y:S01]  /*a150*/  @!P2 IMAD.MOV R10, RZ, RZ, -R10 ;  /* 0x000000ffff0aa224 */ /* 0x000fe200078e0a0a */
[C---:B------:R-:W-:Y:S01]  /*a160*/  ISETP.GT.U32.AND P2, PT, R0.reuse, R2, PT ;  /* 0x000000020000720c */ /* 0x040fe20003f44070 */
[----:B------:R-:W-:Y:S02]  /*a170*/  IMAD R9, R0, R30, R9 ;  /* 0x0000001e00097224 */ /* 0x000fe400078e0209 */
[--C-:B------:R-:W-:Y:S01]  /*a180*/  @!P5 IMAD.IADD R4, R4, 0x1, -R0.reuse ;  /* 0x000000010404d824 */ /* 0x100fe200078e0a00 */
[----:B------:R-:W-:Y:S02]  /*a190*/  IABS R6, R54 ;  /* 0x0000003600067213 */ /* 0x000fe40000000000 */
[----:B------:R-:W-:Y:S01]  /*a1a0*/  ISETP.GT.U32.AND P5, PT, R0, R9, PT ;  /* 0x000000090000720c */ /* 0x000fe20003fa4070 */
[----:B------:R-:W-:Y:S01]  /*a1b0*/  @!P1 IMAD.IADD R5, R5, 0x1, -R0 ;  /* 0x0000000105059824 */ /* 0x000fe200078e0a00 */
[----:B------:R0:W-:Y:S01]  /*a1c0*/  STL [R1+0x224], R12 ;  /* 0x0002240c01007387 */ /* 0x0001e20000100800 */
[----:B------:R-:W-:Y:S01]  /*a1d0*/  IMAD.HI.U32 R31, R8, R6, RZ ;  /* 0x00000006081f7227 */ /* 0x000fe200078e00ff */
[----:B------:R-:W-:-:S02]  /*a1e0*/  ISETP.GE.AND P1, PT, R54, RZ, PT ;  /* 0x000000ff3600720c */ /* 0x000fc40003f26270 */
[----:B------:R-:W4:Y:S01]  /*a1f0*/  LDL.LU R34, [R1+0x158] ;  /* 0x0001580001227983 */ /* 0x000f220000300800 */
[--C-:B------:R-:W-:Y:S02]  /*a200*/  @!P2 IMAD.IADD R2, R2, 0x1, -R0.reuse ;  /* 0x000000010202a824 */ /* 0x100fe400078e0a00 */
[----:B------:R-:W-:Y:S01]  /*a210*/  IMAD.MOV R31, RZ, RZ, -R31 ;  /* 0x000000ffff1f7224 */ /* 0x000fe200078e0a1f */
[----:B------:R-:W4:Y:S04]  /*a220*/  LDL.LU R54, [R1+0x15c] ;  /* 0x00015c0001367983 */ /* 0x000f280000300800 */
[----:B------:R1:W-:Y:S01]  /*a230*/  STL [R1+0x21c], R10 ;  /* 0x00021c0a01007387 */ /* 0x0003e20000100800 */
[----:B------:R-:W-:Y:S01]  /*a240*/  @!P5 IMAD.IADD R9, R9, 0x1, -R0 ;  /* 0x000000010909d824 */ /* 0x000fe200078e0a00 */
[C---:B------:R-:W-:Y:S01]  /*a250*/  ISETP.GT.U32.AND P6, PT, R0.reuse, R5, PT ;  /* 0x000000050000720c */ /* 0x040fe20003fc4070 */
[C---:B------:R-:W-:Y:S01]  /*a260*/  IMAD R6, R0.reuse, R31, R6 ;  /* 0x0000001f00067224 */ /* 0x040fe200078e0206 */
[----:B------:R-:W-:-:S02]  /*a270*/  ISETP.GT.U32.AND P5, PT, R0, R2, PT ;  /* 0x000000020000720c */ /* 0x000fc40003fa4070 */
[----:B------:R-:W-:Y:S02]  /*a280*/  ISETP.GE.AND P0, PT, R52, RZ, PT ;  /* 0x000000ff3400720c */ /* 0x000fe40003f06270 */
[----:B------:R-:W4:Y:S07]  /*a290*/  LDL.LU R52, [R1+0x160] ;  /* 0x0001600001347983 */ /* 0x000f2e0000300800 */
[--C-:B------:R-:W-:Y:S02]  /*a2a0*/  @!P6 IMAD.IADD R5, R5, 0x1, -R0.reuse ;  /* 0x000000010505e824 */ /* 0x100fe400078e0a00 */
[----:B------:R-:W-:-:S02]  /*a2b0*/  @!P5 IMAD.IADD R2, R2, 0x1, -R0 ;  /* 0x000000010202d824 */ /* 0x000fc400078e0a00 */
[----:B0-----:R-:W-:Y:S02]  /*a2c0*/  IMAD.MOV.U32 R12, RZ, RZ, R5 ;  /* 0x000000ffff0c7224 */ /* 0x001fe400078e0005 */
[----:B------:R-:W-:Y:S02]  /*a2d0*/  IMAD.MOV.U32 R5, RZ, RZ, R4 ;  /* 0x000000ffff057224 */ /* 0x000fe400078e0004 */
[----:B------:R-:W-:Y:S02]  /*a2e0*/  @!P0 IMAD.MOV R12, RZ, RZ, -R12 ;  /* 0x000000ffff0c8224 */ /* 0x000fe400078e0a0c */
[----:B------:R-:W-:Y:S02]  /*a2f0*/  @!P3 IMAD.MOV R5, RZ, RZ, -R5 ;  /* 0x000000ffff05b224 */ /* 0x000fe400078e0a05 */
[----:B------:R-:W-:Y:S01]  /*a300*/  @!P4 IMAD.MOV R2, RZ, RZ, -R2 ;  /* 0x000000ffff02c224 */ /* 0x000fe200078e0a02 */
[----:B------:R-:W-:Y:S04]  /*a310*/  STL [R1+0x214], R12 ;  /* 0x0002140c01007387 */ /* 0x000fe80000100800 */
[----:B------:R4:W-:Y:S04]  /*a320*/  STL [R1+0x210], R5 ;  /* 0x0002100501007387 */ /* 0x0009e80000100800 */
[----:B------:R0:W-:Y:S01]  /*a330*/  STL [R1+0x20c], R2 ;  /* 0x00020c0201007387 */ /* 0x0001e20000100800 */
[----:B--2---:R-:W-:-:S02]  /*a340*/  IABS R32, R55 ;  /* 0x0000003700207213 */ /* 0x004fc40000000000 */
[----:B---3--:R-:W-:-:S05]  /*a350*/  IABS R30, R56 ;  /* 0x00000038001e7213 */ /* 0x008fca0000000000 */
[----:B-1----:R-:W-:-:S04]  /*a360*/  IMAD.MOV.U32 R10, RZ, RZ, R30 ;  /* 0x000000ffff0a7224 */ /* 0x002fc800078e001e */
[----:B------:R-:W-:-:S04]  /*a370*/  IMAD.HI.U32 R31, R8, R10, RZ ;  /* 0x0000000a081f7227 */ /* 0x000fc800078e00ff */
[----:B------:R-:W-:-:S04]  /*a380*/  IMAD.MOV R31, RZ, RZ, -R31 ;  /* 0x000000ffff1f7224 */ /* 0x000fc800078e0a1f */
[----:B------:R-:W-:-:S05]  /*a390*/  IMAD R10, R0, R31, R10 ;  /* 0x0000001f000a7224 */ /* 0x000fca00078e020a */
[----:B------:R-:W-:-:S13]  /*a3a0*/  ISETP.GT.U32.AND P5, PT, R0, R10, PT ;  /* 0x0000000a0000720c */ /* 0x000fda0003fa4070 */
[----:B------:R-:W-:Y:S01]  /*a3b0*/  @!P5 IMAD.IADD R10, R10, 0x1, -R0 ;  /* 0x000000010a0ad824 */ /* 0x000fe200078e0a00 */
[----:B------:R-:W-:Y:S02]  /*a3c0*/  ISETP.GE.AND P5, PT, R55, RZ, PT ;  /* 0x000000ff3700720c */ /* 0x000fe40003fa6270 */
[----:B------:R-:W2:Y:S01]  /*a3d0*/  LDL.LU R55, [R1+0x164] ;  /* 0x0001640001377983 */ /* 0x000ea20000300800 */
[----:B-----5:R-:W-:-:S05]  /*a3e0*/  IABS R11, R53 ;  /* 0x00000035000b7213 */ /* 0x020fca0000000000 */
[----:B------:R-:W-:-:S04]  /*a3f0*/  IMAD.HI.U32 R29, R8, R11, RZ ;  /* 0x0000000b081d7227 */ /* 0x000fc800078e00ff */
[----:B------:R-:W-:Y:S01]  /*a400*/  IMAD.MOV R29, RZ, RZ, -R29 ;  /* 0x000000ffff1d7224 */ /* 0x000fe200078e0a1d */
[----:B------:R-:W-:Y:S01]  /*a410*/  ISETP.GT.U32.AND P6, PT, R0, R6, PT ;  /* 0x000000060000720c */ /* 0x000fe20003fc4070 */
[----:B------:R-:W-:-:S04]  /*a420*/  IMAD.HI.U32 R33, R8, R32, RZ ;  /* 0x0000002008217227 */ /* 0x000fc800078e00ff */
[----:B------:R-:W-:Y:S02]  /*a430*/  IMAD R7, R0, R29, R11 ;  /* 0x0000001d00077224 */ /* 0x000fe400078e020b */
[----:B------:R-:W-:-:S03]  /*a440*/  IMAD.MOV R33, RZ, RZ, -R33 ;  /* 0x000000ffff217224 */ /* 0x000fc600078e0a21 */
[C---:B------:R-:W-:Y:S01]  /*a450*/  ISETP.GT.U32.AND P2, PT, R0.reuse, R7, PT ;  /* 0x000000070000720c */ /* 0x040fe20003f44070 */
[----:B------:R-:W-:Y:S02]  /*a460*/  IMAD R32, R0, R33, R32 ;  /* 0x0000002100207224 */ /* 0x000fe400078e0220 */
[----:B------:R-:W-:Y:S01]  /*a470*/  @!P6 IMAD.IADD R6, R6, 0x1, -R0 ;  /* 0x000000010606e824 */ /* 0x000fe200078e0a00 */
[----:B------:R-:W-:Y:S02]  /*a480*/  IABS R11, R36 ;  /* 0x00000024000b7213 */ /* 0x000fe40000000000 */
[----:B------:R-:W-:-:S03]  /*a490*/  ISETP.GT.U32.AND P6, PT, R0, R32, PT ;  /* 0x000000200000720c */ /* 0x000fc60003fc4070 */
[----:B------:R-:W-:-:S04]  /*a4a0*/  IMAD.HI.U32 R30, R8, R11, RZ ;  /* 0x0000000b081e7227 */ /* 0x000fc800078e00ff */
[----:B------:R-:W-:Y:S01]  /*a4b0*/  @!P2 IMAD.IADD R7, R7, 0x1, -R0 ;  /* 0x000000010707a824 */ /* 0x000fe200078e0a00 */
[----:B------:R-:W-:Y:S01]  /*a4c0*/  ISETP.GT.U32.AND P2, PT, R0, R6, PT ;  /* 0x000000060000720c */ /* 0x000fe20003f44070 */
[----:B------:R-:W-:-:S04]  /*a4d0*/  IMAD.MOV R30, RZ, RZ, -R30 ;  /* 0x000000ffff1e7224 */ /* 0x000fc800078e0a1e */
[----:B------:R-:W-:Y:S02]  /*a4e0*/  @!P6 IMAD.IADD R32, R32, 0x1, -R0 ;  /* 0x000000012020e824 */ /* 0x000fe400078e0a00 */
[----:B------:R-:W-:-:S03]  /*a4f0*/  IMAD R11, R0, R30, R11 ;  /* 0x0000001e000b7224 */ /* 0x000fc600078e020b */
[----:B------:R-:W-:-:S03]  /*a500*/  ISETP.GT.U32.AND P3, PT, R0, R32, PT ;  /* 0x000000200000720c */ /* 0x000fc60003f64070 */
[----:B------:R-:W-:Y:S01]  /*a510*/  @!P2 IMAD.IADD R6, R6, 0x1, -R0 ;  /* 0x000000010606a824 */ /* 0x000fe200078e0a00 */
[----:B------:R-:W-:-:S03]  /*a520*/  ISETP.GT.U32.AND P2, PT, R0, R11, PT ;  /* 0x0000000b0000720c */ /* 0x000fc60003f44070 */
[----:B------:R-:W-:Y:S01]  /*a530*/  @!P1 IMAD.MOV R6, RZ, RZ, -R6 ;  /* 0x000000ffff069224 */ /* 0x000fe200078e0a06 */
[----:B------:R-:W-:Y:S02]  /*a540*/  IABS R29, R35 ;  /* 0x00000023001d7213 */ /* 0x000fe40000000000 */
[----:B------:R-:W-:Y:S02]  /*a550*/  ISETP.GT.U32.AND P6, PT, R0, R7, PT ;  /* 0x000000070000720c */ /* 0x000fe40003fc4070 */
[----:B------:R1:W-:Y:S01]  /*a560*/  STL [R1+0x208], R6 ;  /* 0x0002080601007387 */ /* 0x0003e20000100800 */
[--C-:B------:R-:W-:Y:S01]  /*a570*/  @!P3 IMAD.IADD R32, R32, 0x1, -R0.reuse ;  /* 0x000000012020b824 */ /* 0x100fe200078e0a00 */
[----:B------:R-:W-:Y:S01]  /*a580*/  ISETP.GE.AND P3, PT, R53, RZ, PT ;  /* 0x000000ff3500720c */ /* 0x000fe20003f66270 */
[----:B------:R-:W-:Y:S01]  /*a590*/  IMAD.HI.U32 R33, R8, R29, RZ ;  /* 0x0000001d08217227 */ /* 0x000fe200078e00ff */
[----:B------:R-:W3:Y:S03]  /*a5a0*/  LDL.LU R53, [R1+0x168] ;  /* 0x0001680001357983 */ /* 0x000ee60000300800 */
[----:B------:R-:W-:Y:S01]  /*a5b0*/  @!P2 IMAD.IADD R11, R11, 0x1, -R0 ;  /* 0x000000010b0ba824 */ /* 0x000fe200078e0a00 */
[----:B------:R-:W-:-:S02]  /*a5c0*/  ISETP.GE.AND P2, PT, R56, RZ, PT ;  /* 0x000000ff3800720c */ /* 0x000fc40003f46270 */
[----:B------:R-:W5:Y:S01]  /*a5d0*/  LDL.LU R56, [R1+0x16c] ;  /* 0x00016c0001387983 */ /* 0x000f620000300800 */
[----:B------:R-:W-:Y:S01]  /*a5e0*/  ISETP.GT.U32.AND P0, PT, R0, R9, PT ;  /* 0x000000090000720c */ /* 0x000fe20003f04070 */
[----:B------:R-:W-:-:S04]  /*a5f0*/  IMAD.MOV R33, RZ, RZ, -R33 ;  /* 0x000000ffff217224 */ /* 0x000fc800078e0a21 */
[----:B------:R-:W-:Y:S02]  /*a600*/  IMAD R29, R0, R33, R29 ;  /* 0x00000021001d7224 */ /* 0x000fe400078e021d */
[----:B------:R-:W-:-:S03]  /*a610*/  @!P6 IMAD.IADD R7, R7, 0x1, -R0 ;  /* 0x000000010707e824 */ /* 0x000fc600078e0a00 */
[----:B------:R-:W-:-:S03]  /*a620*/  ISETP.GT.U32.AND P6, PT, R0, R29, PT ;  /* 0x0000001d0000720c */ /* 0x000fc60003fc4070 */
[----:B------:R-:W-:Y:S01]  /*a630*/  @!P0 IMAD.IADD R9, R9, 0x1, -R0 ;  /* 0x0000000109098824 */ /* 0x000fe200078e0a00 */
[----:B------:R-:W-:Y:S02]  /*a640*/  ISETP.GE.AND P0, PT, R37, RZ, PT ;  /* 0x000000ff2500720c */ /* 0x000fe40003f06270 */
[----:B----4-:R-:W-:Y:S01]  /*a650*/  IABS R5, R54 ;  /* 0x0000003600057213 */ /* 0x010fe20000000000 */
[----:B0-----:R-:W-:Y:S01]  /*a660*/  IMAD.MOV.U32 R2, RZ, RZ, R9 ;  /* 0x000000ffff027224 */ /* 0x001fe200078e0009 */
[----:B------:R-:W-:-:S03]  /*a670*/  ISETP.GT.U32.AND P4, PT, R0, R10, PT ;  /* 0x0000000a0000720c */ /* 0x000fc60003f84070 */
[----:B------:R-:W-:-:S04]  /*a680*/  IMAD.HI.U32 R31, R8, R5, RZ ;  /* 0x00000005081f7227 */ /* 0x000fc800078e00ff */
[----:B------:R-:W-:Y:S02]  /*a690*/  @!P6 IMAD.IADD R29, R29, 0x1, -R0 ;  /* 0x000000011d1de824 */ /* 0x000fe400078e0a00 */
[----:B------:R-:W-:Y:S02]  /*a6a0*/  @!P0 IMAD.MOV R2, RZ, RZ, -R2 ;  /* 0x000000ffff028224 */ /* 0x000fe400078e0a02 */
[----:B------:R-:W-:Y:S01]  /*a6b0*/  IMAD.MOV R31, RZ, RZ, -R31 ;  /* 0x000000ffff1f7224 */ /* 0x000fe200078e0a1f */
[C---:B------:R-:W-:Y:S01]  /*a6c0*/  ISETP.GT.U32.AND P1, PT, R0.reuse, R29, PT ;  /* 0x0000001d0000720c */ /* 0x040fe20003f24070 */
[----:B-1----:R-:W-:Y:S01]  /*a6d0*/  IMAD.MOV.U32 R6, RZ, RZ, R7 ;  /* 0x000000ffff067224 */ /* 0x002fe200078e0007 */
[----:B------:R0:W-:Y:S01]  /*a6e0*/  STL [R1+0x204], R2 ;  /* 0x0002040201007387 */ /* 0x0001e20000100800 */
[----:B------:R-:W-:Y:S02]  /*a6f0*/  IMAD R5, R0, R31, R5 ;  /* 0x0000001f00057224 */ /* 0x000fe400078e0205 */
[----:B------:R-:W-:-:S02]  /*a700*/  @!P3 IMAD.MOV R6, RZ, RZ, -R6 ;  /* 0x000000ffff06b224 */ /* 0x000fc400078e0a06 */
[----:B------:R-:W-:Y:S02]  /*a710*/  @!P4 IMAD.IADD R10, R10, 0x1, -R0 ;  /* 0x000000010a0ac824 */ /* 0x000fe400078e0a00 */
[----:B0-----:R-:W-:-:S04]  /*a720*/  IMAD.MOV.U32 R2, RZ, RZ, R32 ;  /* 0x000000ffff027224 */ /* 0x001fc800078e0020 */
[----:B------:R-:W-:Y:S01]  /*a730*/  @!P5 IMAD.MOV R2, RZ, RZ, -R2 ;  /* 0x000000ffff02d224 */ /* 0x000fe200078e0a02 */
[----:B------:R-:W-:Y:S01]  /*a740*/  ISETP.GT.U32.AND P5, PT, R0, R5, PT ;  /* 0x000000050000720c */ /* 0x000fe20003fa4070 */
[----:B------:R-:W-:Y:S01]  /*a750*/  STL [R1+0x200], R6 ;  /* 0x0002000601007387 */ /* 0x000fe20000100800 */
[----:B------:R-:W-:Y:S01]  /*a760*/  @!P1 IMAD.IADD R29, R29, 0x1, -R0 ;  /* 0x000000011d1d9824 */ /* 0x000fe200078e0a00 */
[----:B------:R-:W-:Y:S01]  /*a770*/  ISETP.GE.AND P1, PT, R54, RZ, PT ;  /* 0x000000ff3600720c */ /* 0x000fe20003f26270 */
[----:B------:R-:W-:Y:S01]  /*a780*/  IMAD.MOV.U32 R7, RZ, RZ, R10 ;  /* 0x000000ffff077224 */ /* 0x000fe200078e000a */
[----:B------:R-:W-:Y:S04]  /*a790*/  STL [R1+0x1fc], R2 ;  /* 0x0001fc0201007387 */ /* 0x000fe80000100800 */
[----:B------:R-:W4:Y:S01]  /*a7a0*/  LDL.LU R54, [R1+0x170] ;  /* 0x0001700001367983 */ /* 0x000f220000300800 */
[----:B------:R-:W-:-:S03]  /*a7b0*/  @!P2 IMAD.MOV R7, RZ, RZ, -R7 ;  /* 0x000000ffff07a224 */ /* 0x000fc600078e0a07 */
[----:B------:R-:W-:Y:S02]  /*a7c0*/  @!P5 IMAD.IADD R5, R5, 0x1, -R0 ;  /* 0x000000010505d824 */ /* 0x000fe400078e0a00 */
[----:B------:R0:W-:Y:S01]  /*a7d0*/  STL [R1+0x1f8], R7 ;  /* 0x0001f80701007387 */ /* 0x0001e20000100800 */
[----:B--2---:R-:W-:Y:S02]  /*a7e0*/  ISETP.GE.AND P5, PT, R55, RZ, PT ;  /* 0x000000ff3700720c */ /* 0x004fe40003fa6270 */
[----:B0-----:R-:W-:Y:S02]  /*a7f0*/  IABS R7, R55 ;  /* 0x0000003700077213 */ /* 0x001fe40000000000 */
[----:B------:R-:W2:Y:S01]  /*a800*/  LDL.LU R55, [R1+0x174] ;  /* 0x0001740001377983 */ /* 0x000ea20000300800 */
[----:B------:R-:W-:Y:S02]  /*a810*/  ISETP.GT.U32.AND P6, PT, R0, R11, PT ;  /* 0x0000000b0000720c */ /* 0x000fe40003fc4070 */
[----:B------:R-:W-:-:S02]  /*a820*/  IABS R4, R34 ;  /* 0x0000002200047213 */ /* 0x000fc40000000000 */
[----:B------:R-:W-:-:S03]  /*a830*/  ISETP.GE.AND P3, PT, R36, RZ, PT ;  /* 0x000000ff2400720c */ /* 0x000fc60003f66270 */
[----:B------:R-:W-:Y:S01]  /*a840*/  IMAD.HI.U32 R30, R8, R4, RZ ;  /* 0x00000004081e7227 */ /* 0x000fe200078e00ff */
[----:B------:R-:W-:-:S03]  /*a850*/  ISETP.GE.AND P4, PT, R35, RZ, PT ;  /* 0x000000ff2300720c */ /* 0x000fc60003f86270 */
[----:B------:R-:W-:Y:S02]  /*a860*/  IMAD.MOV R30, RZ, RZ, -R30 ;  /* 0x000000ffff1e7224 */ /* 0x000fe400078e0a1e */
[----:B------:R-:W-:Y:S02]  /*a870*/  @!P6 IMAD.IADD R11, R11, 0x1, -R0 ;  /* 0x000000010b0be824 */ /* 0x000fe400078e0a00 */
[----:B------:R-:W-:Y:S02]  /*a880*/  IMAD R4, R0, R30, R4 ;  /* 0x0000001e00047224 */ /* 0x000fe400078e0204 */
[----:B------:R-:W-:-:S03]  /*a890*/  IMAD.MOV.U32 R2, RZ, RZ, R11 ;  /* 0x000000ffff027224 */ /* 0x000fc600078e000b */
[----:B------:R-:W-:Y:S01]  /*a8a0*/  ISETP.GT.U32.AND P0, PT, R0, R4, PT ;  /* 0x000000040000720c */ /* 0x000fe20003f04070 */
[----:B------:R-:W-:Y:S02]  /*a8b0*/  @!P3 IMAD.MOV R2, RZ, RZ, -R2 ;  /* 0x000000ffff02b224 */ /* 0x000fe400078e0a02 */
[----:B------:R-:W-:-:S03]  /*a8c0*/  IMAD.MOV.U32 R10, RZ, RZ, R29 ;  /* 0x000000ffff0a7224 */ /* 0x000fc600078e001d */
[----:B------:R3:W-:Y:S01]  /*a8d0*/  STL [R1+0x1f4], R2 ;  /* 0x0001f40201007387 */ /* 0x0007e20000100800 */
[----:B------:R-:W-:-:S03]  /*a8e0*/  @!P4 IMAD.MOV R10, RZ, RZ, -R10 ;  /* 0x000000ffff0ac224 */ /* 0x000fc600078e0a0a */
[----:B------:R-:W2:Y:S01]  /*a8f0*/  LDL.LU R35, [R1+0x178] ;  /* 0x0001780001237983 */ /* 0x000ea20000300800 */
[----:B------:R-:W-:Y:S02]  /*a900*/  ISETP.GE.AND P6, PT, R34, RZ, PT ;  /* 0x000000ff2200720c */ /* 0x000fe40003fc6270 */
[----:B------:R-:W-:Y:S01]  /*a910*/  @!P0 IMAD.IADD R4, R4, 0x1, -R0 ;  /* 0x0000000104048824 */ /* 0x000fe200078e0a00 */
[----:B------:R0:W-:Y:S04]  /*a920*/  STL [R1+0x1f0], R10 ;  /* 0x0001f00a01007387 */ /* 0x0001e80000100800 */
[----:B------:R-:W2:Y:S01]  /*a930*/  LDL.LU R34, [R1+0x17c] ;  /* 0x00017c0001227983 */ /* 0x000ea20000300800 */
[C---:B------:R-:W-:Y:S02]  /*a940*/  ISETP.GT.U32.AND P2, PT, R0.reuse, R4, PT ;  /* 0x000000040000720c */ /* 0x040fe40003f44070 */
[----:B------:R-:W-:-:S02]  /*a950*/  ISETP.GT.U32.AND P3, PT, R0, R5, PT ;  /* 0x000000050000720c */ /* 0x000fc40003f64070 */
[----:B------:R-:W-:Y:S02]  /*a960*/  IABS R33, R52 ;  /* 0x0000003400217213 */ /* 0x000fe40000000000 */
[----:B------:R-:W-:Y:S02]  /*a970*/  ISETP.GE.AND P0, PT, R52, RZ, PT ;  /* 0x000000ff3400720c */ /* 0x000fe40003f06270 */
[----:B------:R-:W2:Y:S05]  /*a980*/  LDL.LU R52, [R1+0x180] ;  /* 0x0001800001347983 */ /* 0x000eaa0000300800 */
[----:B------:R-:W-:-:S04]  /*a990*/  @!P2 IMAD.IADD R4, R4, 0x1, -R0 ;  /* 0x000000010404a824 */ /* 0x000fc800078e0a00 */
[----:B------:R-:W-:-:S04]  /*a9a0*/  IMAD.MOV.U32 R13, RZ, RZ, R4 ;  /* 0x000000ffff0d7224 */ /* 0x000fc800078e0004 */
[----:B------:R-:W-:Y:S02]  /*a9b0*/  @!P6 IMAD.MOV R13, RZ, RZ, -R13 ;  /* 0x000000ffff0de224 */ /* 0x000fe400078e0a0d */
[----:B------:R-:W-:Y:S01]  /*a9c0*/  @!P3 IMAD.IADD R5, R5, 0x1, -R0 ;  /* 0x000000010505b824 */ /* 0x000fe200078e0a00 */
[----:B-----5:R-:W-:Y:S02]  /*a9d0*/  IABS R9, R56 ;  /* 0x0000003800097213 */ /* 0x020fe40000000000 */
[----:B------:R-:W-:Y:S01]  /*a9e0*/  ISETP.GE.AND P3, PT, R56, RZ, PT ;  /* 0x000000ff3800720c */ /* 0x000fe20003f66270 */
[----:B------:R-:W-:Y:S01]  /*a9f0*/  IMAD.MOV.U32 R56, RZ, RZ, R57 ;  /* 0x000000ffff387224 */ /* 0x000fe200078e0039 */
[----:B------:R-:W-:Y:S04]  /*aa00*/  STL [R1+0x1ec], R13 ;  /* 0x0001ec0d01007387 */ /* 0x000fe80000100800 */
[----:B------:R-:W5:Y:S01]  /*aa10*/  LDL.LU R57, [R1+0x184] ;  /* 0x0001840001397983 */ /* 0x000f620000300800 */
[----:B------:R-:W-:-:S04]  /*aa20*/  IMAD.HI.U32 R6, R8, R33, RZ ;  /* 0x0000002108067227 */ /* 0x000fc800078e00ff */
[----:B------:R-:W-:-:S04]  /*aa30*/  IMAD.MOV R6, RZ, RZ, -R6 ;  /* 0x000000ffff067224 */ /* 0x000fc800078e0a06 */
[----:B------:R-:W-:-:S05]  /*aa40*/  IMAD R6, R0, R6, R33 ;  /* 0x0000000600067224 */ /* 0x000fca00078e0221 */
[----:B------:R-:W-:Y:S01]  /*aa50*/  ISETP.GT.U32.AND P4, PT, R0, R6, PT ;  /* 0x000000060000720c */ /* 0x000fe20003f84070 */
[C---:B------:R-:W-:Y:S01]  /*aa60*/  IMAD.HI.U32 R30, R8.reuse, R7, RZ ;  /* 0x00000007081e7227 */ /* 0x040fe200078e00ff */
[----:B---3--:R-:W-:Y:S02]  /*aa70*/  IABS R2, R53 ;  /* 0x0000003500027213 */ /* 0x008fe40000000000 */
[----:B------:R-:W-:Y:S01]  /*aa80*/  ISETP.GE.AND P2, PT, R53, RZ, PT ;  /* 0x000000ff3500720c */ /* 0x000fe20003f46270 */
[----:B------:R-:W-:Y:S01]  /*aa90*/  IMAD.MOV R30, RZ, RZ, -R30 ;  /* 0x000000ffff1e7224 */ /* 0x000fe200078e0a1e */
[----:B------:R-:W3:Y:S01]  /*aaa0*/  LDL.LU R53, [R1+0x188] ;  /* 0x0001880001357983 */ /* 0x000ee20000300800 */
[----:B------:R-:W-:-:S04]  /*aab0*/  IMAD.HI.U32 R29, R8, R2, RZ ;  /* 0x00000002081d7227 */ /* 0x000fc800078e00ff */
[----:B------:R-:W-:Y:S02]  /*aac0*/  IMAD.MOV R29, RZ, RZ, -R29 ;  /* 0x000000ffff1d7224 */ /* 0x000fe400078e0a1d */
[----:B------:R-:W-:Y:S02]  /*aad0*/  @!P4 IMAD.IADD R6, R6, 0x1, -R0 ;  /* 0x000000010606c824 */ /* 0x000fe400078e0a00 */
[C---:B------:R-:W-:Y:S02]  /*aae0*/  IMAD R7, R0.reuse, R30, R7 ;  /* 0x0000001e00077224 */ /* 0x040fe400078e0207 */
[C---:B------:R-:W-:Y:S01]  /*aaf0*/  IMAD R2, R0.reuse, R29, R2 ;  /* 0x0000001d00027224 */ /* 0x040fe200078e0202 */
[C---:B------:R-:W-:Y:S01]  /*ab00*/  ISETP.GT.U32.AND P4, PT, R0.reuse, R6, PT ;  /* 0x000000060000720c */ /* 0x040fe20003f84070 */
[----:B------:R-:W-:Y:S01]  /*ab10*/  IMAD.MOV.U32 R12, RZ, RZ, R5 ;  /* 0x000000ffff0c7224 */ /* 0x000fe200078e0005 */
[----:B------:R-:W-:Y:S01]  /*ab20*/  ISETP.GT.U32.AND P6, PT, R0, R7, PT ;  /* 0x000000070000720c */ /* 0x000fe20003fc4070 */
[----:B0-----:R-:W-:-:S04]  /*ab30*/  IMAD.HI.U32 R10, R8, R9, RZ ;  /* 0x00000009080a7227 */ /* 0x001fc800078e00ff */
[----:B------:R-:W-:Y:S01]  /*ab40*/  @!P1 IMAD.MOV R12, RZ, RZ, -R12 ;  /* 0x000000ffff0c9224 */ /* 0x000fe200078e0a0c */
[----:B------:R-:W-:Y:S01]  /*ab50*/  ISETP.GT.U32.AND P1, PT, R0, R2, PT ;  /* 0x000000020000720c */ /* 0x000fe20003f24070 */
[----:B------:R-:W-:-:S04]  /*ab60*/  IMAD.MOV R10, RZ, RZ, -R10 ;  /* 0x000000ffff0a7224 */ /* 0x000fc800078e0a0a */
[----:B------:R-:W-:Y:S01]  /*ab70*/  IMAD R9, R0, R10, R9 ;  /* 0x0000000a00097224 */ /* 0x000fe200078e0209 */
[----:B----4-:R-:W-:Y:S01]  /*ab80*/  IABS R11, R54 ;  /* 0x00000036000b7213 */ /* 0x010fe20000000000 */
[----:B------:R-:W-:-:S03]  /*ab90*/  @!P4 IMAD.IADD R6, R6, 0x1, -R0 ;  /* 0x000000010606c824 */ /* 0x000fc600078e0a00 */
[----:B------:R-:W-:Y:S01]  /*aba0*/  ISETP.GT.U32.AND P4, PT, R0, R9, PT ;  /* 0x000000090000720c */ /* 0x000fe20003f84070 */
[----:B------:R-:W-:-:S04]  /*abb0*/  IMAD.HI.U32 R4, R8, R11, RZ ;  /* 0x0000000b08047227 */ /* 0x000fc800078e00ff */
[----:B------:R-:W-:Y:S02]  /*abc0*/  @!P6 IMAD.IADD R7, R7, 0x1, -R0 ;  /* 0x000000010707e824 */ /* 0x000fe400078e0a00 */
[----:B------:R-:W-:Y:S02]  /*abd0*/  IMAD.MOV R4, RZ, RZ, -R4 ;  /* 0x000000ffff047224 */ /* 0x000fe400078e0a04 */
[--C-:B------:R-:W-:Y:S01]  /*abe0*/  @!P1 IMAD.IADD R2, R2, 0x1, -R0.reuse ;  /* 0x0000000102029824 */ /* 0x100fe200078e0a00 */
[C---:B------:R-:W-:Y:S01]  /*abf0*/  ISETP.GT.U32.AND P1, PT, R0.reuse, R7, PT ;  /* 0x000000070000720c */ /* 0x040fe20003f24070 */
[C---:B------:R-:W-:Y:S02]  /*ac00*/  IMAD R11, R0.reuse, R4, R11 ;  /* 0x00000004000b7224 */ /* 0x040fe400078e020b */
[----:B------:R-:W-:Y:S01]  /*ac10*/  @!P4 IMAD.IADD R9, R9, 0x1, -R0 ;  /* 0x000000010909c824 */ /* 0x000fe200078e0a00 */
[----:B------:R0:W-:Y:S04]  /*ac20*/  STL [R1+0x1d8], R12 ;  /* 0x0001d80c01007387 */ /* 0x0001e80000100800 */
[----:B------:R-:W-:-:S05]  /*ac30*/  ISETP.GT.U32.AND P4, PT, R0, R9, PT ;  /* 0x000000090000720c */ /* 0x000fca0003f84070 */
[----:B------:R-:W-:Y:S02]  /*ac40*/  @!P1 IMAD.IADD R7, R7, 0x1, -R0 ;  /* 0x0000000107079824 */ /* 0x000fe400078e0a00 */
[----:B0-----:R-:W-:-:S04]  /*ac50*/  IMAD.MOV.U32 R12, RZ, RZ, R6 ;  /* 0x000000ffff0c7224 */ /* 0x001fc800078e0006 */
[----:B------:R-:W-:Y:S02]  /*ac60*/  @!P0 IMAD.MOV R12, RZ, RZ, -R12 ;  /* 0x000000ffff0c8224 */ /* 0x000fe400078e0a0c */
[----:B------:R-:W-:Y:S01]  /*ac70*/  @!P4 IMAD.IADD R9, R9, 0x1, -R0 ;  /* 0x000000010909c824 */ /* 0x000fe200078e0a00 */
[----:B------:R-:W-:Y:S02]  /*ac80*/  ISETP.GE.AND P4, PT, R54, RZ, PT ;  /* 0x000000ff3600720c */ /* 0x000fe40003f86270 */
[----:B------:R0:W-:Y:S04]  /*ac90*/  STL [R1+0x1e8], R12 ;  /* 0x0001e80c01007387 */ /* 0x0001e80000100800 */
[----:B------:R-:W4:Y:S01]  /*aca0*/  LDL.LU R54, [R1+0x18c] ;  /* 0x00018c0001367983 */ /* 0x000f220000300800 */
[----:B--2---:R-:W-:-:S05]  /*acb0*/  IABS R5, R55 ;  /* 0x0000003700057213 */ /* 0x004fca0000000000 */
[----:B------:R-:W-:-:S04]  /*acc0*/  IMAD.HI.U32 R4, R8, R5, RZ ;  /* 0x0000000508047227 */ /* 0x000fc800078e00ff */
[----:B------:R-:W-:-:S04]  /*acd0*/  IMAD.MOV R4, RZ, RZ, -R4 ;  /* 0x000000ffff047224 */ /* 0x000fc800078e0a04 */
[----:B------:R-:W-:-:S05]  /*ace0*/  IMAD R5, R0, R4, R5 ;  /* 0x0000000400057224 */ /* 0x000fca00078e0205 */
[----:B------:R-:W-:-:S13]  /*acf0*/  ISETP.GT.U32.AND P1, PT, R0, R5, PT ;  /* 0x000000050000720c */ /* 0x000fda0003f24070 */
[----:B------:R-:W-:Y:S01]  /*ad00*/  @!P1 IMAD.IADD R5, R5, 0x1, -R0 ;  /* 0x0000000105059824 */ /* 0x000fe200078e0a00 */
[----:B------:R-:W-:Y:S02]  /*ad10*/  ISETP.GE.AND P1, PT, R55, RZ, PT ;  /* 0x000000ff3700720c */ /* 0x000fe40003f26270 */
[----:B------:R-:W2:Y:S01]  /*ad20*/  LDL.LU R55, [R1+0x190] ;  /* 0x0001900001377983 */ /* 0x000ea20000300800 */
[----:B------:R-:W-:Y:S02]  /*ad30*/  ISETP.GT.U32.AND P6, PT, R0, R11, PT ;  /* 0x0000000b0000720c */ /* 0x000fe40003fc4070 */
[----:B------:R-:W-:Y:S02]  /*ad40*/  IABS R30, R35 ;  /* 0x00000023001e7213 */ /* 0x000fe40000000000 */
[----:B------:R-:W-:-:S03]  /*ad50*/  IABS R29, R34 ;  /* 0x00000022001d7213 */ /* 0x000fc60000000000 */
[----:B------:R-:W-:Y:S01]  /*ad60*/  IMAD.HI.U32 R10, R8, R30, RZ ;  /* 0x0000001e080a7227 */ /* 0x000fe200078e00ff */
[----:B------:R-:W-:-:S03]  /*ad70*/  ISETP.GT.U32.AND P0, PT, R0, R2, PT ;  /* 0x000000020000720c */ /* 0x000fc60003f04070 */
[----:B------:R-:W-:Y:S02]  /*ad80*/  IMAD.MOV R10, RZ, RZ, -R10 ;  /* 0x000000ffff0a7224 */ /* 0x000fe400078e0a0a */
[----:B------:R-:W-:Y:S02]  /*ad90*/  @!P6 IMAD.IADD R11, R11, 0x1, -R0 ;  /* 0x000000010b0be824 */ /* 0x000fe400078e0a00 */
[----:B------:R-:W-:Y:S02]  /*ada0*/  IMAD.MOV.U32 R6, RZ, RZ, R29 ;  /* 0x000000ffff067224 */ /* 0x000fe400078e001d */
[C---:B------:R-:W-:Y:S01]  /*adb0*/  IMAD R30, R0.reuse, R10, R30 ;  /* 0x0000000a001e7224 */ /* 0x040fe200078e021e */
[----:B------:R-:W-:Y:S01]  /*adc0*/  ISETP.GT.U32.AND P6, PT, R0, R11, PT ;  /* 0x0000000b0000720c */ /* 0x000fe20003fc4070 */
[----:B------:R-:W-:-:S04]  /*add0*/  IMAD.HI.U32 R10, R8, R6, RZ ;  /* 0x00000006080a7227 */ /* 0x000fc800078e00ff */
[----:B------:R-:W-:Y:S02]  /*ade0*/  IMAD.MOV R10, RZ, RZ, -R10 ;  /* 0x000000ffff0a7224 */ /* 0x000fe400078e0a0a */
[----:B------:R-:W-:Y:S01]  /*adf0*/  @!P0 IMAD.IADD R2, R2, 0x1, -R0 ;  /* 0x0000000102028824 */ /* 0x000fe200078e0a00 */
[C---:B------:R-:W-:Y:S01]  /*ae00*/  ISETP.GT.U32.AND P0, PT, R0.reuse, R30, PT ;  /* 0x0000001e0000720c */ /* 0x040fe20003f04070 */
[----:B------:R-:W-:Y:S01]  /*ae10*/  IMAD R6, R0, R10, R6 ;  /* 0x0000000a00067224 */ /* 0x000fe200078e0206 */
[----:B------:R-:W-:-:S03]  /*ae20*/  IABS R4, R52 ;  /* 0x0000003400047213 */ /* 0x000fc60000000000 */
[----:B------:R-:W-:Y:S01]  /*ae30*/  @!P6 IMAD.IADD R11, R11, 0x1, -R0 ;  /* 0x000000010b0be824 */ /* 0x000fe200078e0a00 */
[----:B------:R-:W-:Y:S01]  /*ae40*/  ISETP.GT.U32.AND P6, PT, R0, R6, PT ;  /* 0x000000060000720c */ /* 0x000fe20003fc4070 */
[----:B0-----:R-:W-:Y:S02]  /*ae50*/  IMAD.MOV.U32 R12, RZ, RZ, R7 ;  /* 0x000000ffff0c7224 */ /* 0x001fe400078e0007 */
[----:B------:R-:W-:-:S04]  /*ae60*/  IMAD.HI.U32 R31, R8, R4, RZ ;  /* 0x00000004081f7227 */ /* 0x000fc800078e00ff */
[----:B------:R-:W-:Y:S02]  /*ae70*/  @!P5 IMAD.MOV R12, RZ, RZ, -R12 ;  /* 0x000000ffff0cd224 */ /* 0x000fe400078e0a0c */
[----:B------:R-:W-:Y:S01]  /*ae80*/  @!P2 IMAD.MOV R2, RZ, RZ, -R2 ;  /* 0x000000ffff02a224 */ /* 0x000fe200078e0a02 */
[----:B-----5:R-:W-:Y:S01]  /*ae90*/  IABS R10, R57 ;  /* 0x00000039000a7213 */ /* 0x020fe20000000000 */
[--C-:B------:R-:W-:Y:S01]  /*aea0*/  @!P0 IMAD.IADD R30, R30, 0x1, -R0.reuse ;  /* 0x000000011e1e8824 */ /* 0x100fe200078e0a00 */
[----:B------:R-:W-:Y:S01]  /*aeb0*/  STL [R1+0x1e4], R12 ;  /* 0x0001e40c01007387 */ /* 0x000fe20000100800 */
[----:B------:R-:W-:Y:S02]  /*aec0*/  IMAD.MOV R31, RZ, RZ, -R31 ;  /* 0x000000ffff1f7224 */ /* 0x000fe400078e0a1f */
[----:B------:R-:W-:Y:S01]  /*aed0*/  @!P6 IMAD.IADD R6, R6, 0x1, -R0 ;  /* 0x000000010606e824 */ /* 0x000fe200078e0a00 */
[----:B------:R0:W-:Y:S01]  /*aee0*/  STL [R1+0x1e0], R2 ;  /* 0x0001e00201007387 */ /* 0x0001e20000100800 */
[C---:B------:R-:W-:Y:S01]  /*aef0*/  IMAD R4, R0.reuse, R31, R4 ;  /* 0x0000001f00047224 */ /* 0x040fe200078e0204 */
[----:B------:R-:W-:Y:S01]  /*af00*/  ISETP.GT.U32.AND P6, PT, R0, R30, PT ;  /* 0x0000001e0000720c */ /* 0x000fe20003fc4070 */
[----:B------:R-:W-:Y:S01]  /*af10*/  IMAD.HI.U32 R31, R8, R10, RZ ;  /* 0x0000000a081f7227 */ /* 0x000fe200078e00ff */
[----:B------:R-:W-:-:S03]  /*af20*/  ISETP.GT.U32.AND P2, PT, R0, R6, PT ;  /* 0x000000060000720c */ /* 0x000fc60003f44070 */
[----:B------:R-:W-:Y:S02]  /*af30*/  @!P3 IMAD.MOV R9, RZ, RZ, -R9 ;  /* 0x000000ffff09b224 */ /* 0x000fe400078e0a09 */
[----:B0-----:R-:W-:Y:S02]  /*af40*/  IMAD.MOV.U32 R2, RZ, RZ, R11 ;  /* 0x000000ffff027224 */ /* 0x001fe400078e000b */
[----:B------:R-:W-:Y:S02]  /*af50*/  IMAD.MOV R31, RZ, RZ, -R31 ;  /* 0x000000ffff1f7224 */ /* 0x000fe400078e0a1f */
[----:B------:R-:W-:Y:S01]  /*af60*/  @!P4 IMAD.MOV R2, RZ, RZ, -R2 ;  /* 0x000000ffff02c224 */ /* 0x000fe200078e0a02 */
[----:B------:R-:W-:Y:S01]  /*af70*/  STL [R1+0x1dc], R9 ;  /* 0x0001dc0901007387 */ /* 0x000fe20000100800 */
[----:B------:R-:W-:-:S03]  /*af80*/  ISETP.GT.U32.AND P5, PT, R0, R5, PT ;  /* 0x000000050000720c */ /* 0x000fc60003fa4070 */
[----:B------:R0:W-:Y:S01]  /*af90*/  STL [R1+0x1c0], R2 ;  /* 0x0001c00201007387 */ /* 0x0001e20000100800 */
[----:B------:R-:W-:Y:S01]  /*afa0*/  ISETP.GT.U32.AND P4, PT, R0, R4, PT ;  /* 0x000000040000720c */ /* 0x000fe20003f84070 */
[----:B------:R-:W-:Y:S02]  /*afb0*/  @!P6 IMAD.IADD R30, R30, 0x1, -R0 ;  /* 0x000000011e1ee824 */ /* 0x000fe400078e0a00 */
[----:B0-----:R-:W-:Y:S02]  /*afc0*/  IMAD R2, R0, R31, R10 ;  /* 0x0000001f00027224 */ /* 0x001fe400078e020a */
[----:B------:R-:W-:-:S03]  /*afd0*/  @!P2 IMAD.IADD R6, R6, 0x1, -R0 ;  /* 0x000000010606a824 */ /* 0x000fc600078e0a00 */
[----:B------:R-:W-:Y:S02]  /*afe0*/  ISETP.GT.U32.AND P6, PT, R0, R2, PT ;  /* 0x000000020000720c */ /* 0x000fe40003fc4070 */
[----:B------:R-:W-:Y:S02]  /*aff0*/  ISETP.GE.AND P2, PT, R57, RZ, PT ;  /* 0x000000ff3900720c */ /* 0x000fe40003f46270 */
[----:B------:R-:W5:Y:S01]  /*b000*/  LDL.LU R57, [R1+0x198] ;  /* 0x0001980001397983 */ /* 0x000f620000300800 */
[--C-:B------:R-:W-:Y:S02]  /*b010*/  @!P5 IMAD.IADD R5, R5, 0x1, -R0.reuse ;  /* 0x000000010505d824 */ /* 0x100fe400078e0a00 */
[----:B------:R-:W-:Y:S01]  /*b020*/  @!P4 IMAD.IADD R4, R4, 0x1, -R0 ;  /* 0x000000010404c824 */ /* 0x000fe200078e0a00 */
[----:B------:R-:W-:Y:S01]  /*b030*/  ISETP.GE.AND P0, PT, R35, RZ, PT ;  /* 0x000000ff2300720c */ /* 0x000fe20003f06270 */
[----:B------:R-:W-:Y:S01]  /*b040*/  IMAD.MOV.U32 R12, RZ, RZ, R5 ;  /* 0x000000ffff0c7224 */ /* 0x000fe200078e0005 */
[----:B---3--:R-:W-:-:S03]  /*b050*/  IABS R29, R53 ;  /* 0x00000035001d7213 */ /* 0x008fc60000000000 */
[----:B------:R-:W-:Y:S01]  /*b060*/  @!P6 IMAD.IADD R2, R2, 0x1, -R0 ;  /* 0x000000010202e824 */ /* 0x000fe200078e0a00 */
[----:B------:R-:W-:Y:S01]  /*b070*/  ISETP.GT.U32.AND P6, PT, R0, R4, PT ;  /* 0x000000040000720c */ /* 0x000fe20003fc4070 */
[----:B------:R-:W-:Y:S02]  /*b080*/  @!P1 IMAD.MOV R12, RZ, RZ, -R12 ;  /* 0x000000ffff0c9224 */ /* 0x000fe400078e0a0c */
[----:B------:R-:W-:Y:S01]  /*b090*/  IMAD.HI.U32 R7, R8, R29, RZ ;  /* 0x0000001d08077227 */ /* 0x000fe200078e00ff */
[----:B------:R-:W-:Y:S02]  /*b0a0*/  ISETP.GE.AND P3, PT, R34, RZ, PT ;  /* 0x000000ff2200720c */ /* 0x000fe40003f66270 */
[----:B------:R0:W-:Y:S01]  /*b0b0*/  STL [R1+0x1c4], R12 ;  /* 0x0001c40c01007387 */ /* 0x0001e20000100800 */
[----:B------:R-:W-:Y:S01]  /*b0c0*/  IMAD.MOV R7, RZ, RZ, -R7 ;  /* 0x000000ffff077224 */ /* 0x000fe200078e0a07 */
[----:B------:R-:W-:Y:S02]  /*b0d0*/  ISETP.GE.AND P5, PT, R52, RZ, PT ;  /* 0x000000ff3400720c */ /* 0x000fe40003fa6270 */
[----:B------:R-:W3:Y:S01]  /*b0e0*/  LDL.LU R52, [R1+0x19c] ;  /* 0x00019c0001347983 */ /* 0x000ee20000300800 */
[----:B------:R-:W-:-:S02]  /*b0f0*/  IMAD R29, R0, R7, R29 ;  /* 0x00000007001d7224 */ /* 0x000fc400078e021d */
[----:B------:R-:W-:Y:S01]  /*b100*/  @!P6 IMAD.IADD R4, R4, 0x1, -R0 ;  /* 0x000000010404e824 */ /* 0x000fe200078e0a00 */
[----:B------:R-:W3:Y:S01]  /*b110*/  LDL.LU R41, [R1+0x1a0] ;  /* 0x0001a00001297983 */ /* 0x000ee20000300800 */
[----:B0-----:R-:W-:-:S03]  /*b120*/  IMAD.MOV.U32 R12, RZ, RZ, R30 ;  /* 0x000000ffff0c7224 */ /* 0x001fc600078e001e */
[----:B------:R-:W3:Y:S01]  /*b130*/  LDL.LU R40, [R1+0x1a4] ;  /* 0x0001a40001287983 */ /* 0x000ee20000300800 */
[----:B------:R-:W-:Y:S01]  /*b140*/  @!P0 IMAD.MOV R12, RZ, RZ, -R12 ;  /* 0x000000ffff0c8224 */ /* 0x000fe200078e0a0c */
[----:B------:R-:W-:-:S04]  /*b150*/  ISETP.GT.U32.AND P4, PT, R0, R29, PT ;  /* 0x0000001d0000720c */ /* 0x000fc80003f84070 */
[----:B------:R0:W-:Y:S01]  /*b160*/  STL [R1+0x1c8], R12 ;  /* 0x0001c80c01007387 */ /* 0x0001e20000100800 */
[----:B------:R-:W-:Y:S02]  /*b170*/  @!P3 IMAD.MOV R6, RZ, RZ, -R6 ;  /* 0x000000ffff06b224 */ /* 0x000fe400078e0a06 */
[----:B0-----:R-:W-:-:S04]  /*b180*/  IMAD.MOV.U32 R12, RZ, RZ, R4 ;  /* 0x000000ffff0c7224 */ /* 0x001fc800078e0004 */
[----:B------:R-:W-:Y:S01]  /*b190*/  @!P5 IMAD.MOV R12, RZ, RZ, -R12 ;  /* 0x000000ffff0cd224 */ /* 0x000fe200078e0a0c */
[----:B------:R3:W-:Y:S04]  /*b1a0*/  STL [R1+0x1cc], R6 ;  /* 0x0001cc0601007387 */ /* 0x0007e80000100800 */
[----:B------:R-:W-:Y:S01]  /*b1b0*/  STL [R1+0x1d0], R12 ;  /* 0x0001d00c01007387 */ /* 0x000fe20000100800 */
[----:B------:R-:W-:-:S03]  /*b1c0*/  @!P4 IMAD.IADD R29, R29, 0x1, -R0 ;  /* 0x000000011d1dc824 */ /* 0x000fc600078e0a00 */
[----:B------:R-:W3:Y:S01]  /*b1d0*/  LDL.LU R39, [R1+0x1a8] ;  /* 0x0001a80001277983 */ /* 0x000ee20000300800 */
[----:B------:R-:W-:Y:S02]  /*b1e0*/  ISETP.GT.U32.AND P4, PT, R0, R2, PT ;  /* 0x000000020000720c */ /* 0x000fe40003f84070 */
[----:B------:R-:W-:Y:S02]  /*b1f0*/  ISETP.GE.AND P1, PT, R53, RZ, PT ;  /* 0x000000ff3500720c */ /* 0x000fe40003f26270 */
[----:B------:R-:W3:Y:S09]  /*b200*/  LDL.LU R53, [R1+0x220] ;  /* 0x0002200001357983 */ /* 0x000ef20000300800 */
[----:B------:R-:W-:-:S04]  /*b210*/  @!P4 IMAD.IADD R2, R2, 0x1, -R0 ;  /* 0x000000010202c824 */ /* 0x000fc800078e0a00 */
[----:B------:R-:W-:-:S05]  /*b220*/  @!P2 IMAD.MOV R2, RZ, RZ, -R2 ;  /* 0x000000ffff02a224 */ /* 0x000fca00078e0a02 */
[----:B------:R0:W-:Y:S04]  /*b230*/  STL [R1+0x1d4], R2 ;  /* 0x0001d40201007387 */ /* 0x0001e80000100800 */
[----:B------:R-:W3:Y:S01]  /*b240*/  LDL.LU R38, [R1+0x238] ;  /* 0x0002380001267983 */ /* 0x000ee20000300800 */
[----:B----4-:R-:W-:Y:S02]  /*b250*/  IABS R11, R54 ;  /* 0x00000036000b7213 */ /* 0x010fe40000000000 */
[----:B------:R-:W-:-:S03]  /*b260*/  ISETP.GE.AND P3, PT, R54, RZ, PT ;  /* 0x000000ff3600720c */ /* 0x000fc60003f66270 */
[----:B------:R-:W-:-:S04]  /*b270*/  IMAD.HI.U32 R5, R8, R11, RZ ;  /* 0x0000000b08057227 */ /* 0x000fc800078e00ff */
[----:B------:R-:W-:-:S04]  /*b280*/  IMAD.MOV R5, RZ, RZ, -R5 ;  /* 0x000000ffff057224 */ /* 0x000fc800078e0a05 */
[C---:B------:R-:W-:Y:S01]  /*b290*/  IMAD R11, R0.reuse, R5, R11 ;  /* 0x00000005000b7224 */ /* 0x040fe200078e020b */
[----:B--2---:R-:W-:Y:S02]  /*b2a0*/  IABS R10, R55 ;  /* 0x00000037000a7213 */ /* 0x004fe40000000000 */
[----:B------:R-:W-:Y:S02]  /*b2b0*/  ISETP.GE.AND P5, PT, R55, RZ, PT ;  /* 0x000000ff3700720c */ /* 0x000fe40003fa6270 */
[----:B------:R-:W2:Y:S04]  /*b2c0*/  LDL.LU R55, [R1+0x2c4] ;  /* 0x0002c40001377983 */ /* 0x000ea80000300800 */
[----:B------:R-:W4:Y:S01]  /*b2d0*/  LDL.LU R54, [R1+0x2c8] ;  /* 0x0002c80001367983 */ /* 0x000f220000300800 */
[----:B------:R-:W-:-:S02]  /*b2e0*/  ISETP.GT.U32.AND P6, PT, R0, R11, PT ;  /* 0x0000000b0000720c */ /* 0x000fc40003fc4070 */
[----:B------:R-:W-:-:S11]  /*b2f0*/  IABS R9, R56 ;  /* 0x0000003800097213 */ /* 0x000fd60000000000 */
[----:B------:R-:W-:Y:S01]  /*b300*/  @!P6 IMAD.IADD R11, R11, 0x1, -R0 ;  /* 0x000000010b0be824 */ /* 0x000fe200078e0a00 */
[----:B------:R-:W-:Y:S02]  /*b310*/  ISETP.GE.AND P6, PT, R56, RZ, PT ;  /* 0x000000ff3800720c */ /* 0x000fe40003fc6270 */
[----:B------:R-:W4:Y:S01]  /*b320*/  LDL.LU R56, [R1+0x32c] ;  /* 0x00032c0001387983 */ /* 0x000f220000300800 */
[----:B------:R-:W-:Y:S01]  /*b330*/  IMAD.HI.U32 R7, R8, R10, RZ ;  /* 0x0000000a08077227 */ /* 0x000fe200078e00ff */
[----:B------:R-:W-:-:S03]  /*b340*/  ISETP.GT.U32.AND P2, PT, R0, R11, PT ;  /* 0x0000000b0000720c */ /* 0x000fc60003f44070 */
[----:B------:R-:W-:-:S04]  /*b350*/  IMAD.MOV R7, RZ, RZ, -R7 ;  /* 0x000000ffff077224 */ /* 0x000fc800078e0a07 */
[----:B------:R-:W-:-:S05]  /*b360*/  IMAD R10, R0, R7, R10 ;  /* 0x00000007000a7224 */ /* 0x000fca00078e020a */
[----:B------:R-:W-:Y:S01]  /*b370*/  ISETP.GT.U32.AND P4, PT, R0, R10, PT ;  /* 0x0000000a0000720c */ /* 0x000fe20003f84070 */
[----:B------:R-:W-:Y:S02]  /*b380*/  @!P2 IMAD.IADD R11, R11, 0x1, -R0 ;  /* 0x000000010b0ba824 */ /* 0x000fe400078e0a00 */
[----:B------:R-:W-:Y:S01]  /*b390*/  IMAD.HI.U32 R5, R8, R9, RZ ;  /* 0x0000000908057227 */ /* 0x000fe200078e00ff */
[----:B------:R-:W-:-:S09]  /*b3a0*/  ISETP.GT.U32.AND P0, PT, R0, R29, PT ;  /* 0x0000001d0000720c */ /* 0x000fd20003f04070 */
[----:B------:R-:W-:-:S05]  /*b3b0*/  @!P4 IMAD.IADD R10, R10, 0x1, -R0 ;  /* 0x000000010a0ac824 */ /* 0x000fca00078e0a00 */
[----:B------:R-:W-:Y:S01]  /*b3c0*/  ISETP.GT.U32.AND P4, PT, R0, R10, PT ;  /* 0x0000000a0000720c */ /* 0x000fe20003f84070 */
[----:B------:R-:W-:-:S04]  /*b3d0*/  IMAD.MOV R5, RZ, RZ, -R5 ;  /* 0x000000ffff057224 */ /* 0x000fc800078e0a05 */
[----:B------:R-:W-:Y:S01]  /*b3e0*/  IMAD R9, R0, R5, R9 ;  /* 0x0000000500097224 */ /* 0x000fe200078e0209 */
[----:B-----5:R-:W-:Y:S02]  /*b3f0*/  IABS R7, R57 ;  /* 0x0000003900077213 */ /* 0x020fe40000000000 */
[----:B------:R-:W-:Y:S02]  /*b400*/  ISETP.GE.AND P2, PT, R57, RZ, PT ;  /* 0x000000ff3900720c */ /* 0x000fe40003f46270 */
[----:B------:R-:W5:Y:S01]  /*b410*/  LDL.LU R57, [R1+0x330] ;  /* 0x0003300001397983 */ /* 0x000f620000300800 */
[----:B------:R-:W-:-:S04]  /*b420*/  IMAD.HI.U32 R30, R8, R7, RZ ;  /* 0x00000007081e7227 */ /* 0x000fc800078e00ff */
[----:B------:R-:W-:-:S04]  /*b430*/  IMAD.MOV R30, RZ, RZ, -R30 ;  /* 0x000000ffff1e7224 */ /* 0x000fc800078e0a1e */
[----:B------:R-:W-:Y:S02]  /*b440*/  IMAD R7, R0, R30, R7 ;  /* 0x0000001e00077224 */ /* 0x000fe400078e0207 */
[----:B------:R-:W-:Y:S01]  /*b450*/  @!P4 IMAD.IADD R10, R10, 0x1, -R0 ;  /* 0x000000010a0ac824 */ /* 0x000fe200078e0a00 */
[----:B---3--:R-:W-:Y:S02]  /*b460*/  IABS R6, R52 ;  /* 0x0000003400067213 */ /* 0x008fe40000000000 */
[----:B------:R-:W-:-:S03]  /*b470*/  IABS R5, R41 ;  /* 0x0000002900057213 */ /* 0x000fc60000000000 */
[----:B0-----:R-:W-:Y:S01]  /*b480*/  IMAD.HI.U32 R2, R8, R6, RZ ;  /* 0x0000000608027227 */ /* 0x001fe200078e00ff */
[----:B------:R-:W-:-:S03]  /*b490*/  ISETP.GT.U32.AND P4, PT, R0, R7, PT ;  /* 0x000000070000720c */ /* 0x000fc60003f84070 */
[----:B------:R-:W-:-:S04]  /*b4a0*/  IMAD.HI.U32 R31, R8, R5, RZ ;  /* 0x00000005081f7227 */ /* 0x000fc800078e00ff */
[----:B------:R-:W-:Y:S01]  /*b4b0*/  @!P0 IMAD.IADD R29, R29, 0x1, -R0 ;  /* 0x000000011d1d8824 */ /* 0x000fe200078e0a00 */
[C---:B------:R-:W-:Y:S01]  /*b4c0*/  ISETP.GT.U32.AND P0, PT, R0.reuse, R9, PT ;  /* 0x000000090000720c */ /* 0x040fe20003f04070 */
[----:B------:R-:W-:Y:S02]  /*b4d0*/  IMAD.MOV R2, RZ, RZ, -R2 ;  /* 0x000000ffff027224 */ /* 0x000fe400078e0a02 */
[----:B------:R-:W-:Y:S02]  /*b4e0*/  IMAD.MOV R31, RZ, RZ, -R31 ;  /* 0x000000ffff1f7224 */ /* 0x000fe400078e0a1f */
[C---:B------:R-:W-:Y:S02]  /*b4f0*/  IMAD R6, R0.reuse, R2, R6 ;  /* 0x0000000200067224 */ /* 0x040fe400078e0206 */
[----:B------:R-:W-:Y:S02]  /*b500*/  IMAD R5, R0, R31, R5 ;  /* 0x0000001f00057224 */ /* 0x000fe400078e0205 */
[----:B------:R-:W-:-:S03]  /*b510*/  @!P4 IMAD.IADD R7, R7, 0x1, -R0 ;  /* 0x000000010707c824 */ /* 0x000fc600078e0a00 */
[----:B------:R-:W-:Y:S01]  /*b520*/  ISETP.GT.U32.AND P4, PT, R0, R5, PT ;  /* 0x000000050000720c */ /* 0x000fe20003f84070 */
[----:B------:R-:W-:Y:S01]  /*b530*/  @!P0 IMAD.IADD R9, R9, 0x1, -R0 ;  /* 0x0000000109098824 */ /* 0x000fe200078e0a00 */
[----:B------:R-:W-:-:S05]  /*b540*/  IABS R2, R39 ;  /* 0x0000002700027213 */ /* 0x000fca0000000000 */
[----:B------:R-:W-:Y:S01]  /*b550*/  IMAD.HI.U32 R33, R8, R2, RZ ;  /* 0x0000000208217227 */ /* 0x000fe200078e00ff */
[----:B------:R-:W-:-:S03]  /*b560*/  ISETP.GT.U32.AND P0, PT, R0, R9, PT ;  /* 0x000000090000720c */ /* 0x000fc60003f04070 */
[----:B------:R-:W-:-:S04]  /*b570*/  IMAD.MOV R33, RZ, RZ, -R33 ;  /* 0x000000ffff217224 */ /* 0x000fc800078e0a21 */
[----:B------:R-:W-:Y:S02]  /*b580*/  IMAD R2, R0, R33, R2 ;  /* 0x0000002100027224 */ /* 0x000fe400078e0202 */
[----:B------:R-:W-:-:S03]  /*b590*/  @!P4 IMAD.IADD R5, R5, 0x1, -R0 ;  /* 0x000000010505c824 */ /* 0x000fc600078e0a00 */
[C---:B------:R-:W-:Y:S02]  /*b5a0*/  ISETP.GT.U32.AND P4, PT, R0.reuse, R2, PT ;  /* 0x000000020000720c */ /* 0x040fe40003f84070 */
[----:B------:R-:W-:Y:S01]  /*b5b0*/  IABS R4, R40 ;  /* 0x0000002800047213 */ /* 0x000fe20000000000 */
[----:B------:R-:W-:Y:S01]  /*b5c0*/  @!P0 IMAD.IADD R9, R9, 0x1, -R0 ;  /* 0x0000000109098824 */ /* 0x000fe200078e0a00 */
[----:B------:R-:W-:-:S03]  /*b5d0*/  ISETP.GT.U32.AND P0, PT, R0, R6, PT ;  /* 0x000000060000720c */ /* 0x000fc60003f04070 */
[----:B------:R-:W-:-:S04]  /*b5e0*/  IMAD.HI.U32 R30, R8, R4, RZ ;  /* 0x00000004081e7227 */ /* 0x000fc800078e00ff */
[----:B------:R-:W-:Y:S02]  /*b5f0*/  IMAD.MOV R30, RZ, RZ, -R30 ;  /* 0x000000ffff1e7224 */ /* 0x000fe400078e0a1e */
[----:B------:R-:W-:Y:S01]  /*b600*/  @!P4 IMAD.IADD R2, R2, 0x1, -R0 ;  /* 0x000000010202c824 */ /* 0x000fe200078e0a00 */
[C---:B------:R-:W-:Y:S01]  /*b610*/  ISETP.GT.U32.AND P4, PT, R0.reuse, R5, PT ;  /* 0x000000050000720c */ /* 0x040fe20003f84070 */
[----:B------:R-:W-:Y:S02]  /*b620*/  IMAD R4, R0, R30, R4 ;  /* 0x0000001e00047224 */ /* 0x000fe400078e0204 */
[----:B------:R-:W-:Y:S01]  /*b630*/  @!P0 IMAD.IADD R6, R6, 0x1, -R0 ;  /* 0x0000000106068824 */ /* 0x000fe200078e0a00 */
[----:B------:R-:W-:Y:S01]  /*b640*/  IABS R30, R53 ;  /* 0x00000035001e7213 */ /* 0x000fe20000000000 */
[----:B------:R-:W-:Y:S01]  /*b650*/  IMAD.MOV.U32 R12, RZ, RZ, R29 ;  /* 0x000000ffff0c7224 */ /* 0x000fe200078e001d */
[C---:B------:R-:W-:Y:S02]  /*b660*/  ISETP.GT.U32.AND P0, PT, R0.reuse, R4, PT ;  /* 0x000000040000720c */ /* 0x040fe40003f04070 */
[----:B------:R-:W-:Y:S01]  /*b670*/  IABS R31, R38 ;  /* 0x00000026001f7213 */ /* 0x000fe20000000000 */
[----:B------:R-:W-:Y:S01]  /*b680*/  @!P1 IMAD.MOV R12, RZ, RZ, -R12 ;  /* 0x000000ffff0c9224 */ /* 0x000fe200078e0a0c */
[C---:B------:R-:W-:Y:S01]  /*b690*/  ISETP.GT.U32.AND P1, PT, R0.reuse, R7, PT ;  /* 0x000000070000720c */ /* 0x040fe20003f24070 */
[----:B------:R-:W-:Y:S01]  /*b6a0*/  @!P3 IMAD.MOV R11, RZ, RZ, -R11 ;  /* 0x000000ffff0bb224 */ /* 0x000fe200078e0a0b */
[----:B------:R-:W-:Y:S01]  /*b6b0*/  ISETP.GT.U32.AND P3, PT, R0, R6, PT ;  /* 0x000000060000720c */ /* 0x000fe20003f64070 */
[----:B------:R-:W-:-:S02]  /*b6c0*/  @!P4 IMAD.IADD R5, R5, 0x1, -R0 ;  /* 0x000000010505c824 */ /* 0x000fc400078e0a00 */
[----:B------:R-:W-:-:S04]  /*b6d0*/  IMAD.HI.U32 R34, R8, R30, RZ ;  /* 0x0000001e08227227 */ /* 0x000fc800078e00ff */
[----:B------:R-:W-:Y:S01]  /*b6e0*/  IMAD.HI.U32 R35, R8, R31, RZ ;  /* 0x0000001f08237227 */ /* 0x000fe200078e00ff */
[----:B------:R-:W-:Y:S03]  /*b6f0*/  STL [R1+0x1b8], R12 ;  /* 0x0001b80c01007387 */ /* 0x000fe60000100800 */
[----:B------:R-:W-:Y:S02]  /*b700*/  IMAD.MOV R34, RZ, RZ, -R34 ;  /* 0x000000ffff227224 */ /* 0x000fe400078e0a22 */
[----:B------:R-:W-:Y:S01]  /*b710*/  IMAD.MOV R35, RZ, RZ, -R35 ;  /* 0x000000ffff237224 */ /* 0x000fe200078e0a23 */
[----:B------:R0:W-:Y:S01]  /*b720*/  STL [R1+0x1b4], R11 ;  /* 0x0001b40b01007387 */ /* 0x0001e20000100800 */
[----:B------:R-:W-:Y:S01]  /*b730*/  @!P0 IMAD.IADD R4, R4, 0x1, -R0 ;  /* 0x0000000104048824 */ /* 0x000fe200078e0a00 */
[----:B------:R-:W-:Y:S01]  /*b740*/  ISETP.GE.AND P0, PT, R52, RZ, PT ;  /* 0x000000ff3400720c */ /* 0x000fe20003f06270 */
[----:B------:R-:W-:Y:S01]  /*b750*/  IMAD R30, R0, R34, R30 ;  /* 0x00000022001e7224 */ /* 0x000fe200078e021e */
[----:B------:R-:W3:Y:S01]  /*b760*/  LDL.LU R52, [R1+0x334] ;  /* 0x0003340001347983 */ /* 0x000ee20000300800 */
[----:B------:R-:W-:-:S02]  /*b770*/  @!P5 IMAD.MOV R10, RZ, RZ, -R10 ;  /* 0x000000ffff0ad224 */ /* 0x000fc400078e0a0a */
[C---:B------:R-:W-:Y:S02]  /*b780*/  IMAD R31, R0.reuse, R35, R31 ;  /* 0x00000023001f7224 */ /* 0x040fe400078e021f */
[----:B------:R-:W-:Y:S01]  /*b790*/  @!P6 IMAD.MOV R9, RZ, RZ, -R9 ;  /* 0x000000ffff09e224 */ /* 0x000fe200078e0a09 */
[C---:B------:R-:W-:Y:S01]  /*b7a0*/  ISETP.GT.U32.AND P6, PT, R0.reuse, R4, PT ;  /* 0x000000040000720c */ /* 0x040fe20003fc4070 */
[--C-:B------:R-:W-:Y:S01]  /*b7b0*/  @!P1 IMAD.IADD R7, R7, 0x1, -R0.reuse ;  /* 0x0000000107079824 */ /* 0x100fe200078e0a00 */
[----:B------:R5:W-:Y:S01]  /*b7c0*/  STL [R1+0x1b0], R10 ;  /* 0x0001b00a01007387 */ /* 0x000be20000100800 */
[----:B------:R-:W-:Y:S01]  /*b7d0*/  ISETP.GT.U32.AND P1, PT, R0, R30, PT ;  /* 0x0000001e0000720c */ /* 0x000fe20003f24070 */
[----:B------:R-:W-:Y:S01]  /*b7e0*/  @!P3 IMAD.IADD R6, R6, 0x1, -R0 ;  /* 0x000000010606b824 */ /* 0x000fe200078e0a00 */
[C---:B------:R-:W-:Y:S01]  /*b7f0*/  ISETP.GT.U32.AND P3, PT, R0.reuse, R31, PT ;  /* 0x0000001f0000720c */ /* 0x040fe20003f64070 */
[----:B------:R1:W-:Y:S01]  /*b800*/  STL [R1+0x1ac], R9 ;  /* 0x0001ac0901007387 */ /* 0x0003e20000100800 */
[----:B------:R-:W-:-:S06]  /*b810*/  ISETP.GT.U32.AND P5, PT, R0, R2, PT ;  /* 0x000000020000720c */ /* 0x000fcc0003fa4070 */
[--C-:B------:R-:W-:Y:S01]  /*b820*/  @!P6 IMAD.IADD R4, R4, 0x1, -R0.reuse ;  /* 0x000000010404e824 */ /* 0x100fe200078e0a00 */
[----:B------:R-:W-:Y:S02]  /*b830*/  ISETP.GE.AND P6, PT, R41, RZ, PT ;  /* 0x000000ff2900720c */ /* 0x000fe40003fc6270 */
[--C-:B------:R-:W-:Y:S01]  /*b840*/  @!P1 IMAD.IADD R30, R30, 0x1, -R0.reuse ;  /* 0x000000011e1e9824 */ /* 0x100fe200078e0a00 */
[----:B------:R-:W-:Y:S01]  /*b850*/  ISETP.GE.AND P1, PT, R40, RZ, PT ;  /* 0x000000ff2800720c */ /* 0x000fe20003f26270 */
[----:B------:R-:W-:Y:S01]  /*b860*/  @!P3 IMAD.IADD R31, R31, 0x1, -R0 ;  /* 0x000000011f1fb824 */ /* 0x000fe200078e0a00 */
[----:B------:R-:W-:Y:S01]  /*b870*/  ISETP.GE.AND P3, PT, R39, RZ, PT ;  /* 0x000000ff2700720c */ /* 0x000fe20003f66270 */
[----:B------:R-:W-:-:S03]  /*b880*/  @!P0 IMAD.MOV R6, RZ, RZ, -R6 ;  /* 0x000000ffff068224 */ /* 0x000fc600078e0a06 */
[----:B------:R-:W-:Y:S01]  /*b890*/  ISETP.GT.U32.AND P0, PT, R0, R31, PT ;  /* 0x0000001f0000720c */ /* 0x000fe20003f04070 */
[----:B------:R-:W-:Y:S02]  /*b8a0*/  @!P5 IMAD.IADD R2, R2, 0x1, -R0 ;  /* 0x000000010202d824 */ /* 0x000fe400078e0a00 */
[----:B------:R-:W-:Y:S02]  /*b8b0*/  @!P2 IMAD.MOV R7, RZ, RZ, -R7 ;  /* 0x000000ffff07a224 */ /* 0x000fe400078e0a07 */
[----:B------:R-:W-:Y:S02]  /*b8c0*/  @!P6 IMAD.MOV R5, RZ, RZ, -R5 ;  /* 0x000000ffff05e224 */ /* 0x000fe400078e0a05 */
[----:B------:R-:W-:Y:S02]  /*b8d0*/  @!P1 IMAD.MOV R4, RZ, RZ, -R4 ;  /* 0x000000ffff049224 */ /* 0x000fe400078e0a04 */
[----:B------:R-:W-:Y:S01]  /*b8e0*/  @!P3 IMAD.MOV R2, RZ, RZ, -R2 ;  /* 0x000000ffff02b224 */ /* 0x000fe200078e0a02 */
[----:B--2---:R-:W-:-:S05]  /*b8f0*/  IABS R32, R55 ;  /* 0x0000003700207213 */ /* 0x004fca0000000000 */
[----:B------:R-:W-:-:S04]  /*b900*/  IMAD.HI.U32 R36, R8, R32, RZ ;  /* 0x0000002008247227 */ /* 0x000fc800078e00ff */
[----:B------:R-:W-:-:S04]  /*b910*/  IMAD.MOV R36, RZ, RZ, -R36 ;  /* 0x000000ffff247224 */ /* 0x000fc800078e0a24 */
[----:B------:R-:W-:-:S05]  /*b920*/  IMAD R32, R0, R36, R32 ;  /* 0x0000002400207224 */ /* 0x000fca00078e0220 */
[----:B------:R-:W-:-:S13]  /*b930*/  ISETP.GT.U32.AND P4, PT, R0, R32, PT ;  /* 0x000000200000720c */ /* 0x000fda0003f84070 */
[--C-:B------:R-:W-:Y:S01]  /*b940*/  @!P4 IMAD.IADD R32, R32, 0x1, -R0.reuse ;  /* 0x000000012020c824 */ /* 0x100fe200078e0a00 */
[----:B------:R-:W-:Y:S02]  /*b950*/  ISETP.GE.AND P4, PT, R53, RZ, PT ;  /* 0x000000ff3500720c */ /* 0x000fe40003f86270 */
[----:B------:R-:W2:Y:S01]  /*b960*/  LDL.LU R53, [R1+0x338] ;  /* 0x0003380001357983 */ /* 0x000ea20000300800 */
[----:B------:R-:W-:-:S03]  /*b970*/  @!P0 IMAD.IADD R31, R31, 0x1, -R0 ;  /* 0x000000011f1f8824 */ /* 0x000fc600078e0a00 */
[----:B------:R-:W-:Y:S01]  /*b980*/  STL [R1+0x1a8], R7 ;  /* 0x0001a80701007387 */ /* 0x000fe20000100800 */
[----:B------:R-:W-:-:S03]  /*b990*/  ISETP.GE.AND P0, PT, R55, RZ, PT ;  /* 0x000000ff3700720c */ /* 0x000fc60003f06270 */
[----:B------:R-:W-:Y:S04]  /*b9a0*/  STL [R1+0x1a4], R6 ;  /* 0x0001a40601007387 */ /* 0x000fe80000100800 */
[----:B------:R1:W-:Y:S04]  /*b9b0*/  STL [R1+0x1a0], R5 ;  /* 0x0001a00501007387 */ /* 0x0003e80000100800 */
[----:B------:R1:W-:Y:S04]  /*b9c0*/  STL [R1+0x19c], R4 ;  /* 0x00019c0401007387 */ /* 0x0003e80000100800 */
[----:B------:R-:W-:Y:S04]  /*b9d0*/  STL [R1+0x198], R2 ;  /* 0x0001980201007387 */ /* 0x000fe80000100800 */
[----:B------:R-:W2:Y:S01]  /*b9e0*/  LDL.LU R55, [R1+0x33c] ;  /* 0x00033c0001377983 */ /* 0x000ea20000300800 */
[----:B----4-:R-:W-:-:S05]  /*b9f0*/  IABS R33, R54 ;  /* 0x0000003600217213 */ /* 0x010fca0000000000 */
[----:B------:R-:W-:-:S04]  /*ba00*/  IMAD.HI.U32 R37, R8, R33, RZ ;  /* 0x0000002108257227 */ /* 0x000fc800078e00ff */
[----:B------:R-:W-:-:S04]  /*ba10*/  IMAD.MOV R37, RZ, RZ, -R37 ;  /* 0x000000ffff257224 */ /* 0x000fc800078e0a25 */
[----:B------:R-:W-:-:S05]  /*ba20*/  IMAD R33, R0, R37, R33 ;  /* 0x0000002500217224 */ /* 0x000fca00078e0221 */
[----:B------:R-:W-:-:S13]  /*ba30*/  ISETP.GT.U32.AND P5, PT, R0, R33, PT ;  /* 0x000000210000720c */ /* 0x000fda0003fa4070 */
[----:B------:R-:W-:-:S05]  /*ba40*/  @!P5 IMAD.IADD R33, R33, 0x1, -R0 ;  /* 0x000000012121d824 */ /* 0x000fca00078e0a00 */
[----:B------:R-:W-:Y:S02]  /*ba50*/  ISETP.GT.U32.AND P6, PT, R0, R33, PT ;  /* 0x000000210000720c */ /* 0x000fe40003fc4070 */
[----:B0-----:R-:W-:-:S11]  /*ba60*/  IABS R11, R56 ;  /* 0x00000038000b7213 */ /* 0x001fd60000000000 */
[----:B------:R-:W-:Y:S01]  /*ba70*/  @!P6 IMAD.IADD R33, R33, 0x1, -R0 ;  /* 0x000000012121e824 */ /* 0x000fe200078e0a00 */
[----:B------:R-:W-:Y:S02]  /*ba80*/  ISETP.GE.AND P6, PT, R56, RZ, PT ;  /* 0x000000ff3800720c */ /* 0x000fe40003fc6270 */
[----:B------:R-:W4:Y:S01]  /*ba90*/  LDL.LU R56, [R1+0x340] ;  /* 0x0003400001387983 */ /* 0x000f220000300800 */
[----:B------:R-:W-:-:S04]  /*baa0*/  IMAD.HI.U32 R29, R8, R11, RZ ;  /* 0x0000000b081d7227 */ /* 0x000fc800078e00ff */
[----:B------:R-:W-:-:S04]  /*bab0*/  IMAD.MOV R29, RZ, RZ, -R29 ;  /* 0x000000ffff1d7224 */ /* 0x000fc800078e0a1d */
[----:B------:R-:W-:-:S05]  /*bac0*/  IMAD R11, R0, R29, R11 ;  /* 0x0000001d000b7224 */ /* 0x000fca00078e020b */
[----:B------:R-:W-:Y:S02]  /*bad0*/  ISETP.GT.U32.AND P1, PT, R0, R11, PT ;  /* 0x0000000b0000720c */ /* 0x000fe40003f24070 */
[----:B-----5:R-:W-:-:S11]  /*bae0*/  IABS R10, R57 ;  /* 0x00000039000a7213 */ /* 0x020fd60000000000 */
[----:B------:R-:W-:Y:S01]  /*baf0*/  @!P1 IMAD.IADD R11, R11, 0x1, -R0 ;  /* 0x000000010b0b9824 */ /* 0x000fe200078e0a00 */
[----:B------:R-:W-:Y:S02]  /*bb00*/  ISETP.GE.AND P1, PT, R57, RZ, PT ;  /* 0x000000ff3900720c */ /* 0x000fe40003f26270 */
[----:B------:R-:W5:Y:S01]  /*bb10*/  LDL.LU R57, [R1+0x344] ;  /* 0x0003440001397983 */ /* 0x000f620000300800 */
[C---:B------:R-:W-:Y:S02]  /*bb20*/  ISETP.GT.U32.AND P2, PT, R0.reuse, R30, PT ;  /* 0x0000001e0000720c */ /* 0x040fe40003f44070 */
[----:B------:R-:W-:Y:S02]  /*bb30*/  ISETP.GT.U32.AND P5, PT, R0, R32, PT ;  /* 0x000000200000720c */ /* 0x000fe40003fa4070 */
[----:B------:R-:W-:Y:S01]  /*bb40*/  ISETP.GE.AND P3, PT, R38, RZ, PT ;  /* 0x000000ff2600720c */ /* 0x000fe20003f66270 */
[----:B-1----:R-:W-:-:S08]  /*bb50*/  IMAD.HI.U32 R9, R8, R10, RZ ;  /* 0x0000000a08097227 */ /* 0x002fd000078e00ff */
[--C-:B------:R-:W-:Y:S02]  /*bb60*/  @!P2 IMAD.IADD R30, R30, 0x1, -R0.reuse ;  /* 0x000000011e1ea824 */ /* 0x100fe400078e0a00 */
[----:B------:R-:W-:Y:S02]  /*bb70*/  @!P5 IMAD.IADD R32, R32, 0x1, -R0 ;  /* 0x000000012020d824 */ /* 0x000fe400078e0a00 */
[----:B------:R-:W-:Y:S01]  /*bb80*/  IMAD.MOV.U32 R5, RZ, RZ, R30 ;  /* 0x000000ffff057224 */ /* 0x000fe200078e001e */
[----:B------:R-:W-:Y:S01]  /*bb90*/  ISETP.GE.AND P5, PT, R54, RZ, PT ;  /* 0x000000ff3600720c */ /* 0x000fe20003fa6270 */
[----:B------:R-:W-:Y:S01]  /*bba0*/  IMAD.MOV.U32 R4, RZ, RZ, R31 ;  /* 0x000000ffff047224 */ /* 0x000fe200078e001f */
[----:B------:R-:W5:Y:S01]  /*bbb0*/  LDL.LU R54, [R1+0x348] ;  /* 0x0003480001367983 */ /* 0x000f620000300800 */
[----:B------:R-:W-:Y:S02]  /*bbc0*/  IMAD.MOV R9, RZ, RZ, -R9 ;  /* 0x000000ffff097224 */ /* 0x000fe400078e0a09 */
[----:B------:R-:W-:-:S02]  /*bbd0*/  @!P4 IMAD.MOV R5, RZ, RZ, -R5 ;  /* 0x000000ffff05c224 */ /* 0x000fc400078e0a05 */
[----:B------:R-:W-:Y:S02]  /*bbe0*/  @!P3 IMAD.MOV R4, RZ, RZ, -R4 ;  /* 0x000000ffff04b224 */ /* 0x000fe400078e0a04 */
[C---:B------:R-:W-:Y:S02]  /*bbf0*/  IMAD R10, R0.reuse, R9, R10 ;  /* 0x00000009000a7224 */ /* 0x040fe400078e020a */
[----:B------:R-:W-:Y:S01]  /*bc00*/  IMAD.MOV.U32 R29, RZ, RZ, R32 ;  /* 0x000000ffff1d7224 */ /* 0x000fe200078e0020 */
[----:B------:R-:W-:Y:S02]  /*bc10*/  STL [R1+0x194], R5 ;  /* 0x0001940501007387 */ /* 0x000fe40000100800 */
[----:B------:R-:W-:Y:S01]  /*bc20*/  ISETP.GT.U32.AND P2, PT, R0, R10, PT ;  /* 0x0000000a0000720c */ /* 0x000fe20003f44070 */
[----:B------:R-:W-:Y:S01]  /*bc30*/  @!P0 IMAD.MOV R29, RZ, RZ, -R29 ;  /* 0x000000ffff1d8224 */ /* 0x000fe200078e0a1d */
[----:B------:R0:W-:Y:S04]  /*bc40*/  STL [R1+0x190], R4 ;  /* 0x0001900401007387 */ /* 0x0001e80000100800 */
[----:B------:R-:W-:Y:S01]  /*bc50*/  STL [R1+0x4494], R29 ;  /* 0x0044941d01007387 */ /* 0x000fe20000100800 */
[----:B0-----:R-:W-:-:S04]  /*bc60*/  IMAD.MOV.U32 R4, RZ, RZ, R33 ;  /* 0x000000ffff047224 */ /* 0x001fc800078e0021 */
[----:B------:R-:W-:Y:S02]  /*bc70*/  @!P5 IMAD.MOV R4, RZ, RZ, -R4 ;  /* 0x000000ffff04d224 */ /* 0x000fe400078e0a04 */
[----:B------:R-:W-:Y:S01]  /*bc80*/  @!P2 IMAD.IADD R10, R10, 0x1, -R0 ;  /* 0x000000010a0aa824 */ /* 0x000fe200078e0a00 */
[----:B---3--:R-:W-:Y:S02]  /*bc90*/  IABS R9, R52 ;  /* 0x0000003400097213 */ /* 0x008fe40000000000 */
[----:B------:R-:W-:Y:S02]  /*bca0*/  ISETP.GE.AND P0, PT, R52, RZ, PT ;  /* 0x000000ff3400720c */ /* 0x000fe40003f06270 */
[----:B------:R-:W3:Y:S01]  /*bcb0*/  LDL.LU R52, [R1+0x34c] ;  /* 0x00034c0001347983 */ /* 0x000ee20000300800 */
[----:B------:R-:W-:-:S03]  /*bcc0*/  IMAD.MOV.U32 R6, RZ, RZ, R9 ;  /* 0x000000ffff067224 */ /* 0x000fc600078e0009 */
[----:B------:R-:W-:Y:S01]  /*bcd0*/  STL [R1+0x18c], R4 ;  /* 0x00018c0401007387 */ /* 0x000fe20000100800 */
[----:B------:R-:W-:-:S13]  /*bce0*/  ISETP.GT.U32.AND P2, PT, R0, R11, PT ;  /* 0x0000000b0000720c */ /* 0x000fda0003f44070 */
[----:B------:R-:W-:-:S04]  /*bcf0*/  @!P2 IMAD.IADD R11, R11, 0x1, -R0 ;  /* 0x000000010b0ba824 */ /* 0x000fc800078e0a00 */
[----:B------:R-:W-:-:S04]  /*bd00*/  IMAD.MOV.U32 R7, RZ, RZ, R11 ;  /* 0x000000ffff077224 */ /* 0x000fc800078e000b */
[----:B------:R-:W-:Y:S01]  /*bd10*/  @!P6 IMAD.MOV R7, RZ, RZ, -R7 ;  /* 0x000000ffff07e224 */ /* 0x000fe200078e0a07 */
[----:B------:R-:W-:Y:S01]  /*bd20*/  ISETP.GT.U32.AND P4, PT, R0, R10, PT ;  /* 0x0000000a0000720c */ /* 0x000fe20003f84070 */
[----:B------:R-:W-:-:S04]  /*bd30*/  IMAD.HI.U32 R2, R8, R6, RZ ;  /* 0x0000000608027227 */ /* 0x000fc800078e00ff */
[----:B------:R-:W-:-:S04]  /*bd40*/  IMAD.MOV R2, RZ, RZ, -R2 ;  /* 0x000000ffff027224 */ /* 0x000fc800078e0a02 */
[----:B------:R-:W-:-:S04]  /*bd50*/  IMAD R6, R0, R2, R6 ;  /* 0x0000000200067224 */ /* 0x000fc800078e0206 */
[----:B------:R-:W-:Y:S01]  /*bd60*/  @!P4 IMAD.IADD R10, R10, 0x1, -R0 ;  /* 0x000000010a0ac824 */ /* 0x000fe200078e0a00 */
[----:B--2---:R-:W-:Y:S02]  /*bd70*/  IABS R9, R53 ;  /* 0x0000003500097213 */ /* 0x004fe40000000000 */
[----:B------:R-:W-:Y:S02]  /*bd80*/  ISETP.GE.AND P5, PT, R53, RZ, PT ;  /* 0x000000ff3500720c */ /* 0x000fe40003fa6270 */
[----:B------:R-:W2:Y:S04]  /*bd90*/  LDL.LU R53, [R1+0x350] ;  /* 0x0003500001357983 */ /* 0x000ea80000300800 */
[----:B------:R0:W-:Y:S01]  /*bda0*/  STL [R1+0x178], R7 ;  /* 0x0001780701007387 */ /* 0x0001e20000100800 */
[----:B------:R-:W-:-:S02]  /*bdb0*/  IABS R5, R55 ;  /* 0x0000003700057213 */ /* 0x000fc40000000000 */
[----:B------:R-:W-:Y:S02]  /*bdc0*/  ISETP.GE.AND P2, PT, R55, RZ, PT ;  /* 0x000000ff3700720c */ /* 0x000fe40003f46270 */
[----:B------:R-:W2:Y:S01]  /*bdd0*/  LDL.LU R55, [R1+0x354] ;  /* 0x0003540001377983 */ /* 0x000ea20000300800 */
[----:B------:R-:W-:-:S03]  /*bde0*/  IMAD.HI.U32 R2, R8, R9, RZ ;  /* 0x0000000908027227 */ /* 0x000fc600078e00ff */
[----:B------:R-:W2:Y:S01]  /*bdf0*/  LDL.LU R40, [R1+0x358] ;  /* 0x0003580001287983 */ /* 0x000ea20000300800 */
[----:B0-----:R-:W-:Y:S02]  /*be00*/  IMAD.MOV.U32 R7, RZ, RZ, R10 ;  /* 0x000000ffff077224 */ /* 0x001fe400078e000a */
[----:B------:R-:W-:Y:S02]  /*be10*/  IMAD.MOV R2, RZ, RZ, -R2 ;  /* 0x000000ffff027224 */ /* 0x000fe400078e0a02 */
[----:B------:R-:W-:Y:S02]  /*be20*/  @!P1 IMAD.MOV R7, RZ, RZ, -R7 ;  /* 0x000000ffff079224 */ /* 0x000fe400078e0a07 */
[----:B------:R-:W-:-:S03]  /*be30*/  IMAD R9, R0, R2, R9 ;  /* 0x0000000200097224 */ /* 0x000fc600078e0209 */
[----:B------:R3:W-:Y:S01]  /*be40*/  STL [R1+0x188], R7 ;  /* 0x0001880701007387 */ /* 0x0007e20000100800 */
[----:B----4-:R-:W-:Y:S02]  /*be50*/  ISETP.GE.AND P4, PT, R56, RZ, PT ;  /* 0x000000ff3800720c */ /* 0x010fe40003f86270 */
[----:B------:R-:W-:Y:S02]  /*be60*/  IABS R2, R56 ;  /* 0x0000003800027213 */ /* 0x000fe40000000000 */
[----:B------:R-:W4:Y:S01]  /*be70*/  LDL.LU R56, [R1+0x35c] ;  /* 0x00035c0001387983 */ /* 0x000f220000300800 */
[----:B-----5:R-:W-:Y:S02]  /*be80*/  IABS R31, R57 ;  /* 0x00000039001f7213 */ /* 0x020fe40000000000 */
[----:B------:R-:W-:Y:S02]  /*be90*/  ISETP.GE.AND P1, PT, R57, RZ, PT ;  /* 0x000000ff3900720c */ /* 0x000fe40003f26270 */
[----:B------:R-:W5:Y:S01]  /*bea0*/  LDL.LU R57, [R1+0x360] ;  /* 0x0003600001397983 */ /* 0x000f620000300800 */
[----:B------:R-:W-:Y:S01]  /*beb0*/  ISETP.GT.U32.AND P3, PT, R0, R6, PT ;  /* 0x000000060000720c */ /* 0x000fe20003f64070 */
[----:B------:R-:W-:-:S12]  /*bec0*/  IMAD.HI.U32 R4, R8, R5, RZ ;  /* 0x0000000508047227 */ /* 0x000fd800078e00ff */
[----:B------:R-:W-:Y:S01]  /*bed0*/  @!P3 IMAD.IADD R6, R6, 0x1, -R0 ;  /* 0x000000010606b824 */ /* 0x000fe200078e0a00 */
[----:B------:R-:W-:Y:S01]  /*bee0*/  ISETP.GT.U32.AND P3, PT, R0, R9, PT ;  /* 0x000000090000720c */ /* 0x000fe20003f64070 */
[----:B------:R-:W-:-:S03]  /*bef0*/  IMAD.MOV R4, RZ, RZ, -R4 ;  /* 0x000000ffff047224 */ /* 0x000fc600078e0a04 */
[C---:B------:R-:W-:Y:S01]  /*bf00*/  ISETP.GT.U32.AND P6, PT, R0.reuse, R6, PT ;  /* 0x000000060000720c */ /* 0x040fe20003fc4070 */
[----:B------:R-:W-:Y:S02]  /*bf10*/  IMAD R5, R0, R4, R5 ;  /* 0x0000000400057224 */ /* 0x000fe400078e0205 */
[----:B------:R-:W-:-:S06]  /*bf20*/  IMAD.HI.U32 R4, R8, R2, RZ ;  /* 0x0000000208047227 */ /* 0x000fcc00078e00ff */
[----:B------:R-:W-:-:S05]  /*bf30*/  @!P3 IMAD.IADD R9, R9, 0x1, -R0 ;  /* 0x000000010909b824 */ /* 0x000fca00078e0a00 */
[----:B------:R-:W-:Y:S01]  /*bf40*/  ISETP.GT.U32.AND P3, PT, R0, R9, PT ;  /* 0x000000090000720c */ /* 0x000fe20003f64070 */
[----:B------:R-:W-:Y:S02]  /*bf50*/  IMAD.MOV R4, RZ, RZ, -R4 ;  /* 0x000000ffff047224 */ /* 0x000fe400078e0a04 */
[----:B------:R-:W-:-:S04]  /*bf60*/  IMAD.HI.U32 R32, R8, R31, RZ ;  /* 0x0000001f08207227 */ /* 0x000fc800078e00ff */
[----:B------:R-:W-:Y:S02]  /*bf70*/  @!P6 IMAD.IADD R6, R6, 0x1, -R0 ;  /* 0x000000010606e824 */ /* 0x000fe400078e0a00 */
[C---:B------:R-:W-:Y:S02]  /*bf80*/  IMAD R2, R0.reuse, R4, R2 ;  /* 0x0000000400027224 */ /* 0x040fe400078e0202 */
[----:B------:R-:W-:Y:S02]  /*bf90*/  IMAD.MOV R32, RZ, RZ, -R32 ;  /* 0x000000ffff207224 */ /* 0x000fe400078e0a20 */
[----:B------:R-:W-:Y:S01]  /*bfa0*/  @!P3 IMAD.IADD R9, R9, 0x1, -R0 ;  /* 0x000000010909b824 */ /* 0x000fe200078e0a00 */
[C---:B------:R-:W-:Y:S01]  /*bfb0*/  ISETP.GT.U32.AND P3, PT, R0.reuse, R2, PT ;  /* 0x000000020000720c */ /* 0x040fe20003f64070 */
[C---:B------:R-:W-:Y:S02]  /*bfc0*/  IMAD R31, R0.reuse, R32, R31 ;  /* 0x00000020001f7224 */ /* 0x040fe400078e021f */
[----:B------:R-:W-:Y:S01]  /*bfd0*/  IMAD.MOV.U32 R13, RZ, RZ, R6 ;  /* 0x000000ffff0d7224 */ /* 0x000fe200078e0006 */
[----:B------:R-:W-:-:S03]  /*bfe0*/  ISETP.GT.U32.AND P6, PT, R0, R5, PT ;  /* 0x000000050000720c */ /* 0x000fc60003fc4070 */
[----:B------:R-:W-:Y:S01]  /*bff0*/  @!P0 IMAD.MOV R13, RZ, RZ, -R13 ;  /* 0x000000ffff0d8224 */ /* 0x000fe200078e0a0d */
[----:B------:R-:W-:Y:S02]  /*c000*/  ISETP.GT.U32.AND P0, PT, R0, R31, PT ;  /* 0x0000001f0000720c */ /* 0x000fe40003f04070 */
[----:B---3--:R-:W-:-:S03]  /*c010*/  IABS R7, R52 ;  /* 0x0000003400077213 */ /* 0x008fc60000000000 */
[----:B------:R-:W-:-:S04]  /*c020*/  @!P3 IMAD.IADD R2, R2, 0x1, -R0 ;  /* 0x000000010202b824 */ /* 0x000fc800078e0a00 */
[----:B------:R-:W-:Y:S02]  /*c030*/  @!P6 IMAD.IADD R5, R5, 0x1, -R0 ;  /* 0x000000010505e824 */ /* 0x000fe400078e0a00 */
[----:B------:R-:W-:-:S04]  /*c040*/  IMAD.HI.U32 R10, R8, R7, RZ ;  /* 0x00000007080a7227 */ /* 0x000fc800078e00ff */
[----:B------:R-:W-:Y:S01]  /*c050*/  @!P0 IMAD.IADD R31, R31, 0x1, -R0 ;  /* 0x000000011f1f8824 */ /* 0x000fe200078e0a00 */
[C---:B------:R-:W-:Y:S01]  /*c060*/  ISETP.GT.U32.AND P0, PT, R0.reuse, R2, PT ;  /* 0x000000020000720c */ /* 0x040fe20003f04070 */
[----:B------:R-:W-:Y:S01]  /*c070*/  IMAD.MOV R10, RZ, RZ, -R10 ;  /* 0x000000ffff0a7224 */ /* 0x000fe200078e0a0a */
[C---:B------:R-:W-:Y:S01]  /*c080*/  ISETP.GT.U32.AND P6, PT, R0.reuse, R5, PT ;  /* 0x000000050000720c */ /* 0x040fe20003fc4070 */
[----:B------:R-:W-:Y:S02]  /*c090*/  IMAD.MOV.U32 R12, RZ, RZ, R9 ;  /* 0x000000ffff0c7224 */ /* 0x000fe400078e0009 */
[----:B------:R-:W-:Y:S01]  /*c0a0*/  IMAD R7, R0, R10, R7 ;  /* 0x0000000a00077224 */ /* 0x000fe200078e0207 */
[----:B------:R-:W-:Y:S01]  /*c0b0*/  IABS R30, R54 ;  /* 0x00000036001e7213 */ /* 0x000fe20000000000 */
[----:B------:R-:W-:-:S03]  /*c0c0*/  @!P5 IMAD.MOV R12, RZ, RZ, -R12 ;  /* 0x000000ffff0cd224 */ /* 0x000fc600078e0a0c */
[----:B------:R-:W-:Y:S01]  /*c0d0*/  ISETP.GT.U32.AND P3, PT, R0, R7, PT ;  /* 0x000000070000720c */ /* 0x000fe20003f64070 */
[----:B------:R-:W-:Y:S02]  /*c0e0*/  STL [R1+0x17c], R13 ;  /* 0x00017c0d01007387 */ /* 0x000fe40000100800 */
[----:B------:R-:W-:Y:S02]  /*c0f0*/  @!P0 IMAD.IADD R2, R2, 0x1, -R0 ;  /* 0x0000000102028824 */ /* 0x000fe400078e0a00 */
[----:B------:R0:W-:Y:S01]  /*c100*/  STL [R1+0x184], R12 ;  /* 0x0001840c01007387 */ /* 0x0001e20000100800 */
[----:B------:R-:W-:-:S03]  /*c110*/  IMAD.HI.U32 R11, R8, R30, RZ ;  /* 0x0000001e080b7227 */ /* 0x000fc600078e00ff */
[----:B------:R-:W3:Y:S01]  /*c120*/  LDL.LU R39, [R1+0x364] ;  /* 0x0003640001277983 */ /* 0x000ee20000300800 */
[----:B------:R-:W-:Y:S02]  /*c130*/  @!P6 IMAD.IADD R5, R5, 0x1, -R0 ;  /* 0x000000010505e824 */ /* 0x000fe400078e0a00 */
[----:B------:R-:W-:Y:S02]  /*c140*/  IMAD.MOV R11, RZ, RZ, -R11 ;  /* 0x000000ffff0b7224 */ /* 0x000fe400078e0a0b */
[----:B0-----:R-:W-:Y:S01]  /*c150*/  IMAD.MOV.U32 R12, RZ, RZ, R5 ;  /* 0x000000ffff0c7224 */ /* 0x001fe200078e0005 */
[----:B------:R-:W-:Y:S01]  /*c160*/  ISETP.GE.AND P6, PT, R54, RZ, PT ;  /* 0x000000ff3600720c */ /* 0x000fe20003fc6270 */
[C---:B------:R-:W-:Y:S01]  /*c170*/  IMAD R30, R0.reuse, R11, R30 ;  /* 0x0000000b001e7224 */ /* 0x040fe200078e021e */
[----:B------:R-:W3:Y:S01]  /*c180*/  LDL.LU R54, [R1+0x368] ;  /* 0x0003680001367983 */ /* 0x000ee20000300800 */
[----:B------:R-:W-:Y:S02]  /*c190*/  @!P3 IMAD.IADD R7, R7, 0x1, -R0 ;  /* 0x000000010707b824 */ /* 0x000fe400078e0a00 */
[----:B------:R-:W-:Y:S01]  /*c1a0*/  @!P2 IMAD.MOV R12, RZ, RZ, -R12 ;  /* 0x000000ffff0ca224 */ /* 0x000fe200078e0a0c */
[----:B------:R-:W-:-:S02]  /*c1b0*/  ISETP.GT.U32.AND P5, PT, R0, R30, PT ;  /* 0x0000001e0000720c */ /* 0x000fc40003fa4070 */
[----:B------:R-:W-:Y:S02]  /*c1c0*/  ISETP.GT.U32.AND P3, PT, R0, R7, PT ;  /* 0x000000070000720c */ /* 0x000fe40003f64070 */
[----:B------:R0:W-:Y:S01]  /*c1d0*/  STL [R1+0x180], R12 ;  /* 0x0001800c01007387 */ /* 0x0001e20000100800 */
[----:B------:R-:W-:-:S04]  /*c1e0*/  IMAD.MOV.U32 R13, RZ, RZ, R2 ;  /* 0x000000ffff0d7224 */ /* 0x000fc800078e0002 */
[----:B------:R-:W-:-:S04]  /*c1f0*/  @!P4 IMAD.MOV R13, RZ, RZ, -R13 ;  /* 0x000000ffff0dc224 */ /* 0x000fc800078e0a0d */
[--C-:B------:R-:W-:Y:S02]  /*c200*/  @!P5 IMAD.IADD R30, R30, 0x1, -R0.reuse ;  /* 0x000000011e1ed824 */ /* 0x100fe400078e0a00 */
[----:B------:R-:W-:-:S03]  /*c210*/  @!P3 IMAD.IADD R7, R7, 0x1, -R0 ;  /* 0x000000010707b824 */ /* 0x000fc600078e0a00 */
[C---:B------:R-:W-:Y:S02]  /*c220*/  ISETP.GT.U32.AND P2, PT, R0.reuse, R30, PT ;  /* 0x0000001e0000720c */ /* 0x040fe40003f44070 */
[----:B------:R-:W-:Y:S02]  /*c230*/  ISETP.GT.U32.AND P5, PT, R0, R31, PT ;  /* 0x0000001f0000720c */ /* 0x000fe40003fa4070 */
[----:B--2---:R-:W-:-:S05]  /*c240*/  IABS R4, R53 ;  /* 0x0000003500047213 */ /* 0x004fca0000000000 */
[----:B------:R-:W-:-:S04]  /*c250*/  IMAD.HI.U32 R6, R8, R4, RZ ;  /* 0x0000000408067227 */ /* 0x000fc800078e00ff */
[----:B------:R-:W-:-:S04]  /*c260*/  IMAD.MOV R6, RZ, RZ, -R6 ;  /* 0x000000ffff067224 */ /* 0x000fc800078e0a06 */
[----:B------:R-:W-:-:S05]  /*c270*/  IMAD R4, R0, R6, R4 ;  /* 0x0000000600047224 */ /* 0x000fca00078e0204 */
[----:B------:R-:W-:Y:S02]  /*c280*/  ISETP.GT.U32.AND P0, PT, R0, R4, PT ;  /* 0x000000040000720c */ /* 0x000fe40003f04070 */
[----:B------:R-:W-:-:S11]  /*c290*/  IABS R11, R55 ;  /* 0x00000037000b7213 */ /* 0x000fd60000000000 */
[----:B------:R-:W-:Y:S01]  /*c2a0*/  @!P0 IMAD.IADD R4, R4, 0x1, -R0 ;  /* 0x0000000104048824 */ /* 0x000fe200078e0a00 */
[----:B------:R-:W-:Y:S02]  /*c2b0*/  ISETP.GE.AND P0, PT, R55, RZ, PT ;  /* 0x000000ff3700720c */ /* 0x000fe40003f06270 */
[----:B------:R-:W2:Y:S01]  /*c2c0*/  LDL.LU R55, [R1+0x36c] ;  /* 0x00036c0001377983 */ /* 0x000ea20000300800 */
[----:B------:R-:W-:-:S03]  /*c2d0*/  ISETP.GE.AND P3, PT, R53, RZ, PT ;  /* 0x000000ff3500720c */ /* 0x000fc60003f66270 */
[----:B------:R-:W-:Y:S04]  /*c2e0*/  STL [R1+0x164], R13 ;  /* 0x0001640d01007387 */ /* 0x000fe80000100800 */
[----:B------:R-:W2:Y:S04]  /*c2f0*/  LDL.LU R38, [R1+0x370] ;  /* 0x0003700001267983 */ /* 0x000ea80000300800 */
[----:B------:R-:W2:Y:S01]  /*c300*/  LDL.LU R53, [R1+0x374] ;  /* 0x0003740001357983 */ /* 0x000ea20000300800 */
[----:B------:R-:W-:-:S04]  /*c310*/  IMAD.HI.U32 R5, R8, R11, RZ ;  /* 0x0000000b08057227 */ /* 0x000fc800078e00ff */
[----:B------:R-:W-:-:S04]  /*c320*/  IMAD.MOV R5, RZ, RZ, -R5 ;  /* 0x000000ffff057224 */ /* 0x000fc800078e0a05 */
[----:B------:R-:W-:Y:S02]  /*c330*/  IMAD R11, R0, R5, R11 ;  /* 0x00000005000b7224 */ /* 0x000fe400078e020b */
[----:B------:R-:W-:-:S03]  /*c340*/  @!P2 IMAD.IADD R30, R30, 0x1, -R0 ;  /* 0x000000011e1ea824 */ /* 0x000fc600078e0a00 */
[----:B------:R-:W-:Y:S01]  /*c350*/  ISETP.GT.U32.AND P2, PT, R0, R11, PT ;  /* 0x0000000b0000720c */ /* 0x000fe20003f44070 */
[----:B------:R-:W-:Y:S01]  /*c360*/  @!P5 IMAD.IADD R31, R31, 0x1, -R0 ;  /* 0x000000011f1fd824 */ /* 0x000fe200078e0a00 */
[----:B------:R-:W-:Y:S02]  /*c370*/  ISETP.GE.AND P5, PT, R52, RZ, PT ;  /* 0x000000ff3400720c */ /* 0x000fe40003fa6270 */
[----:B------:R-:W2:Y:S01]  /*c380*/  LDL.LU R52, [R1+0x378] ;  /* 0x0003780001347983 */ /* 0x000ea20000300800 */
[----:B0-----:R-:W-:-:S04]  /*c390*/  IMAD.MOV.U32 R12, RZ, RZ, R31 ;  /* 0x000000ffff0c7224 */ /* 0x001fc800078e001f */
[----:B------:R-:W-:-:S04]  /*c3a0*/  @!P1 IMAD.MOV R12, RZ, RZ, -R12 ;  /* 0x000000ffff0c9224 */ /* 0x000fc800078e0a0c */
[----:B------:R-:W-:Y:S01]  /*c3b0*/  @!P2 IMAD.IADD R11, R11, 0x1, -R0 ;  /* 0x000000010b0ba824 */ /* 0x000fe200078e0a00 */
[----:B------:R0:W-:Y:S04]  /*c3c0*/  STL [R1+0x168], R12 ;  /* 0x0001680c01007387 */ /* 0x0001e80000100800 */
[----:B------:R-:W-:Y:S01]  /*c3d0*/  ISETP.GT.U32.AND P1, PT, R0, R11, PT ;  /* 0x0000000b0000720c */ /* 0x000fe20003f24070 */
[----:B------:R-:W-:Y:S02]  /*c3e0*/  @!P5 IMAD.MOV R7, RZ, RZ, -R7 ;  /* 0x000000ffff07d224 */ /* 0x000fe400078e0a07 */
[----:B0-----:R-:W-:-:S04]  /*c3f0*/  IMAD.MOV.U32 R12, RZ, RZ, R30 ;  /* 0x000000ffff0c7224 */ /* 0x001fc800078e001e */
[----:B------:R-:W-:Y:S01]  /*c400*/  @!P6 IMAD.MOV R12, RZ, RZ, -R12 ;  /* 0x000000ffff0ce224 */ /* 0x000fe200078e0a0c */
[----:B----4-:R-:W-:-:S05]  /*c410*/  IABS R9, R56 ;  /* 0x0000003800097213 */ /* 0x010fca0000000000 */
[----:B------:R-:W-:Y:S01]  /*c420*/  @!P1 IMAD.IADD R11, R11, 0x1, -R0 ;  /* 0x000000010b0b9824 */ /* 0x000fe200078e0a00 */
[----:B------:R-:W-:Y:S01]  /*c430*/  ISETP.GE.AND P1, PT, R56, RZ, PT ;  /* 0x000000ff3800720c */ /* 0x000fe20003f26270 */
[----:B------:R0:W-:Y:S04]  /*c440*/  STL [R1+0x16c], R12 ;  /* 0x00016c0c01007387 */ /* 0x0001e80000100800 */
[----:B------:R1:W-:Y:S04]  /*c450*/  STL [R1+0x174], R7 ;  /* 0x0001740701007387 */ /* 0x0003e80000100800 */
[----:B------:R-:W4:Y:S01]  /*c460*/  LDL.LU R56, [R1+0x37c] ;  /* 0x00037c0001387983 */ /* 0x000f220000300800 */
[----:B------:R-:W-:-:S05]  /*c470*/  IABS R6, R40 ;  /* 0x0000002800067213 */ /* 0x000fca0000000000 */
        /* <DEDUP_REMOVED lines=8> */
[----:B------:R-:W-:-:S04]  /*c500*/  IMAD.HI.U32 R32, R8, R9, RZ ;  /* 0x0000000908207227 */ /* 0x000fc800078e00ff */
[----:B------:R-:W-:-:S04]  /*c510*/  IMAD.MOV R32, RZ, RZ, -R32 ;  /* 0x000000ffff207224 */ /* 0x000fc800078e0a20 */
[C---:B------:R-:W-:Y:S01]  /*c520*/  IMAD R9, R0.reuse, R32, R9 ;  /* 0x0000002000097224 */ /* 0x040fe200078e0209 */
[----:B------:R-:W-:Y:S01]  /*c530*/  ISETP.GT.U32.AND P2, PT, R0, R4, PT ;  /* 0x000000040000720c */ /* 0x000fe20003f44070 */
[----:B------:R-:W-:-:S03]  /*c540*/  IMAD.HI.U32 R5, R8, R10, RZ ;  /* 0x0000000a08057227 */ /* 0x000fc600078e00ff */
[----:B------:R-:W-:Y:S01]  /*c550*/  ISETP.GT.U32.AND P6, PT, R0, R9, PT ;  /* 0x000000090000720c */ /* 0x000fe20003fc4070 */
[----:B------:R-:W-:-:S04]  /*c560*/  IMAD.MOV R5, RZ, RZ, -R5 ;  /* 0x000000ffff057224 */ /* 0x000fc800078e0a05 */
[----:B------:R-:W-:-:S04]  /*c570*/  IMAD R10, R0, R5, R10 ;  /* 0x00000005000a7224 */ /* 0x000fc800078e020a */
[----:B------:R-:W-:-:S04]  /*c580*/  @!P2 IMAD.IADD R4, R4, 0x1, -R0 ;  /* 0x000000010404a824 */ /* 0x000fc800078e0a00 */
[----:B------:R-:W-:Y:S01]  /*c590*/  @!P6 IMAD.IADD R9, R9, 0x1, -R0 ;  /* 0x000000010909e824 */ /* 0x000fe200078e0a00 */
[C---:B------:R-:W-:Y:S01]  /*c5a0*/  ISETP.GT.U32.AND P6, PT, R0.reuse, R6, PT ;  /* 0x000000060000720c */ /* 0x040fe20003fc4070 */
[----:B0-----:R-:W-:Y:S01]  /*c5b0*/  IMAD.MOV.U32 R12, RZ, RZ, R4 ;  /* 0x000000ffff0c7224 */ /* 0x001fe200078e0004 */
[----:B------:R-:W-:-:S03]  /*c5c0*/  ISETP.GT.U32.AND P2, PT, R0, R10, PT ;  /* 0x0000000a0000720c */ /* 0x000fc60003f44070 */
[----:B------:R-:W-:Y:S01]  /*c5d0*/  @!P3 IMAD.MOV R12, RZ, RZ, -R12 ;  /* 0x000000ffff0cb224 */ /* 0x000fe200078e0a0c */
[----:B------:R-:W-:-:S07]  /*c5e0*/  ISETP.GT.U32.AND P3, PT, R0, R9, PT ;  /* 0x000000090000720c */ /* 0x000fce0003f64070 */
[----:B------:R-:W-:Y:S01]  /*c5f0*/  @!P6 IMAD.IADD R6, R6, 0x1, -R0 ;  /* 0x000000010606e824 */ /* 0x000fe200078e0a00 */
[----:B---3--:R-:W-:-:S05]  /*c600*/  IABS R5, R39 ;  /* 0x0000002700057213 */ /* 0x008fca0000000000 */
[----:B------:R-:W-:-:S04]  /*c610*/  IMAD.HI.U32 R30, R8, R5, RZ ;  /* 0x00000005081e7227 */ /* 0x000fc800078e00ff */
[----:B------:R-:W-:Y:S01]  /*c620*/  IMAD.MOV R30, RZ, RZ, -R30 ;  /* 0x000000ffff1e7224 */ /* 0x000fe200078e0a1e */
[----:B------:R-:W-:-:S03]  /*c630*/  IABS R2, R54 ;  /* 0x0000003600027213 */ /* 0x000fc60000000000 */
[----:B------:R-:W-:Y:S02]  /*c640*/  IMAD R5, R0, R30, R5 ;  /* 0x0000001e00057224 */ /* 0x000fe400078e0205 */
[----:B-1----:R-:W-:-:S03]  /*c650*/  IMAD.HI.U32 R7, R8, R2, RZ ;  /* 0x0000000208077227 */ /* 0x002fc600078e00ff */
[----:B------:R-:W-:Y:S01]  /*c660*/  ISETP.GT.U32.AND P6, PT, R0, R5, PT ;  /* 0x000000050000720c */ /* 0x000fe20003fc4070 */
[----:B------:R-:W-:Y:S02]  /*c670*/  IMAD.MOV R7, RZ, RZ, -R7 ;  /* 0x000000ffff077224 */ /* 0x000fe400078e0a07 */
[----:B------:R-:W-:Y:S02]  /*c680*/  @!P2 IMAD.IADD R10, R10, 0x1, -R0 ;  /* 0x000000010a0aa824 */ /* 0x000fe400078e0a00 */
[----:B------:R-:W-:Y:S01]  /*c690*/  IMAD R2, R0, R7, R2 ;  /* 0x0000000700027224 */ /* 0x000fe200078e0202 */
[----:B------:R-:W-:Y:S01]  /*c6a0*/  ISETP.GE.AND P5, PT, R40, RZ, PT ;  /* 0x000000ff2800720c */ /* 0x000fe20003fa6270 */
[----:B------:R-:W-:Y:S01]  /*c6b0*/  @!P3 IMAD.IADD R9, R9, 0x1, -R0 ;  /* 0x000000010909b824 */ /* 0x000fe200078e0a00 */
[C---:B------:R-:W-:Y:S02]  /*c6c0*/  ISETP.GT.U32.AND P2, PT, R0.reuse, R10, PT ;  /* 0x0000000a0000720c */ /* 0x040fe40003f44070 */
[----:B------:R-:W-:-:S03]  /*c6d0*/  ISETP.GT.U32.AND P3, PT, R0, R2, PT ;  /* 0x000000020000720c */ /* 0x000fc60003f64070 */
[----:B------:R-:W-:Y:S02]  /*c6e0*/  @!P6 IMAD.IADD R5, R5, 0x1, -R0 ;  /* 0x000000010505e824 */ /* 0x000fe400078e0a00 */
[----:B------:R-:W-:Y:S01]  /*c6f0*/  @!P0 IMAD.MOV R11, RZ, RZ, -R11 ;  /* 0x000000ffff0b8224 */ /* 0x000fe200078e0a0b */
[----:B------:R-:W-:Y:S03]  /*c700*/  STL [R1+0x170], R12 ;  /* 0x0001700c01007387 */ /* 0x000fe60000100800 */
[----:B------:R-:W-:Y:S02]  /*c710*/  @!P5 IMAD.MOV R6, RZ, RZ, -R6 ;  /* 0x000000ffff06d224 */ /* 0x000fe400078e0a06 */
[--C-:B------:R-:W-:Y:S02]  /*c720*/  @!P2 IMAD.IADD R10, R10, 0x1, -R0.reuse ;  /* 0x000000010a0aa824 */ /* 0x100fe400078e0a00 */
[----:B------:R-:W-:Y:S01]  /*c730*/  @!P3 IMAD.IADD R2, R2, 0x1, -R0 ;  /* 0x000000010202b824 */ /* 0x000fe200078e0a00 */
[----:B------:R-:W-:Y:S01]  /*c740*/  ISETP.GE.AND P3, PT, R54, RZ, PT ;  /* 0x000000ff3600720c */ /* 0x000fe20003f66270 */
[----:B------:R-:W-:Y:S01]  /*c750*/  @!P4 IMAD.MOV R10, RZ, RZ, -R10 ;  /* 0x000000ffff0ac224 */ /* 0x000fe200078e0a0a */
[----:B------:R-:W3:Y:S01]  /*c760*/  LDL.LU R54, [R1+0x384] ;  /* 0x0003840001367983 */ /* 0x000ee20000300800 */
[----:B------:R-:W-:-:S03]  /*c770*/  ISETP.GT.U32.AND P0, PT, R0, R5, PT ;  /* 0x000000050000720c */ /* 0x000fc60003f04070 */
[----:B------:R-:W-:Y:S04]  /*c780*/  STL [R1+0x160], R11 ;  /* 0x0001600b01007387 */ /* 0x000fe80000100800 */
[----:B------:R0:W-:Y:S01]  /*c790*/  STL [R1+0x15c], R6 ;  /* 0x00015c0601007387 */ /* 0x0001e20000100800 */
[----:B------:R-:W-:Y:S01]  /*c7a0*/  ISETP.GE.AND P2, PT, R39, RZ, PT ;  /* 0x000000ff2700720c */ /* 0x000fe20003f46270 */
[----:B0-----:R-:W-:-:S04]  /*c7b0*/  IMAD.MOV.U32 R6, RZ, RZ, R9 ;  /* 0x000000ffff067224 */ /* 0x001fc800078e0009 */
[----:B------:R-:W-:Y:S02]  /*c7c0*/  @!P1 IMAD.MOV R6, RZ, RZ, -R6 ;  /* 0x000000ffff069224 */ /* 0x000fe400078e0a06 */
[----:B------:R-:W-:-:S03]  /*c7d0*/  @!P0 IMAD.IADD R5, R5, 0x1, -R0 ;  /* 0x0000000105058824 */ /* 0x000fc600078e0a00 */
[----:B------:R-:W-:Y:S03]  /*c7e0*/  STL [R1+0x158], R6 ;  /* 0x0001580601007387 */ /* 0x000fe60000100800 */
[----:B------:R-:W-:Y:S01]  /*c7f0*/  @!P2 IMAD.MOV R5, RZ, RZ, -R5 ;  /* 0x000000ffff05a224 */ /* 0x000fe200078e0a05 */
[----:B------:R0:W-:Y:S01]  /*c800*/  STL [R1+0x154], R10 ;  /* 0x0001540a01007387 */ /* 0x0001e20000100800 */
[----:B--2---:R-:W-:-:S05]  /*c810*/  IABS R4, R55 ;  /* 0x0000003700047213 */ /* 0x004fca0000000000 */
[----:B------:R-:W-:-:S04]  /*c820*/  IMAD.HI.U32 R33, R8, R4, RZ ;  /* 0x0000000408217227 */ /* 0x000fc800078e00ff */
[----:B------:R-:W-:Y:S01]  /*c830*/  IMAD.MOV R33, RZ, RZ, -R33 ;  /* 0x000000ffff217224 */ /* 0x000fe200078e0a21 */
[----:B------:R-:W-:-:S03]  /*c840*/  IABS R30, R53 ;  /* 0x00000035001e7213 */ /* 0x000fc60000000000 */
[----:B------:R-:W-:Y:S01]  /*c850*/  IMAD R4, R0, R33, R4 ;  /* 0x0000002100047224 */ /* 0x000fe200078e0204 */
[----:B------:R-:W-:Y:S01]  /*c860*/  IABS R32, R38 ;  /* 0x0000002600207213 */ /* 0x000fe20000000000 */
[----:B------:R-:W-:-:S03]  /*c870*/  IMAD.HI.U32 R34, R8, R30, RZ ;  /* 0x0000001e08227227 */ /* 0x000fc600078e00ff */
[----:B------:R-:W-:Y:S01]  /*c880*/  ISETP.GT.U32.AND P6, PT, R0, R4, PT ;  /* 0x000000040000720c */ /* 0x000fe20003fc4070 */
[----:B------:R-:W-:Y:S02]  /*c890*/  IMAD.MOV R34, RZ, RZ, -R34 ;  /* 0x000000ffff227224 */ /* 0x000fe400078e0a22 */
[----:B------:R-:W-:-:S04]  /*c8a0*/  IMAD.HI.U32 R31, R8, R32, RZ ;  /* 0x00000020081f7227 */ /* 0x000fc800078e00ff */
[----:B------:R-:W-:Y:S02]  /*c8b0*/  IMAD R30, R0, R34, R30 ;  /* 0x00000022001e7224 */ /* 0x000fe400078e021e */
[----:B------:R-:W-:-:S04]  /*c8c0*/  IMAD.MOV R31, RZ, RZ, -R31 ;  /* 0x000000ffff1f7224 */ /* 0x000fc800078e0a1f */
[----:B------:R-:W-:Y:S01]  /*c8d0*/  @!P6 IMAD.IADD R4, R4, 0x1, -R0 ;  /* 0x000000010404e824 */ /* 0x000fe200078e0a00 */
[C---:B------:R-:W-:Y:S01]  /*c8e0*/  ISETP.GT.U32.AND P6, PT, R0.reuse, R2, PT ;  /* 0x000000020000720c */ /* 0x040fe20003fc4070 */
[C---:B------:R-:W-:Y:S01]  /*c8f0*/  IMAD R31, R0.reuse, R31, R32 ;  /* 0x0000001f001f7224 */ /* 0x040fe200078e0220 */
[C---:B------:R-:W-:Y:S02]  /*c900*/  ISETP.GT.U32.AND P4, PT, R0.reuse, R30, PT ;  /* 0x0000001e0000720c */ /* 0x040fe40003f84070 */
[C---:B------:R-:W-:Y:S02]  /*c910*/  ISETP.GT.U32.AND P5, PT, R0.reuse, R4, PT ;  /* 0x000000040000720c */ /* 0x040fe40003fa4070 */
[----:B------:R-:W-:-:S07]  /*c920*/  ISETP.GT.U32.AND P1, PT, R0, R31, PT ;  /* 0x0000001f0000720c */ /* 0x000fce0003f24070 */
[--C-:B------:R-:W-:Y:S01]  /*c930*/  @!P6 IMAD.IADD R2, R2, 0x1, -R0.reuse ;  /* 0x000000010202e824 */ /* 0x100fe200078e0a00 */
[----:B------:R-:W-:Y:S01]  /*c940*/  ISETP.GE.AND P6, PT, R55, RZ, PT ;  /* 0x000000ff3700720c */ /* 0x000fe20003fc6270 */
[--C-:B------:R-:W-:Y:S01]  /*c950*/  @!P4 IMAD.IADD R30, R30, 0x1, -R0.reuse ;  /* 0x000000011e1ec824 */ /* 0x100fe200078e0a00 */
[----:B------:R-:W2:Y:S01]  /*c960*/  LDL.LU R55, [R1+0x388] ;  /* 0x0003880001377983 */ /* 0x000ea20000300800 */
[--C-:B------:R-:W-:Y:S02]  /*c970*/  @!P5 IMAD.IADD R4, R4, 0x1, -R0.reuse ;  /* 0x000000010404d824 */ /* 0x100fe400078e0a00 */
[----:B------:R-:W-:Y:S01]  /*c980*/  @!P1 IMAD.IADD R31, R31, 0x1, -R0 ;  /* 0x000000011f1f9824 */ /* 0x000fe200078e0a00 */
[----:B------:R-:W-:Y:S02]  /*c990*/  ISETP.GT.U32.AND P2, PT, R0, R30, PT ;  /* 0x0000001e0000720c */ /* 0x000fe40003f44070 */
[----:B------:R-:W-:Y:S01]  /*c9a0*/  ISETP.GE.AND P1, PT, R53, RZ, PT ;  /* 0x000000ff3500720c */ /* 0x000fe20003f26270 */
[----:B0-----:R-:W-:Y:S01]  /*c9b0*/  IMAD.MOV.U32 R10, RZ, RZ, R2 ;  /* 0x000000ffff0a7224 */ /* 0x001fe200078e0002 */
[----:B------:R-:W2:Y:S04]  /*c9c0*/  LDL.LU R53, [R1+0x38c] ;  /* 0x00038c0001357983 */ /* 0x000ea80000300800 */
[----:B------:R0:W-:Y:S01]  /*c9d0*/  STL [R1+0x150], R5 ;  /* 0x0001500501007387 */ /* 0x0001e20000100800 */
[----:B------:R-:W-:-:S02]  /*c9e0*/  @!P3 IMAD.MOV R10, RZ, RZ, -R10 ;  /* 0x000000ffff0ab224 */ /* 0x000fc400078e0a0a */
[----:B0-----:R-:W-:-:S04]  /*c9f0*/  IMAD.MOV.U32 R5, RZ, RZ, R4 ;  /* 0x000000ffff057224 */ /* 0x001fc800078e0004 */
[----:B------:R-:W-:Y:S01]  /*ca00*/  @!P6 IMAD.MOV R5, RZ, RZ, -R5 ;  /* 0x000000ffff05e224 */ /* 0x000fe200078e0a05 */
[----:B------:R0:W-:Y:S01]  /*ca10*/  STL [R1+0x14c], R10 ;  /* 0x00014c0a01007387 */ /* 0x0001e20000100800 */
[----:B------:R-:W-:Y:S01]  /*ca20*/  @!P2 IMAD.IADD R30, R30, 0x1, -R0 ;  /* 0x000000011e1ea824 */ /* 0x000fe200078e0a00 */
[----:B----4-:R-:W-:Y:S02]  /*ca30*/  IABS R32, R56 ;  /* 0x0000003800207213 */ /* 0x010fe40000000000 */
[----:B------:R1:W-:Y:S01]  /*ca40*/  STL [R1+0x148], R5 ;  /* 0x0001480501007387 */ /* 0x0003e20000100800 */
[----:B------:R-:W-:-:S03]  /*ca50*/  ISETP.GE.AND P2, PT, R56, RZ, PT ;  /* 0x000000ff3800720c */ /* 0x000fc60003f46270 */
[----:B------:R-:W4:Y:S01]  /*ca60*/  LDL.LU R56, [R1+0x390] ;  /* 0x0003900001387983 */ /* 0x000f220000300800 */
[----:B------:R-:W-:-:S05]  /*ca70*/  IABS R7, R52 ;  /* 0x0000003400077213 */ /* 0x000fca0000000000 */
[----:B------:R-:W-:-:S04]  /*ca80*/  IMAD.HI.U32 R33, R8, R7, RZ ;  /* 0x0000000708217227 */ /* 0x000fc800078e00ff */
[----:B------:R-:W-:-:S04]  /*ca90*/  IMAD.MOV R33, RZ, RZ, -R33 ;  /* 0x000000ffff217224 */ /* 0x000fc800078e0a21 */
[----:B------:R-:W-:-:S05]  /*caa0*/  IMAD R7, R0, R33, R7 ;  /* 0x0000002100077224 */ /* 0x000fca00078e0207 */
[----:B------:R-:W-:-:S13]  /*cab0*/  ISETP.GT.U32.AND P0, PT, R0, R7, PT ;  /* 0x000000070000720c */ /* 0x000fda0003f04070 */
[----:B------:R-:W-:-:S05]  /*cac0*/  @!P0 IMAD.IADD R7, R7, 0x1, -R0 ;  /* 0x0000000107078824 */ /* 0x000fca00078e0a00 */
[----:B------:R-:W-:Y:S02]  /*cad0*/  ISETP.GT.U32.AND P0, PT, R0, R7, PT ;  /* 0x000000070000720c */ /* 0x000fe40003f04070 */
[----:B-----5:R-:W-:-:S11]  /*cae0*/  IABS R33, R57 ;  /* 0x0000003900217213 */ /* 0x020fd60000000000 */
[----:B------:R-:W-:Y:S01]  /*caf0*/  @!P0 IMAD.IADD R7, R7, 0x1, -R0 ;  /* 0x0000000107078824 */ /* 0x000fe200078e0a00 */
[----:B------:R-:W-:Y:S02]  /*cb00*/  ISETP.GE.AND P0, PT, R57, RZ, PT ;  /* 0x000000ff3900720c */ /* 0x000fe40003f06270 */
[----:B------:R-:W5:Y:S01]  /*cb10*/  LDL.LU R57, [R1+0x394] ;  /* 0x0003940001397983 */ /* 0x000f620000300800 */
[----:B------:R-:W-:Y:S01]  /*cb20*/  IMAD.HI.U32 R9, R8, R32, RZ ;  /* 0x0000002008097227 */ /* 0x000fe200078e00ff */
[----:B------:R-:W-:-:S03]  /*cb30*/  ISETP.GT.U32.AND P4, PT, R0, R31, PT ;  /* 0x0000001f0000720c */ /* 0x000fc60003f84070 */
[----:B------:R-:W-:-:S04]  /*cb40*/  IMAD.HI.U32 R6, R8, R33, RZ ;  /* 0x0000002108067227 */ /* 0x000fc800078e00ff */
[----:B------:R-:W-:Y:S02]  /*cb50*/  IMAD.MOV R9, RZ, RZ, -R9 ;  /* 0x000000ffff097224 */ /* 0x000fe400078e0a09 */
[----:B------:R-:W-:Y:S02]  /*cb60*/  IMAD.MOV R6, RZ, RZ, -R6 ;  /* 0x000000ffff067224 */ /* 0x000fe400078e0a06 */
[C---:B------:R-:W-:Y:S02]  /*cb70*/  IMAD R9, R0.reuse, R9, R32 ;  /* 0x0000000900097224 */ /* 0x040fe400078e0220 */
[----:B------:R-:W-:-:S03]  /*cb80*/  IMAD R6, R0, R6, R33 ;  /* 0x0000000600067224 */ /* 0x000fc600078e0221 */
[C---:B------:R-:W-:Y:S01]  /*cb90*/  ISETP.GT.U32.AND P3, PT, R0.reuse, R9, PT ;  /* 0x000000090000720c */ /* 0x040fe20003f64070 */
[----:B------:R-:W-:Y:S01]  /*cba0*/  @!P4 IMAD.IADD R31, R31, 0x1, -R0 ;  /* 0x000000011f1fc824 */ /* 0x000fe200078e0a00 */
[----:B------:R-:W-:Y:S02]  /*cbb0*/  ISETP.GT.U32.AND P4, PT, R0, R6, PT ;  /* 0x000000060000720c */ /* 0x000fe40003f84070 */
[----:B------:R-:W-:Y:S02]  /*cbc0*/  ISETP.GE.AND P5, PT, R38, RZ, PT ;  /* 0x000000ff2600720c */ /* 0x000fe40003fa6270 */
[----:B------:R-:W-:-:S07]  /*cbd0*/  ISETP.GE.AND P6, PT, R52, RZ, PT ;  /* 0x000000ff3400720c */ /* 0x000fce0003fc6270 */
[--C-:B------:R-:W-:Y:S02]  /*cbe0*/  @!P3 IMAD.IADD R9, R9, 0x1, -R0.reuse ;  /* 0x000000010909b824 */ /* 0x100fe400078e0a00 */
[----:B------:R-:W-:-:S03]  /*cbf0*/  @!P4 IMAD.IADD R6, R6, 0x1, -R0 ;  /* 0x000000010606c824 */ /* 0x000fc600078e0a00 */
[----:B------:R-:W-:Y:S01]  /*cc00*/  ISETP.GT.U32.AND P4, PT, R0, R9, PT ;  /* 0x000000090000720c */ /* 0x000fe20003f84070 */
[----:B0-----:R-:W-:Y:S02]  /*cc10*/  IMAD.MOV.U32 R10, RZ, RZ, R31 ;  /* 0x000000ffff0a7224 */ /* 0x001fe400078e001f */
[----:B------:R-:W-:Y:S02]  /*cc20*/  IMAD.MOV.U32 R11, RZ, RZ, R30 ;  /* 0x000000ffff0b7224 */ /* 0x000fe400078e001e */
[----:B------:R-:W-:Y:S02]  /*cc30*/  @!P5 IMAD.MOV R10, RZ, RZ, -R10 ;  /* 0x000000ffff0ad224 */ /* 0x000fe400078e0a0a */
[----:B------:R-:W-:Y:S02]  /*cc40*/  @!P1 IMAD.MOV R11, RZ, RZ, -R11 ;  /* 0x000000ffff0b9224 */ /* 0x000fe400078e0a0b */
[----:B------:R-:W-:Y:S01]  /*cc50*/  @!P6 IMAD.MOV R7, RZ, RZ, -R7 ;  /* 0x000000ffff07e224 */ /* 0x000fe200078e0a07 */
[----:B------:R0:W-:Y:S03]  /*cc60*/  STL [R1+0x144], R10 ;  /* 0x0001440a01007387 */ /* 0x0001e60000100800 */
[----:B------:R-:W-:Y:S01]  /*cc70*/  @!P4 IMAD.IADD R9, R9, 0x1, -R0 ;  /* 0x000000010909c824 */ /* 0x000fe200078e0a00 */
[----:B------:R-:W-:Y:S01]  /*cc80*/  STL [R1+0x114], R11 ;  /* 0x0001140b01007387 */ /* 0x000fe20000100800 */
[----:B---3--:R-:W-:-:S05]  /*cc90*/  IABS R2, R54 ;  /* 0x0000003600027213 */ /* 0x008fca0000000000 */
[----:B------:R-:W-:-:S04]  /*cca0*/  IMAD.MOV.U32 R4, RZ, RZ, R2 ;  /* 0x000000ffff047224 */ /* 0x000fc800078e0002 */
[----:B-1----:R-:W-:-:S04]  /*ccb0*/  IMAD.HI.U32 R5, R8, R4, RZ ;  /* 0x0000000408057227 */ /* 0x002fc800078e00ff */
[----:B------:R-:W-:-:S04]  /*ccc0*/  IMAD.MOV R5, RZ, RZ, -R5 ;  /* 0x000000ffff057224 */ /* 0x000fc800078e0a05 */
[----:B------:R-:W-:Y:S01]  /*ccd0*/  IMAD R4, R0, R5, R4 ;  /* 0x0000000500047224 */ /* 0x000fe200078e0204 */
[----:B------:R-:W-:Y:S02]  /*cce0*/  ISETP.GE.AND P3, PT, R54, RZ, PT ;  /* 0x000000ff3600720c */ /* 0x000fe40003f66270 */
[----:B------:R-:W3:Y:S01]  /*ccf0*/  LDL.LU R54, [R1+0x398] ;  /* 0x0003980001367983 */ /* 0x000ee20000300800 */
[----:B------:R-:W-:Y:S01]  /*cd00*/  @!P2 IMAD.MOV R9, RZ, RZ, -R9 ;  /* 0x000000ffff09a224 */ /* 0x000fe200078e0a09 */
[C---:B------:R-:W-:Y:S02]  /*cd10*/  ISETP.GT.U32.AND P1, PT, R0.reuse, R4, PT ;  /* 0x000000040000720c */ /* 0x040fe40003f24070 */
[----:B------:R-:W-:-:S11]  /*cd20*/  ISETP.GT.U32.AND P5, PT, R0, R6, PT ;  /* 0x000000060000720c */ /* 0x000fd60003fa4070 */
[----:B------:R-:W-:Y:S01]  /*cd30*/  @!P1 IMAD.IADD R4, R4, 0x1, -R0 ;  /* 0x0000000104049824 */ /* 0x000fe200078e0a00 */
[----:B--2---:R-:W-:-:S05]  /*cd40*/  IABS R2, R55 ;  /* 0x0000003700027213 */ /* 0x004fca0000000000 */
[----:B------:R-:W-:Y:S01]  /*cd50*/  IMAD.HI.U32 R5, R8, R2, RZ ;  /* 0x0000000208057227 */ /* 0x000fe200078e00ff */
[----:B------:R-:W-:Y:S02]  /*cd60*/  ISETP.GE.AND P6, PT, R55, RZ, PT ;  /* 0x000000ff3700720c */ /* 0x000fe40003fc6270 */
[----:B0-----:R-:W-:Y:S01]  /*cd70*/  IABS R10, R53 ;  /* 0x00000035000a7213 */ /* 0x001fe20000000000 */
[----:B------:R-:W-:Y:S01]  /*cd80*/  IMAD.MOV R5, RZ, RZ, -R5 ;  /* 0x000000ffff057224 */ /* 0x000fe200078e0a05 */
[----:B------:R-:W2:Y:S04]  /*cd90*/  LDL.LU R55, [R1+0x39c] ;  /* 0x00039c0001377983 */ /* 0x000ea80000300800 */
[----:B------:R0:W-:Y:S02]  /*cda0*/  STL [R1+0x118], R7 ;  /* 0x0001180701007387 */ /* 0x0001e40000100800 */
[----:B0-----:R-:W-:-:S02]  /*cdb0*/  IMAD R7, R0, R5, R2 ;  /* 0x0000000500077224 */ /* 0x001fc400078e0202 */
[----:B------:R-:W-:Y:S01]  /*cdc0*/  IMAD.MOV.U32 R5, RZ, RZ, R10 ;  /* 0x000000ffff057224 */ /* 0x000fe200078e000a */
[----:B----4-:R-:W-:Y:S02]  /*cdd0*/  IABS R10, R56 ;  /* 0x00000038000a7213 */ /* 0x010fe40000000000 */
[----:B------:R-:W-:Y:S02]  /*cde0*/  ISETP.GE.AND P2, PT, R56, RZ, PT ;  /* 0x000000ff3800720c */ /* 0x000fe40003f46270 */
[----:B------:R-:W4:Y:S01]  /*cdf0*/  LDL.LU R56, [R1+0x3a0] ;  /* 0x0003a00001387983 */ /* 0x000f220000300800 */
[----:B------:R-:W-:Y:S01]  /*ce00*/  @!P5 IMAD.IADD R6, R6, 0x1, -R0 ;  /* 0x000000010606d824 */ /* 0x000fe200078e0a00 */
[----:B------:R-:W-:Y:S02]  /*ce10*/  ISETP.GT.U32.AND P1, PT, R0, R4, PT ;  /* 0x000000040000720c */ /* 0x000fe40003f24070 */
[----:B------:R0:W-:Y:S02]  /*ce20*/  STL [R1+0x13c], R9 ;  /* 0x00013c0901007387 */ /* 0x0001e40000100800 */
[----:B0-----:R-:W-:-:S04]  /*ce30*/  IMAD.MOV.U32 R9, RZ, RZ, R6 ;  /* 0x000000ffff097224 */ /* 0x001fc800078e0006 */
[----:B------:R-:W-:-:S05]  /*ce40*/  @!P0 IMAD.MOV R9, RZ, RZ, -R9 ;  /* 0x000000ffff098224 */ /* 0x000fca00078e0a09 */
[----:B------:R-:W-:Y:S01]  /*ce50*/  @!P1 IMAD.IADD R4, R4, 0x1, -R0 ;  /* 0x0000000104049824 */ /* 0x000fe200078e0a00 */
[----:B------:R-:W-:Y:S04]  /*ce60*/  STL [R1+0x134], R9 ;  /* 0x0001340901007387 */ /* 0x000fe80000100800 */
[----:B------:R-:W4:Y:S01]  /*ce70*/  LDL.LU R52, [R1+0x3a4] ;  /* 0x0003a40001347983 */ /* 0x000f220000300800 */
[----:B-----5:R-:W-:Y:S02]  /*ce80*/  IABS R11, R57 ;  /* 0x00000039000b7213 */ /* 0x020fe40000000000 */
[----:B------:R-:W-:Y:S02]  /*ce90*/  ISETP.GE.AND P1, PT, R57, RZ, PT ;  /* 0x000000ff3900720c */ /* 0x000fe40003f26270 */
[----:B------:R-:W5:Y:S01]  /*cea0*/  LDL.LU R57, [R1+0x3a8] ;  /* 0x0003a80001397983 */ /* 0x000f620000300800 */
[----:B------:R-:W-:Y:S01]  /*ceb0*/  ISETP.GT.U32.AND P5, PT, R0, R7, PT ;  /* 0x000000070000720c */ /* 0x000fe20003fa4070 */
[----:B------:R-:W-:-:S04]  /*cec0*/  IMAD.HI.U32 R2, R8, R5, RZ ;  /* 0x0000000508027227 */ /* 0x000fc800078e00ff */
[----:B------:R-:W-:Y:S02]  /*ced0*/  IMAD.MOV R2, RZ, RZ, -R2 ;  /* 0x000000ffff027224 */ /* 0x000fe400078e0a02 */
[----:B------:R-:W-:-:S06]  /*cee0*/  IMAD.HI.U32 R30, R8, R10, RZ ;  /* 0x0000000a081e7227 */ /* 0x000fcc00078e00ff */
[----:B------:R-:W-:Y:S02]  /*cef0*/  @!P5 IMAD.IADD R7, R7, 0x1, -R0 ;  /* 0x000000010707d824 */ /* 0x000fe400078e0a00 */
[----:B------:R-:W-:-:S03]  /*cf00*/  IMAD R5, R0, R2, R5 ;  /* 0x0000000200057224 */ /* 0x000fc600078e0205 */
[C---:B------:R-:W-:Y:S01]  /*cf10*/  ISETP.GT.U32.AND P5, PT, R0.reuse, R7, PT ;  /* 0x000000070000720c */ /* 0x040fe20003fa4070 */
[----:B------:R-:W-:Y:S01]  /*cf20*/  IMAD.MOV R30, RZ, RZ, -R30 ;  /* 0x000000ffff1e7224 */ /* 0x000fe200078e0a1e */
[----:B------:R-:W-:-:S03]  /*cf30*/  ISETP.GT.U32.AND P0, PT, R0, R5, PT ;  /* 0x000000050000720c */ /* 0x000fc60003f04070 */
[----:B------:R-:W-:-:S08]  /*cf40*/  IMAD R10, R0, R30, R10 ;  /* 0x0000001e000a7224 */ /* 0x000fd000078e020a */
[--C-:B------:R-:W-:Y:S01]  /*cf50*/  @!P5 IMAD.IADD R7, R7, 0x1, -R0.reuse ;  /* 0x000000010707d824 */ /* 0x100fe200078e0a00 */
[----:B------:R-:W-:Y:S01]  /*cf60*/  ISETP.GT.U32.AND P5, PT, R0, R10, PT ;  /* 0x0000000a0000720c */ /* 0x000fe20003fa4070 */
[----:B------:R-:W-:-:S05]  /*cf70*/  @!P0 IMAD.IADD R5, R5, 0x1, -R0 ;  /* 0x0000000105058824 */ /* 0x000fca00078e0a00 */
[----:B------:R-:W-:Y:S01]  /*cf80*/  ISETP.GT.U32.AND P0, PT, R0, R5, PT ;  /* 0x000000050000720c */ /* 0x000fe20003f04070 */
[----:B------:R-:W-:Y:S01]  /*cf90*/  IMAD.MOV.U32 R13, RZ, RZ, R4 ;  /* 0x000000ffff0d7224 */ /* 0x000fe200078e0004 */
[----:B------:R-:W-:Y:S01]  /*cfa0*/  ISETP.GE.AND P4, PT, R53, RZ, PT ;  /* 0x000000ff3500720c */ /* 0x000fe20003f86270 */
[----:B------:R-:W-:-:S04]  /*cfb0*/  IMAD.MOV.U32 R12, RZ, RZ, R7 ;  /* 0x000000ffff0c7224 */ /* 0x000fc800078e0007 */
[----:B------:R-:W-:Y:S02]  /*cfc0*/  @!P5 IMAD.IADD R10, R10, 0x1, -R0 ;  /* 0x000000010a0ad824 */ /* 0x000fe400078e0a00 */
[----:B------:R-:W-:Y:S02]  /*cfd0*/  @!P3 IMAD.MOV R13, RZ, RZ, -R13 ;  /* 0x000000ffff0db224 */ /* 0x000fe400078e0a0d */
[----:B------:R-:W-:Y:S01]  /*cfe0*/  @!P6 IMAD.MOV R12, RZ, RZ, -R12 ;  /* 0x000000ffff0ce224 */ /* 0x000fe200078e0a0c */
[----:B------:R-:W-:Y:S01]  /*cff0*/  ISETP.GT.U32.AND P5, PT, R0, R10, PT ;  /* 0x0000000a0000720c */ /* 0x000fe20003fa4070 */
[--C-:B------:R-:W-:Y:S01]  /*d000*/  @!P0 IMAD.IADD R5, R5, 0x1, -R0.reuse ;  /* 0x0000000105058824 */ /* 0x100fe200078e0a00 */
[----:B------:R-:W-:Y:S04]  /*d010*/  STL [R1+0x11c], R13 ;  /* 0x00011c0d01007387 */ /* 0x000fe80000100800 */
[----:B------:R-:W5:Y:S04]  /*d020*/  LDL.LU R53, [R1+0x3ac] ;  /* 0x0003ac0001357983 */ /* 0x000f680000300800 */
[----:B------:R0:W-:Y:S03]  /*d030*/  STL [R1+0x120], R12 ;  /* 0x0001200c01007387 */ /* 0x0001e60000100800 */
[----:B------:R-:W-:-:S02]  /*d040*/  @!P5 IMAD.IADD R10, R10, 0x1, -R0 ;  /* 0x000000010a0ad824 */ /* 0x000fc400078e0a00 */
[----:B0-----:R-:W-:-:S04]  /*d050*/  IMAD.MOV.U32 R12, RZ, RZ, R5 ;  /* 0x000000ffff0c7224 */ /* 0x001fc800078e0005 */
[----:B------:R-:W-:-:S05]  /*d060*/  @!P4 IMAD.MOV R12, RZ, RZ, -R12 ;  /* 0x000000ffff0cc224 */ /* 0x000fca00078e0a0c */
[----:B------:R0:W-:Y:S02]  /*d070*/  STL [R1+0x130], R12 ;  /* 0x0001300c01007387 */ /* 0x0001e40000100800 */
[----:B0-----:R-:W-:Y:S01]  /*d080*/  IMAD.MOV.U32 R12, RZ, RZ, R10 ;  /* 0x000000ffff0c7224 */ /* 0x001fe200078e000a */
[----:B---3--:R-:W-:-:S03]  /*d090*/  IABS R9, R54 ;  /* 0x0000003600097213 */ /* 0x008fc60000000000 */
[----:B------:R-:W-:Y:S01]  /*d0a0*/  @!P2 IMAD.MOV R12, RZ, RZ, -R12 ;  /* 0x000000ffff0ca224 */ /* 0x000fe200078e0a0c */
[----:B------:R-:W-:Y:S01]  /*d0b0*/  ISETP.GE.AND P6, PT, R54, RZ, PT ;  /* 0x000000ff3600720c */ /* 0x000fe20003fc6270 */
[----:B------:R-:W-:-:S04]  /*d0c0*/  IMAD.HI.U32 R6, R8, R11, RZ ;  /* 0x0000000b08067227 */ /* 0x000fc800078e00ff */
[----:B------:R-:W-:-:S04]  /*d0d0*/  IMAD.MOV R6, RZ, RZ, -R6 ;  /* 0x000000ffff067224 */ /* 0x000fc800078e0a06 */
[----:B------:R-:W-:-:S05]  /*d0e0*/  IMAD R11, R0, R6, R11 ;  /* 0x00000006000b7224 */ /* 0x000fca00078e020b */
[----:B------:R-:W-:-:S13]  /*d0f0*/  ISETP.GT.U32.AND P3, PT, R0, R11, PT ;  /* 0x0000000b0000720c */ /* 0x000fda0003f64070 */
[----:B------:R-:W-:-:S05]  /*d100*/  @!P3 IMAD.IADD R11, R11, 0x1, -R0 ;  /* 0x000000010b0bb824 */ /* 0x000fca00078e0a00 */
[----:B------:R-:W-:Y:S02]  /*d110*/  ISETP.GT.U32.AND P3, PT, R0, R11, PT ;  /* 0x0000000b0000720c */ /* 0x000fe40003f64070 */
[----:B--2---:R-:W-:Y:S02]  /*d120*/  IABS R2, R55 ;  /* 0x0000003700027213 */ /* 0x004fe40000000000 */
[----:B------:R-:W-:Y:S02]  /*d130*/  ISETP.GE.AND P5, PT, R55, RZ, PT ;  /* 0x000000ff3700720c */ /* 0x000fe40003fa6270 */
[----:B------:R-:W2:Y:S04]  /*d140*/  LDL R55, [R1+0x9ac] ;  /* 0x0009ac0001377983 */ /* 0x000ea80000100800 */
[----:B------:R-:W3:Y:S04]  /*d150*/  LDL.LU R54, [R1+0x3b0] ;  /* 0x0003b00001367983 */ /* 0x000ee80000300800 */
[----:B------:R-:W-:Y:S01]  /*d160*/  STL [R1+0x12c], R12 ;  /* 0x00012c0c01007387 */ /* 0x000fe20000100800 */
[----:B----4-:R-:W-:-:S02]  /*d170*/  IABS R7, R56 ;  /* 0x0000003800077213 */ /* 0x010fc40000000000 */
[----:B------:R-:W-:Y:S02]  /*d180*/  ISETP.GE.AND P2, PT, R56, RZ, PT ;  /* 0x000000ff3800720c */ /* 0x000fe40003f46270 */
[----:B------:R-:W4:Y:S01]  /*d190*/  LDL.LU R56, [R1+0x3b4] ;  /* 0x0003b40001387983 */ /* 0x000f220000300800 */
[----:B------:R-:W-:-:S04]  /*d1a0*/  IMAD.HI.U32 R4, R8, R2, RZ ;  /* 0x0000000208047227 */ /* 0x000fc800078e00ff */
[----:B------:R-:W-:-:S04]  /*d1b0*/  IMAD.MOV R4, RZ, RZ, -R4 ;  /* 0x000000ffff047224 */ /* 0x000fc800078e0a04 */
[----:B------:R-:W-:-:S05]  /*d1c0*/  IMAD R2, R0, R4, R2 ;  /* 0x0000000400027224 */ /* 0x000fca00078e0202 */
[----:B------:R-:W-:Y:S01]  /*d1d0*/  ISETP.GT.U32.AND P4, PT, R0, R2, PT ;  /* 0x000000020000720c */ /* 0x000fe20003f84070 */
[----:B------:R-:W-:-:S12]  /*d1e0*/  @!P3 IMAD.IADD R11, R11, 0x1, -R0 ;  /* 0x000000010b0bb824 */ /* 0x000fd800078e0a00 */
[----:B------:R-:W-:-:S05]  /*d1f0*/  @!P4 IMAD.IADD R2, R2, 0x1, -R0 ;  /* 0x000000010202c824 */ /* 0x000fca00078e0a00 */
[----:B------:R-:W-:Y:S01]  /*d200*/  ISETP.GT.U32.AND P4, PT, R0, R2, PT ;  /* 0x000000020000720c */ /* 0x000fe20003f84070 */
[----:B------:R-:W-:-:S05]  /*d210*/  @!P1 IMAD.MOV R11, RZ, RZ, -R11 ;  /* 0x000000ffff0b9224 */ /* 0x000fca00078e0a0b */
[----:B------:R0:W-:Y:S07]  /*d220*/  STL [R1+0x124], R11 ;  /* 0x0001240b01007387 */ /* 0x0001ee0000100800 */
[----:B------:R-:W-:Y:S01]  /*d230*/  @!P4 IMAD.IADD R2, R2, 0x1, -R0 ;  /* 0x000000010202c824 */ /* 0x000fe200078e0a00 */
[----:B-----5:R-:W-:Y:S02]  /*d240*/  IABS R5, R57 ;  /* 0x0000003900057213 */ /* 0x020fe40000000000 */
[----:B------:R-:W-:-:S02]  /*d250*/  ISETP.GE.AND P4, PT, R57, RZ, PT ;  /* 0x000000ff3900720c */ /* 0x000fc40003f86270 */
[----:B------:R-:W5:Y:S01]  /*d260*/  LDL.LU R57, [R1+0x3b8] ;  /* 0x0003b80001397983 */ /* 0x000f620000300800 */
[----:B------:R-:W-:-:S04]  /*d270*/  IMAD.HI.U32 R6, R8, R9, RZ ;  /* 0x0000000908067227 */ /* 0x000fc800078e00ff */
[----:B------:R-:W-:Y:S01]  /*d280*/  IMAD.HI.U32 R4, R8, R7, RZ ;  /* 0x0000000708047227 */ /* 0x000fe200078e00ff */
[----:B------:R-:W2:Y:S03]  /*d290*/  LDL.LU R38, [R1+0x3bc] ;  /* 0x0003bc0001267983 */ /* 0x000ea60000300800 */
[----:B------:R-:W-:-:S04]  /*d2a0*/  IMAD.MOV R6, RZ, RZ, -R6 ;  /* 0x000000ffff067224 */ /* 0x000fc800078e0a06 */
[----:B------:R-:W-:-:S05]  /*d2b0*/  IMAD R9, R0, R6, R9 ;  /* 0x0000000600097224 */ /* 0x000fca00078e0209 */
[----:B------:R-:W-:Y:S01]  /*d2c0*/  ISETP.GT.U32.AND P0, PT, R0, R9, PT ;  /* 0x000000090000720c */ /* 0x000fe20003f04070 */
[----:B------:R-:W-:-:S12]  /*d2d0*/  IMAD.MOV R4, RZ, RZ, -R4 ;  /* 0x000000ffff047224 */ /* 0x000fd800078e0a04 */
[----:B------:R-:W-:-:S05]  /*d2e0*/  @!P0 IMAD.IADD R9, R9, 0x1, -R0 ;  /* 0x0000000109098824 */ /* 0x000fca00078e0a00 */
[C---:B------:R-:W-:Y:S01]  /*d2f0*/  ISETP.GT.U32.AND P0, PT, R0.reuse, R9, PT ;  /* 0x000000090000720c */ /* 0x040fe20003f04070 */
[----:B------:R-:W-:-:S05]  /*d300*/  IMAD R7, R0, R4, R7 ;  /* 0x0000000400077224 */ /* 0x000fca00078e0207 */
[----:B------:R-:W-:-:S07]  /*d310*/  ISETP.GT.U32.AND P3, PT, R0, R7, PT ;  /* 0x000000070000720c */ /* 0x000fce0003f64070 */
[----:B------:R-:W-:-:S04]  /*d320*/  @!P0 IMAD.IADD R9, R9, 0x1, -R0 ;  /* 0x0000000109098824 */ /* 0x000fc800078e0a00 */
[----:B0-----:R-:W-:-:S04]  /*d330*/  IMAD.MOV.U32 R11, RZ, RZ, R9 ;  /* 0x000000ffff0b7224 */ /* 0x001fc800078e0009 */
[----:B------:R-:W-:Y:S01]  /*d340*/  @!P6 IMAD.MOV R11, RZ, RZ, -R11 ;  /* 0x000000ffff0be224 */ /* 0x000fe200078e0a0b */
[----:B------:R-:W-:Y:S01]  /*d350*/  IABS R6, R52 ;  /* 0x0000003400067213 */ /* 0x000fe20000000000 */
[----:B------:R-:W-:Y:S01]  /*d360*/  @!P3 IMAD.IADD R7, R7, 0x1, -R0 ;  /* 0x000000010707b824 */ /* 0x000fe200078e0a00 */
[----:B------:R-:W-:Y:S02]  /*d370*/  ISETP.GE.AND P1, PT, R52, RZ, PT ;  /* 0x000000ff3400720c */ /* 0x000fe40003f26270 */
[----:B------:R-:W-:Y:S04]  /*d380*/  STL [R1+0x128], R11 ;  /* 0x0001280b01007387 */ /* 0x000fe80000100800 */
[----:B------:R-:W2:Y:S01]  /*d390*/  LDL.LU R52, [R1+0x3c0] ;  /* 0x0003c00001347983 */ /* 0x000ea20000300800 */
[----:B------:R-:W-:Y:S01]  /*d3a0*/  ISETP.GT.U32.AND P3, PT, R0, R7, PT ;  /* 0x000000070000720c */ /* 0x000fe20003f64070 */
[----:B------:R-:W-:-:S04]  /*d3b0*/  IMAD.HI.U32 R10, R8, R5, RZ ;  /* 0x00000005080a7227 */ /* 0x000fc800078e00ff */
[----:B------:R-:W-:-:S04]  /*d3c0*/  IMAD.MOV R10, RZ, RZ, -R10 ;  /* 0x000000ffff0a7224 */ /* 0x000fc800078e0a0a */
[----:B------:R-:W-:-:S04]  /*d3d0*/  IMAD R5, R0, R10, R5 ;  /* 0x0000000a00057224 */ /* 0x000fc800078e0205 */
[----:B------:R-:W-:-:S04]  /*d3e0*/  @!P3 IMAD.IADD R7, R7, 0x1, -R0 ;  /* 0x000000010707b824 */ /* 0x000fc800078e0a00 */
[----:B------:R-:W-:Y:S02]  /*d3f0*/  IMAD.MOV.U32 R10, RZ, RZ, R7 ;  /* 0x000000ffff0a7224 */ /* 0x000fe400078e0007 */
[----:B------:R-:W-:Y:S02]  /*d400*/  @!P5 IMAD.MOV R2, RZ, RZ, -R2 ;  /* 0x000000ffff02d224 */ /* 0x000fe400078e0a02 */
[----:B------:R-:W-:-:S03]  /*d410*/  @!P2 IMAD.MOV R10, RZ, RZ, -R10 ;  /* 0x000000ffff0aa224 */ /* 0x000fc600078e0a0a */
[----:B------:R2:W-:Y:S04]  /*d420*/  STL [R1+0x2c8], R2 ;  /* 0x0002c80201007387 */ /* 0x0005e80000100800 */
[----:B------:R0:W-:Y:S01]  /*d430*/  STL [R1+0x2c4], R10 ;  /* 0x0002c40a01007387 */ /* 0x0001e20000100800 */
[----:B------:R-:W-:-:S04]  /*d440*/  IMAD.HI.U32 R4, R8, R6, RZ ;  /* 0x0000000608047227 */ /* 0x000fc800078e00ff */
[----:B------:R-:W-:-:S04]  /*d450*/  IMAD.MOV R4, RZ, RZ, -R4 ;  /* 0x000000ffff047224 */ /* 0x000fc800078e0a04 */
[----:B------:R-:W-:-:S05]  /*d460*/  IMAD R6, R0, R4, R6 ;  /* 0x0000000400067224 */ /* 0x000fca00078e0206 */
[----:B------:R-:W-:Y:S02]  /*d470*/  ISETP.GT.U32.AND P0, PT, R0, R6, PT ;  /* 0x000000060000720c */ /* 0x000fe40003f04070 */
[----:B------:R-:W-:-:S05]  /*d480*/  IABS R4, R53 ;  /* 0x0000003500047213 */ /* 0x000fca0000000000 */
[----:B------:R-:W-:-:S06]  /*d490*/  IMAD.HI.U32 R9, R8, R4, RZ ;  /* 0x0000000408097227 */ /* 0x000fcc00078e00ff */
[----:B------:R-:W-:-:S05]  /*d4a0*/  @!P0 IMAD.IADD R6, R6, 0x1, -R0 ;  /* 0x0000000106068824 */ /* 0x000fca00078e0a00 */
[----:B------:R-:W-:Y:S01]  /*d4b0*/  ISETP.GT.U32.AND P5, PT, R0, R6, PT ;  /* 0x000000060000720c */ /* 0x000fe20003fa4070 */
[----:B------:R-:W-:-:S04]  /*d4c0*/  IMAD.MOV R9, RZ, RZ, -R9 ;  /* 0x000000ffff097224 */ /* 0x000fc800078e0a09 */
[C---:B------:R-:W-:Y:S01]  /*d4d0*/  IMAD R4, R0.reuse, R9, R4 ;  /* 0x0000000900047224 */ /* 0x040fe200078e0204 */
[----:B------:R-:W-:-:S07]  /*d4e0*/  ISETP.GT.U32.AND P6, PT, R0, R5, PT ;  /* 0x000000050000720c */ /* 0x000fce0003fc4070 */
[----:B------:R-:W-:Y:S01]  /*d4f0*/  @!P5 IMAD.IADD R6, R6, 0x1, -R0 ;  /* 0x000000010606d824 */ /* 0x000fe200078e0a00 */
[----:B------:R-:W-:Y:S02]  /*d500*/  ISETP.GT.U32.AND P5, PT, R0, R4, PT ;  /* 0x000000040000720c */ /* 0x000fe40003fa4070 */
[----:B------:R-:W-:-:S03]  /*d510*/  ISETP.GE.AND P0, PT, R53, RZ, PT ;  /* 0x000000ff3500720c */ /* 0x000fc60003f06270 */
[----:B------:R-:W-:-:S08]  /*d520*/  @!P6 IMAD.IADD R5, R5, 0x1, -R0 ;  /* 0x000000010505e824 */ /* 0x000fd000078e0a00 */
[----:B------:R-:W-:Y:S01]  /*d530*/  @!P5 IMAD.IADD R4, R4, 0x1, -R0 ;  /* 0x000000010404d824 */ /* 0x000fe200078e0a00 */
[----:B------:R-:W-:-:S04]  /*d540*/  ISETP.GT.U32.AND P6, PT, R0, R5, PT ;  /* 0x000000050000720c */ /* 0x000fc80003fc4070 */
[----:B------:R-:W-:Y:S02]  /*d550*/  ISETP.GT.U32.AND P5, PT, R0, R4, PT ;  /* 0x000000040000720c */ /* 0x000fe40003fa4070 */
[----:B----4-:R-:W-:Y:S02]  /*d560*/  ISETP.GE.AND P2, PT, R56, RZ, PT ;  /* 0x000000ff3800720c */ /* 0x010fe40003f46270 */
[----:B------:R-:W-:Y:S02]  /*d570*/  IABS R7, R56 ;  /* 0x0000003800077213 */ /* 0x000fe40000000000 */
[----:B------:R-:W4:Y:S01]  /*d580*/  LDL.LU R56, [R1+0x3c4] ;  /* 0x0003c40001387983 */ /* 0x000f220000300800 */
[----:B---3--:R-:W-:-:S03]  /*d590*/  IABS R33, R54 ;  /* 0x0000003600217213 */ /* 0x008fc60000000000 */
[----:B------:R-:W3:Y:S02]  /*d5a0*/  LDL.LU R53, [R1+0x3c8] ;  /* 0x0003c80001357983 */ /* 0x000ee40000300800 */
[----:B------:R-:W-:-:S04]  /*d5b0*/  IMAD.HI.U32 R34, R8, R33, RZ ;  /* 0x0000002108227227 */ /* 0x000fc800078e00ff */
[----:B------:R-:W-:-:S04]  /*d5c0*/  IMAD.MOV R34, RZ, RZ, -R34 ;  /* 0x000000ffff227224 */ /* 0x000fc800078e0a22 */
[----:B------:R-:W-:Y:S02]  /*d5d0*/  IMAD R33, R0, R34, R33 ;  /* 0x0000002200217224 */ /* 0x000fe400078e0221 */
[--C-:B------:R-:W-:Y:S02]  /*d5e0*/  @!P5 IMAD.IADD R4, R4, 0x1, -R0.reuse ;  /* 0x000000010404d824 */ /* 0x100fe400078e0a00 */
[----:B------:R-:W-:Y:S01]  /*d5f0*/  @!P6 IMAD.IADD R5, R5, 0x1, -R0 ;  /* 0x000000010505e824 */ /* 0x000fe200078e0a00 */
[----:B------:R-:W-:Y:S01]  /*d600*/  ISETP.GT.U32.AND P5, PT, R0, R33, PT ;  /* 0x000000210000720c */ /* 0x000fe20003fa4070 */
[----:B------:R-:W-:Y:S02]  /*d610*/  IMAD.MOV.U32 R14, RZ, RZ, R6 ;  /* 0x000000ffff0e7224 */ /* 0x000fe400078e0006 */
[----:B------:R-:W-:Y:S02]  /*d620*/  IMAD.MOV.U32 R13, RZ, RZ, R5 ;  /* 0x000000ffff0d7224 */ /* 0x000fe400078e0005 */
[----:B------:R-:W-:Y:S01]  /*d630*/  IMAD.MOV.U32 R12, RZ, RZ, R4 ;  /* 0x000000ffff0c7224 */ /* 0x000fe200078e0004 */
[----:B------:R-:W-:Y:S01]  /*d640*/  ISETP.GE.AND P3, PT, R54, RZ, PT ;  /* 0x000000ff3600720c */ /* 0x000fe20003f66270 */
[----:B------:R-:W-:Y:S01]  /*d650*/  @!P1 IMAD.MOV R14, RZ, RZ, -R14 ;  /* 0x000000ffff0e9224 */ /* 0x000fe200078e0a0e */
[----:B------:R-:W3:Y:S01]  /*d660*/  LDL.LU R54, [R1+0x3cc] ;  /* 0x0003cc0001367983 */ /* 0x000ee20000300800 */
[----:B------:R-:W-:-:S02]  /*d670*/  @!P4 IMAD.MOV R13, RZ, RZ, -R13 ;  /* 0x000000ffff0dc224 */ /* 0x000fc400078e0a0d */
[----:B------:R-:W-:Y:S01]  /*d680*/  @!P0 IMAD.MOV R12, RZ, RZ, -R12 ;  /* 0x000000ffff0c8224 */ /* 0x000fe200078e0a0c */
[----:B------:R-:W-:Y:S01]  /*d690*/  STL [R1+0x110], R14 ;  /* 0x0001100e01007387 */ /* 0x000fe20000100800 */
[----:B------:R-:W-:-:S03]  /*d6a0*/  @!P5 IMAD.IADD R33, R33, 0x1, -R0 ;  /* 0x000000012121d824 */ /* 0x000fc600078e0a00 */
[----:B------:R1:W-:Y:S04]  /*d6b0*/  STL [R1+0x10c], R13 ;  /* 0x00010c0d01007387 */ /* 0x0003e80000100800 */
[----:B------:R1:W-:Y:S01]  /*d6c0*/  STL [R1+0x108], R12 ;  /* 0x0001080c01007387 */ /* 0x0003e20000100800 */
[----:B-----5:R-:W-:Y:S02]  /*d6d0*/  IABS R9, R57 ;  /* 0x0000003900097213 */ /* 0x020fe40000000000 */
[----:B------:R-:W-:Y:S02]  /*d6e0*/  ISETP.GE.AND P5, PT, R57, RZ, PT ;  /* 0x000000ff3900720c */ /* 0x000fe40003fa6270 */
[----:B------:R-:W5:Y:S01]  /*d6f0*/  LDL.LU R57, [R1+0x3d0] ;  /* 0x0003d00001397983 */ /* 0x000f620000300800 */
[----:B--2---:R-:W-:Y:S01]  /*d700*/  IABS R2, R55 ;  /* 0x0000003700027213 */ /* 0x004fe20000000000 */
[----:B------:R-:W-:-:S04]  /*d710*/  IMAD.HI.U32 R32, R8, R7, RZ ;  /* 0x0000000708207227 */ /* 0x000fc800078e00ff */
[----:B------:R-:W-:-:S04]  /*d720*/  IMAD.HI.U32 R11, R8, R2, RZ ;  /* 0x00000002080b7227 */ /* 0x000fc800078e00ff */
[----:B------:R-:W-:Y:S02]  /*d730*/  IMAD.MOV R32, RZ, RZ, -R32 ;  /* 0x000000ffff207224 */ /* 0x000fe400078e0a20 */
[----:B------:R-:W-:Y:S02]  /*d740*/  IMAD.MOV R11, RZ, RZ, -R11 ;  /* 0x000000ffff0b7224 */ /* 0x000fe400078e0a0b */
[C---:B------:R-:W-:Y:S02]  /*d750*/  IMAD R7, R0.reuse, R32, R7 ;  /* 0x0000002000077224 */ /* 0x040fe400078e0207 */
[----:B------:R-:W-:-:S03]  /*d760*/  IMAD R2, R0, R11, R2 ;  /* 0x0000000b00027224 */ /* 0x000fc600078e0202 */
[C---:B------:R-:W-:Y:S02]  /*d770*/  ISETP.GT.U32.AND P1, PT, R0.reuse, R7, PT ;  /* 0x000000070000720c */ /* 0x040fe40003f24070 */
[----:B------:R-:W-:Y:S01]  /*d780*/  ISETP.GT.U32.AND P6, PT, R0, R2, PT ;  /* 0x000000020000720c */ /* 0x000fe20003fc4070 */
[----:B------:R-:W-:-:S04]  /*d790*/  IMAD.HI.U32 R11, R8, R9, RZ ;  /* 0x00000009080b7227 */ /* 0x000fc800078e00ff */
[----:B------:R-:W-:-:S04]  /*d7a0*/  IMAD.MOV R11, RZ, RZ, -R11 ;  /* 0x000000ffff0b7224 */ /* 0x000fc800078e0a0b */
[C---:B------:R-:W-:Y:S02]  /*d7b0*/  IMAD R9, R0.reuse, R11, R9 ;  /* 0x0000000b00097224 */ /* 0x040fe400078e0209 */
[--C-:B------:R-:W-:Y:S01]  /*d7c0*/  @!P1 IMAD.IADD R7, R7, 0x1, -R0.reuse ;  /* 0x0000000107079824 */ /* 0x100fe200078e0a00 */
[----:B------:R-:W-:Y:S01]  /*d7d0*/  ISETP.GT.U32.AND P1, PT, R0, R33, PT ;  /* 0x000000210000720c */ /* 0x000fe20003f24070 */
[----:B------:R-:W-:Y:S01]  /*d7e0*/  @!P6 IMAD.IADD R2, R2, 0x1, -R0 ;  /* 0x000000010202e824 */ /* 0x000fe200078e0a00 */
[----:B------:R-:W-:Y:S02]  /*d7f0*/  ISETP.GE.AND P0, PT, R55, RZ, PT ;  /* 0x000000ff3700720c */ /* 0x000fe40003f06270 */
[----:B------:R-:W2:Y:S02]  /*d800*/  LDL.LU R55, [R1+0x3d4] ;  /* 0x0003d40001377983 */ /* 0x000ea40000300800 */
[----:B------:R-:W-:Y:S02]  /*d810*/  ISETP.GT.U32.AND P6, PT, R0, R2, PT ;  /* 0x000000020000720c */ /* 0x000fe40003fc4070 */
[----:B------:R-:W-:-:S05]  /*d820*/  IABS R31, R52 ;  /* 0x00000034001f7213 */ /* 0x000fca0000000000 */
[----:B------:R-:W-:-:S04]  /*d830*/  IMAD.HI.U32 R11, R8, R31, RZ ;  /* 0x0000001f080b7227 */ /* 0x000fc800078e00ff */
[----:B------:R-:W-:-:S04]  /*d840*/  IMAD.MOV R11, RZ, RZ, -R11 ;  /* 0x000000ffff0b7224 */ /* 0x000fc800078e0a0b */
[----:B------:R-:W-:Y:S02]  /*d850*/  IMAD R31, R0, R11, R31 ;  /* 0x0000000b001f7224 */ /* 0x000fe400078e021f */
[----:B------:R-:W-:-:S03]  /*d860*/  @!P1 IMAD.IADD R33, R33, 0x1, -R0 ;  /* 0x0000000121219824 */ /* 0x000fc600078e0a00 */
[----:B------:R-:W-:Y:S01]  /*d870*/  ISETP.GT.U32.AND P1, PT, R0, R31, PT ;  /* 0x0000001f0000720c */ /* 0x000fe20003f24070 */
[----:B------:R-:W-:-:S04]  /*d880*/  @!P6 IMAD.IADD R2, R2, 0x1, -R0 ;  /* 0x000000010202e824 */ /* 0x000fc800078e0a00 */
[----:B------:R-:W-:-:S05]  /*d890*/  @!P0 IMAD.MOV R2, RZ, RZ, -R2 ;  /* 0x000000ffff028224 */ /* 0x000fca00078e0a02 */
[----:B------:R3:W-:Y:S03]  /*d8a0*/  STL [R1+0xbc], R2 ;  /* 0x0000bc0201007387 */ /* 0x0007e60000100800 */
[----:B------:R-:W-:Y:S01]  /*d8b0*/  @!P1 IMAD.IADD R31, R31, 0x1, -R0 ;  /* 0x000000011f1f9824 */ /* 0x000fe200078e0a00 */
[----:B0-----:R-:W-:-:S05]  /*d8c0*/  IABS R10, R38 ;  /* 0x00000026000a7213 */ /* 0x001fca0000000000 */
[----:B------:R-:W-:Y:S01]  /*d8d0*/  IMAD.HI.U32 R30, R8, R10, RZ ;  /* 0x0000000a081e7227 */ /* 0x000fe200078e00ff */
[----:B------:R-:W-:-:S03]  /*d8e0*/  ISETP.GT.U32.AND P4, PT, R0, R9, PT ;  /* 0x000000090000720c */ /* 0x000fc60003f84070 */
[----:B------:R-:W-:-:S04]  /*d8f0*/  IMAD.MOV R30, RZ, RZ, -R30 ;  /* 0x000000ffff1e7224 */ /* 0x000fc800078e0a1e */
[----:B------:R-:W-:-:S05]  /*d900*/  IMAD R10, R0, R30, R10 ;  /* 0x0000001e000a7224 */ /* 0x000fca00078e020a */
[C---:B------:R-:W-:Y:S01]  /*d910*/  ISETP.GT.U32.AND P6, PT, R0.reuse, R10, PT ;  /* 0x0000000a0000720c */ /* 0x040fe20003fc4070 */
[----:B------:R-:W-:Y:S01]  /*d920*/  @!P4 IMAD.IADD R9, R9, 0x1, -R0 ;  /* 0x000000010909c824 */ /* 0x000fe200078e0a00 */
[----:B------:R-:W-:-:S04]  /*d930*/  ISETP.GT.U32.AND P4, PT, R0, R7, PT ;  /* 0x000000070000720c */ /* 0x000fc80003f84070 */
[----:B------:R-:W-:-:S07]  /*d940*/  ISETP.GT.U32.AND P0, PT, R0, R9, PT ;  /* 0x000000090000720c */ /* 0x000fce0003f04070 */
[--C-:B------:R-:W-:Y:S02]  /*d950*/  @!P6 IMAD.IADD R10, R10, 0x1, -R0.reuse ;  /* 0x000000010a0ae824 */ /* 0x100fe400078e0a00 */
[----:B------:R-:W-:-:S03]  /*d960*/  @!P4 IMAD.IADD R7, R7, 0x1, -R0 ;  /* 0x000000010707c824 */ /* 0x000fc600078e0a00 */
[----:B------:R-:W-:Y:S02]  /*d970*/  ISETP.GT.U32.AND P6, PT, R0, R10, PT ;  /* 0x0000000a0000720c */ /* 0x000fe40003fc4070 */
[----:B------:R-:W-:Y:S01]  /*d980*/  ISETP.GE.AND P4, PT, R38, RZ, PT ;  /* 0x000000ff2600720c */ /* 0x000fe20003f86270 */
[----:B-1----:R-:W-:Y:S02]  /*d990*/  IMAD.MOV.U32 R13, RZ, RZ, R33 ;  /* 0x000000ffff0d7224 */ /* 0x002fe400078e0021 */
[----:B------:R-:W-:Y:S02]  /*d9a0*/  IMAD.MOV.U32 R12, RZ, RZ, R7 ;  /* 0x000000ffff0c7224 */ /* 0x000fe400078e0007 */
[----:B------:R-:W-:Y:S02]  /*d9b0*/  @!P0 IMAD.IADD R9, R9, 0x1, -R0 ;  /* 0x0000000109098824 */ /* 0x000fe400078e0a00 */
[----:B------:R-:W-:Y:S02]  /*d9c0*/  @!P3 IMAD.MOV R13, RZ, RZ, -R13 ;  /* 0x000000ffff0db224 */ /* 0x000fe400078e0a0d */
[----:B------:R-:W-:-:S02]  /*d9d0*/  @!P2 IMAD.MOV R12, RZ, RZ, -R12 ;  /* 0x000000ffff0ca224 */ /* 0x000fc400078e0a0c */
[----:B------:R-:W-:Y:S01]  /*d9e0*/  @!P6 IMAD.IADD R10, R10, 0x1, -R0 ;  /* 0x000000010a0ae824 */ /* 0x000fe200078e0a00 */
[----:B------:R-:W-:Y:S01]  /*d9f0*/  ISETP.GE.AND P6, PT, R52, RZ, PT ;  /* 0x000000ff3400720c */ /* 0x000fe20003fc6270 */
[----:B------:R-:W-:Y:S02]  /*da00*/  @!P5 IMAD.MOV R9, RZ, RZ, -R9 ;  /* 0x000000ffff09d224 */ /* 0x000fe400078e0a09 */
[----:B------:R-:W-:Y:S01]  /*da10*/  @!P4 IMAD.MOV R10, RZ, RZ, -R10 ;  /* 0x000000ffff0ac224 */ /* 0x000fe200078e0a0a */
[----:B----4-:R-:W-:Y:S02]  /*da20*/  IABS R5, R56 ;  /* 0x0000003800057213 */ /* 0x010fe40000000000 */
[----:B------:R-:W-:Y:S02]  /*da30*/  ISETP.GE.AND P1, PT, R56, RZ, PT ;  /* 0x000000ff3800720c */ /* 0x000fe40003f26270 */
[----:B------:R-:W4:Y:S01]  /*da40*/  LDL.LU R56, [R1+0x3d8] ;  /* 0x0003d80001387983 */ /* 0x000f220000300800 */
[----:B---3--:R-:W-:Y:S01]  /*da50*/  IABS R4, R53 ;  /* 0x0000003500047213 */ /* 0x008fe20000000000 */
[----:B------:R-:W-:-:S02]  /*da60*/  IMAD.HI.U32 R6, R8, R5, RZ ;  /* 0x0000000508067227 */ /* 0x000fc400078e00ff */
[----:B------:R-:W3:Y:S01]  /*da70*/  LDL.LU R52, [R1+0x3dc] ;  /* 0x0003dc0001347983 */ /* 0x000ee20000300800 */
[----:B------:R-:W-:-:S03]  /*da80*/  ISETP.GE.AND P4, PT, R53, RZ, PT ;  /* 0x000000ff3500720c */ /* 0x000fc60003f86270 */
[----:B------:R-:W-:Y:S01]  /*da90*/  STL [R1+0x104], R13 ;  /* 0x0001040d01007387 */ /* 0x000fe20000100800 */
[----:B------:R-:W-:-:S03]  /*daa0*/  IMAD.MOV R6, RZ, RZ, -R6 ;  /* 0x000000ffff067224 */ /* 0x000fc600078e0a06 */
[----:B------:R-:W-:Y:S01]  /*dab0*/  STL [R1+0x100], R12 ;  /* 0x0001000c01007387 */ /* 0x000fe20000100800 */
[----:B------:R-:W-:-:S03]  /*dac0*/  IMAD.MOV.U32 R2, RZ, RZ, R4 ;  /* 0x000000ffff027224 */ /* 0x000fc600078e0004 */
[----:B------:R-:W-:Y:S04]  /*dad0*/  STL [R1+0xfc], R9 ;  /* 0x0000fc0901007387 */ /* 0x000fe80000100800 */
[----:B------:R0:W-:Y:S01]  /*dae0*/  STL [R1+0xe8], R10 ;  /* 0x0000e80a01007387 */ /* 0x0001e20000100800 */
[----:B------:R-:W-:-:S03]  /*daf0*/  IMAD R5, R0, R6, R5 ;  /* 0x0000000600057224 */ /* 0x000fc600078e0205 */
[----:B------:R-:W3:Y:S01]  /*db00*/  LDL.LU R53, [R1+0x3e0] ;  /* 0x0003e00001357983 */ /* 0x000ee20000300800 */
[----:B------:R-:W-:-:S04]  /*db10*/  IMAD.HI.U32 R6, R8, R2, RZ ;  /* 0x0000000208067227 */ /* 0x000fc800078e00ff */
[----:B------:R-:W-:-:S04]  /*db20*/  IMAD.MOV R6, RZ, RZ, -R6 ;  /* 0x000000ffff067224 */ /* 0x000fc800078e0a06 */
[----:B------:R-:W-:-:S05]  /*db30*/  IMAD R2, R0, R6, R2 ;  /* 0x0000000600027224 */ /* 0x000fca00078e0202 */
[----:B------:R-:W-:Y:S02]  /*db40*/  ISETP.GT.U32.AND P3, PT, R0, R2, PT ;  /* 0x000000020000720c */ /* 0x000fe40003f64070 */
[----:B------:R-:W-:-:S05]  /*db50*/  IABS R11, R54 ;  /* 0x00000036000b7213 */ /* 0x000fca0000000000 */
[----:B------:R-:W-:Y:S01]  /*db60*/  IMAD.MOV.U32 R4, RZ, RZ, R11 ;  /* 0x000000ffff047224 */ /* 0x000fe200078e000b */
[----:B-----5:R-:W-:-:S05]  /*db70*/  IABS R11, R57 ;  /* 0x00000039000b7213 */ /* 0x020fca0000000000 */
[----:B------:R-:W-:Y:S01]  /*db80*/  @!P3 IMAD.IADD R2, R2, 0x1, -R0 ;  /* 0x000000010202b824 */ /* 0x000fe200078e0a00 */
[----:B------:R-:W-:Y:S02]  /*db90*/  ISETP.GE.AND P3, PT, R57, RZ, PT ;  /* 0x000000ff3900720c */ /* 0x000fe40003f66270 */
[----:B------:R-:W5:Y:S01]  /*dba0*/  LDL.LU R57, [R1+0x3e4] ;  /* 0x0003e40001397983 */ /* 0x000f620000300800 */
[----:B------:R-:W-:Y:S01]  /*dbb0*/  ISETP.GT.U32.AND P0, PT, R0, R5, PT ;  /* 0x000000050000720c */ /* 0x000fe20003f04070 */
[----:B------:R-:W-:-:S12]  /*dbc0*/  IMAD.HI.U32 R7, R8, R11, RZ ;  /* 0x0000000b08077227 */ /* 0x000fd800078e00ff */
[----:B------:R-:W-:Y:S01]  /*dbd0*/  @!P0 IMAD.IADD R5, R5, 0x1, -R0 ;  /* 0x0000000105058824 */ /* 0x000fe200078e0a00 */
[----:B------:R-:W-:Y:S01]  /*dbe0*/  ISETP.GT.U32.AND P0, PT, R0, R31, PT ;  /* 0x0000001f0000720c */ /* 0x000fe20003f04070 */
[----:B------:R-:W-:-:S03]  /*dbf0*/  IMAD.HI.U32 R30, R8, R4, RZ ;  /* 0x00000004081e7227 */ /* 0x000fc600078e00ff */
[C---:B------:R-:W-:Y:S01]  /*dc00*/  ISETP.GT.U32.AND P2, PT, R0.reuse, R5, PT ;  /* 0x000000050000720c */ /* 0x040fe20003f44070 */
[----:B------:R-:W-:Y:S02]  /*dc10*/  IMAD.MOV R7, RZ, RZ, -R7 ;  /* 0x000000ffff077224 */ /* 0x000fe400078e0a07 */
[----:B------:R-:W-:Y:S02]  /*dc20*/  IMAD.MOV R30, RZ, RZ, -R30 ;  /* 0x000000ffff1e7224 */ /* 0x000fe400078e0a1e */
[----:B0-----:R-:W-:-:S04]  /*dc30*/  IMAD R10, R0, R7, R11 ;  /* 0x00000007000a7224 */ /* 0x001fc800078e020b */
[----:B------:R-:W-:-:S04]  /*dc40*/  @!P0 IMAD.IADD R31, R31, 0x1, -R0 ;  /* 0x000000011f1f8824 */ /* 0x000fc800078e0a00 */
[----:B------:R-:W-:Y:S02]  /*dc50*/  IMAD.MOV.U32 R11, RZ, RZ, R31 ;  /* 0x000000ffff0b7224 */ /* 0x000fe400078e001f */
[C---:B------:R-:W-:Y:S02]  /*dc60*/  IMAD R4, R0.reuse, R30, R4 ;  /* 0x0000001e00047224 */ /* 0x040fe400078e0204 */
[----:B------:R-:W-:Y:S01]  /*dc70*/  @!P6 IMAD.MOV R11, RZ, RZ, -R11 ;  /* 0x000000ffff0be224 */ /* 0x000fe200078e0a0b */
[C---:B------:R-:W-:Y:S01]  /*dc80*/  ISETP.GT.U32.AND P6, PT, R0.reuse, R2, PT ;  /* 0x000000020000720c */ /* 0x040fe20003fc4070 */
[----:B------:R-:W-:Y:S01]  /*dc90*/  @!P2 IMAD.IADD R5, R5, 0x1, -R0 ;  /* 0x000000010505a824 */ /* 0x000fe200078e0a00 */
[----:B------:R-:W-:Y:S02]  /*dca0*/  ISETP.GT.U32.AND P5, PT, R0, R4, PT ;  /* 0x000000040000720c */ /* 0x000fe40003fa4070 */
[----:B------:R0:W-:Y:S01]  /*dcb0*/  STL [R1+0xec], R11 ;  /* 0x0000ec0b01007387 */ /* 0x0001e20000100800 */
[----:B------:R-:W-:-:S03]  /*dcc0*/  ISETP.GE.AND P0, PT, R54, RZ, PT ;  /* 0x000000ff3600720c */ /* 0x000fc60003f06270 */
[----:B------:R-:W5:Y:S01]  /*dcd0*/  LDL.LU R54, [R1+0x3e8] ;  /* 0x0003e80001367983 */ /* 0x000f620000300800 */
[----:B0-----:R-:W-:-:S04]  /*dce0*/  IMAD.MOV.U32 R11, RZ, RZ, R5 ;  /* 0x000000ffff0b7224 */ /* 0x001fc800078e0005 */
[----:B------:R-:W-:Y:S01]  /*dcf0*/  @!P1 IMAD.MOV R11, RZ, RZ, -R11 ;  /* 0x000000ffff0b9224 */ /* 0x000fe200078e0a0b */
[----:B--2---:R-:W-:Y:S01]  /*dd00*/  IABS R6, R55 ;  /* 0x0000003700067213 */ /* 0x004fe20000000000 */
[--C-:B------:R-:W-:Y:S01]  /*dd10*/  @!P6 IMAD.IADD R2, R2, 0x1, -R0.reuse ;  /* 0x000000010202e824 */ /* 0x100fe200078e0a00 */
[----:B------:R-:W-:Y:S02]  /*dd20*/  ISETP.GE.AND P6, PT, R55, RZ, PT ;  /* 0x000000ff3700720c */ /* 0x000fe40003fc6270 */
[----:B------:R-:W-:Y:S01]  /*dd30*/  STL [R1+0xf8], R11 ;  /* 0x0000f80b01007387 */ /* 0x000fe20000100800 */
[----:B------:R-:W-:-:S03]  /*dd40*/  @!P5 IMAD.IADD R4, R4, 0x1, -R0 ;  /* 0x000000010404d824 */ /* 0x000fc600078e0a00 */
[----:B------:R-:W2:Y:S02]  /*dd50*/  LDL.LU R55, [R1+0x3ec] ;  /* 0x0003ec0001377983 */ /* 0x000ea40000300800 */
[----:B------:R-:W-:Y:S01]  /*dd60*/  ISETP.GT.U32.AND P5, PT, R0, R4, PT ;  /* 0x000000040000720c */ /* 0x000fe20003fa4070 */
[----:B------:R-:W-:-:S04]  /*dd70*/  IMAD.HI.U32 R7, R8, R6, RZ ;  /* 0x0000000608077227 */ /* 0x000fc800078e00ff */
[----:B------:R-:W-:-:S08]  /*dd80*/  IMAD.MOV R9, RZ, RZ, -R7 ;  /* 0x000000ffff097224 */ /* 0x000fd000078e0a07 */
[----:B------:R-:W-:Y:S01]  /*dd90*/  @!P5 IMAD.IADD R4, R4, 0x1, -R0 ;  /* 0x000000010404d824 */ /* 0x000fe200078e0a00 */
[----:B------:R-:W-:-:S13]  /*dda0*/  ISETP.GT.U32.AND P2, PT, R0, R10, PT ;  /* 0x0000000a0000720c */ /* 0x000fda0003f44070 */
[----:B------:R-:W-:-:S05]  /*ddb0*/  @!P2 IMAD.IADD R10, R10, 0x1, -R0 ;  /* 0x000000010a0aa824 */ /* 0x000fca00078e0a00 */
[----:B------:R-:W-:Y:S01]  /*ddc0*/  ISETP.GT.U32.AND P2, PT, R0, R10, PT ;  /* 0x0000000a0000720c */ /* 0x000fe20003f44070 */
[----:B------:R-:W-:Y:S02]  /*ddd0*/  @!P4 IMAD.MOV R2, RZ, RZ, -R2 ;  /* 0x000000ffff02c224 */ /* 0x000fe400078e0a02 */
[----:B------:R-:W-:-:S10]  /*dde0*/  @!P0 IMAD.MOV R4, RZ, RZ, -R4 ;  /* 0x000000ffff048224 */ /* 0x000fd400078e0a04 */
[----:B------:R-:W-:-:S04]  /*ddf0*/  @!P2 IMAD.IADD R10, R10, 0x1, -R0 ;  /* 0x000000010a0aa824 */ /* 0x000fc800078e0a00 */
[----:B------:R-:W-:Y:S02]  /*de00*/  IMAD.MOV.U32 R12, RZ, RZ, R10 ;  /* 0x000000ffff0c7224 */ /* 0x000fe400078e000a */
[----:B------:R-:W-:Y:S02]  /*de10*/  IMAD R9, R0, R9, R6 ;  /* 0x0000000900097224 */ /* 0x000fe400078e0206 */
[----:B------:R-:W-:-:S03]  /*de20*/  @!P3 IMAD.MOV R12, RZ, RZ, -R12 ;  /* 0x000000ffff0cb224 */ /* 0x000fc600078e0a0c */
[----:B------:R-:W-:-:S13]  /*de30*/  ISETP.GT.U32.AND P1, PT, R0, R9, PT ;  /* 0x000000090000720c */ /* 0x000fda0003f24070 */
[----:B------:R-:W-:-:S05]  /*de40*/  @!P1 IMAD.IADD R9, R9, 0x1, -R0 ;  /* 0x0000000109099824 */ /* 0x000fca00078e0a00 */
[----:B------:R-:W-:Y:S02]  /*de50*/  ISETP.GT.U32.AND P1, PT, R0, R9, PT ;  /* 0x000000090000720c */ /* 0x000fe40003f24070 */
[----:B----4-:R-:W-:Y:S02]  /*de60*/  IABS R7, R56 ;  /* 0x0000003800077213 */ /* 0x010fe40000000000 */
[----:B------:R-:W-:Y:S02]  /*de70*/  ISETP.GE.AND P5, PT, R56, RZ, PT ;  /* 0x000000ff3800720c */ /* 0x000fe40003fa6270 */
[----:B------:R-:W4:Y:S01]  /*de80*/  LDL.LU R56, [R1+0x3f0] ;  /* 0x0003f00001387983 */ /* 0x000f220000300800 */
[----:B------:R-:W-:-:S03]  /*de90*/  IMAD.HI.U32 R5, R8, R7, RZ ;  /* 0x0000000708057227 */ /* 0x000fc600078e00ff */
[----:B------:R-:W4:Y:S01]  /*dea0*/  LDL.LU R41, [R1+0x3f4] ;  /* 0x0003f40001297983 */ /* 0x000f220000300800 */
[----:B------:R-:W-:-:S03]  /*deb0*/  IMAD.MOV R5, RZ, RZ, -R5 ;  /* 0x000000ffff057224 */ /* 0x000fc600078e0a05 */
[----:B------:R0:W-:Y:S01]  /*dec0*/  STL [R1+0xf0], R2 ;  /* 0x0000f00201007387 */ /* 0x0001e20000100800 */
[----:B------:R-:W-:-:S03]  /*ded0*/  IMAD R7, R0, R5, R7 ;  /* 0x0000000500077224 */ /* 0x000fc600078e0207 */
[----:B------:R1:W-:Y:S04]  /*dee0*/  STL [R1+0x220], R4 ;  /* 0x0002200401007387 */ /* 0x0003e80000100800 */
[----:B------:R-:W-:Y:S01]  /*def0*/  STL [R1+0x238], R12 ;  /* 0x0002380c01007387 */ /* 0x000fe20000100800 */
[----:B---3--:R-:W-:-:S03]  /*df00*/  IABS R5, R53 ;  /* 0x0000003500057213 */ /* 0x008fc60000000000 */
[----:B------:R-:W3:Y:S01]  /*df10*/  LDL.LU R40, [R1+0x3f8] ;  /* 0x0003f80001287983 */ /* 0x000ee20000300800 */
[----:B------:R-:W-:-:S03]  /*df20*/  ISETP.GE.AND P3, PT, R53, RZ, PT ;  /* 0x000000ff3500720c */ /* 0x000fc60003f66270 */
[----:B------:R-:W3:Y:S01]  /*df30*/  LDL.LU R53, [R1+0x3fc] ;  /* 0x0003fc0001357983 */ /* 0x000ee20000300800 */
[----:B0-----:R-:W-:Y:S02]  /*df40*/  IMAD.MOV.U32 R2, RZ, RZ, R5 ;  /* 0x000000ffff027224 */ /* 0x001fe400078e0005 */
[----:B------:R-:W-:Y:S01]  /*df50*/  @!P1 IMAD.IADD R9, R9, 0x1, -R0 ;  /* 0x0000000109099824 */ /* 0x000fe200078e0a00 */
[----:B-----5:R-:W-:Y:S02]  /*df60*/  IABS R5, R57 ;  /* 0x0000003900057213 */ /* 0x020fe40000000000 */
[----:B------:R-:W-:Y:S02]  /*df70*/  ISETP.GE.AND P1, PT, R57, RZ, PT ;  /* 0x000000ff3900720c */ /* 0x000fe40003f26270 */
[----:B------:R-:W5:Y:S01]  /*df80*/  LDL.LU R57, [R1+0x400] ;  /* 0x0004000001397983 */ /* 0x000f620000300800 */
[----:B------:R-:W-:Y:S02]  /*df90*/  IABS R6, R52 ;  /* 0x0000003400067213 */ /* 0x000fe40000000000 */
[----:B------:R-:W-:Y:S01]  /*dfa0*/  ISETP.GT.U32.AND P2, PT, R0, R7, PT ;  /* 0x000000070000720c */ /* 0x000fe20003f44070 */
[----:B------:R-:W5:Y:S02]  /*dfb0*/  LDL.LU R39, [R1+0x404] ;  /* 0x0004040001277983 */ /* 0x000f640000300800 */
[----:B------:R-:W-:-:S04]  /*dfc0*/  IMAD.HI.U32 R11, R8, R6, RZ ;  /* 0x00000006080b7227 */ /* 0x000fc800078e00ff */
[----:B------:R-:W-:Y:S02]  /*dfd0*/  IMAD.MOV R11, RZ, RZ, -R11 ;  /* 0x000000ffff0b7224 */ /* 0x000fe400078e0a0b */
[----:B------:R-:W-:-:S04]  /*dfe0*/  IMAD.HI.U32 R10, R8, R2, RZ ;  /* 0x00000002080a7227 */ /* 0x000fc800078e00ff */
[----:B------:R-:W-:Y:S02]  /*dff0*/  IMAD R6, R0, R11, R6 ;  /* 0x0000000b00067224 */ /* 0x000fe400078e0206 */
[----:B------:R-:W-:-:S03]  /*e000*/  IMAD.MOV R10, RZ, RZ, -R10 ;  /* 0x000000ffff0a7224 */ /* 0x000fc600078e0a0a */
[C---:B------:R-:W-:Y:S01]  /*e010*/  ISETP.GT.U32.AND P0, PT, R0.reuse, R6, PT ;  /* 0x000000060000720c */ /* 0x040fe20003f04070 */
[----:B------:R-:W-:Y:S02]  /*e020*/  @!P2 IMAD.IADD R7, R7, 0x1, -R0 ;  /* 0x000000010707a824 */ /* 0x000fe400078e0a00 */
[----:B------:R-:W-:-:S03]  /*e030*/  IMAD R2, R0, R10, R2 ;  /* 0x0000000a00027224 */ /* 0x000fc600078e0202 */
[----:B------:R-:W-:Y:S02]  /*e040*/  ISETP.GT.U32.AND P2, PT, R0, R7, PT ;  /* 0x000000070000720c */ /* 0x000fe40003f44070 */
[----:B-1----:R-:W-:-:S05]  /*e050*/  IABS R4, R54 ;  /* 0x0000003600047213 */ /* 0x002fca0000000000 */
[----:B------:R-:W-:-:S04]  /*e060*/  IMAD.HI.U32 R10, R8, R4, RZ ;  /* 0x00000004080a7227 */ /* 0x000fc800078e00ff */
[----:B------:R-:W-:Y:S02]  /*e070*/  IMAD.MOV R10, RZ, RZ, -R10 ;  /* 0x000000ffff0a7224 */ /* 0x000fe400078e0a0a */
[----:B------:R-:W-:Y:S02]  /*e080*/  @!P0 IMAD.IADD R6, R6, 0x1, -R0 ;  /* 0x0000000106068824 */ /* 0x000fe400078e0a00 */
[----:B------:R-:W-:Y:S01]  /*e090*/  IMAD R4, R0, R10, R4 ;  /* 0x0000000a00047224 */ /* 0x000fe200078e0204 */
[----:B--2---:R-:W-:-:S05]  /*e0a0*/  IABS R32, R55 ;  /* 0x0000003700207213 */ /* 0x004fca0000000000 */
[----:B------:R-:W-:Y:S01]  /*e0b0*/  IMAD.HI.U32 R10, R8, R32, RZ ;  /* 0x00000020080a7227 */ /* 0x000fe200078e00ff */
[----:B------:R-:W-:-:S03]  /*e0c0*/  ISETP.GT.U32.AND P0, PT, R0, R6, PT ;  /* 0x000000060000720c */ /* 0x000fc60003f04070 */
[----:B------:R-:W-:Y:S01]  /*e0d0*/  IMAD.MOV R10, RZ, RZ, -R10 ;  /* 0x000000ffff0a7224 */ /* 0x000fe200078e0a0a */
[----:B------:R-:W-:Y:S01]  /*e0e0*/  ISETP.GE.AND P4, PT, R52, RZ, PT ;  /* 0x000000ff3400720c */ /* 0x000fe20003f86270 */
[----:B------:R-:W-:Y:S02]  /*e0f0*/  @!P2 IMAD.IADD R7, R7, 0x1, -R0 ;  /* 0x000000010707a824 */ /* 0x000fe400078e0a00 */
[----:B------:R-:W-:Y:S02]  /*e100*/  IMAD R32, R0, R10, R32 ;  /* 0x0000000a00207224 */ /* 0x000fe400078e0220 */
[----:B------:R-:W-:-:S03]  /*e110*/  @!P5 IMAD.MOV R7, RZ, RZ, -R7 ;  /* 0x000000ffff07d224 */ /* 0x000fc600078e0a07 */
[----:B------:R-:W-:Y:S01]  /*e120*/  ISETP.GT.U32.AND P5, PT, R0, R32, PT ;  /* 0x000000200000720c */ /* 0x000fe20003fa4070 */
[----:B------:R-:W-:Y:S02]  /*e130*/  @!P0 IMAD.IADD R6, R6, 0x1, -R0 ;  /* 0x0000000106068824 */ /* 0x000fe400078e0a00 */
[----:B------:R-:W-:Y:S02]  /*e140*/  @!P6 IMAD.MOV R9, RZ, RZ, -R9 ;  /* 0x000000ffff09e224 */ /* 0x000fe400078e0a09 */
[----:B------:R-:W-:-:S03]  /*e150*/  @!P4 IMAD.MOV R6, RZ, RZ, -R6 ;  /* 0x000000ffff06c224 */ /* 0x000fc600078e0a06 */
[----:B------:R-:W-:Y:S04]  /*e160*/  STL [R1+0xe0], R9 ;  /* 0x0000e00901007387 */ /* 0x000fe80000100800 */
[----:B------:R-:W-:Y:S01]  /*e170*/  STL [R1+0xdc], R7 ;  /* 0x0000dc0701007387 */ /* 0x000fe20000100800 */
[----:B------:R-:W-:Y:S01]  /*e180*/  @!P5 IMAD.IADD R32, R32, 0x1, -R0 ;  /* 0x000000012020d824 */ /* 0x000fe200078e0a00 */
[----:B------:R-:W-:Y:S02]  /*e190*/  ISETP.GE.AND P5, PT, R55, RZ, PT ;  /* 0x000000ff3700720c */ /* 0x000fe40003fa6270 */
[----:B------:R0:W-:Y:S04]  /*e1a0*/  STL [R1+0xd8], R6 ;  /* 0x0000d80601007387 */ /* 0x0001e80000100800 */
[----:B------:R-:W2:Y:S01]  /*e1b0*/  LDL.LU R55, [R1+0x408] ;  /* 0x0004080001377983 */ /* 0x000ea20000300800 */
[----:B------:R-:W-:Y:S01]  /*e1c0*/  IMAD.HI.U32 R11, R8, R5, RZ ;  /* 0x00000005080b7227 */ /* 0x000fe200078e00ff */
[----:B------:R-:W-:-:S03]  /*e1d0*/  ISETP.GT.U32.AND P2, PT, R0, R2, PT ;  /* 0x000000020000720c */ /* 0x000fc60003f44070 */
[----:B------:R-:W-:-:S04]  /*e1e0*/  IMAD.MOV R11, RZ, RZ, -R11 ;  /* 0x000000ffff0b7224 */ /* 0x000fc800078e0a0b */
[----:B------:R-:W-:-:S05]  /*e1f0*/  IMAD R5, R0, R11, R5 ;  /* 0x0000000b00057224 */ /* 0x000fca00078e0205 */
[----:B------:R-:W-:Y:S01]  /*e200*/  ISETP.GT.U32.AND P0, PT, R0, R5, PT ;  /* 0x000000050000720c */ /* 0x000fe20003f04070 */
[----:B------:R-:W-:Y:S01]  /*e210*/  @!P2 IMAD.IADD R2, R2, 0x1, -R0 ;  /* 0x000000010202a824 */ /* 0x000fe200078e0a00 */
[----:B------:R-:W-:-:S11]  /*e220*/  ISETP.GT.U32.AND P2, PT, R0, R4, PT ;  /* 0x000000040000720c */ /* 0x000fd60003f44070 */
[--C-:B------:R-:W-:Y:S01]  /*e230*/  @!P0 IMAD.IADD R5, R5, 0x1, -R0.reuse ;  /* 0x0000000105058824 */ /* 0x100fe200078e0a00 */
[----:B------:R-:W-:Y:S01]  /*e240*/  ISETP.GT.U32.AND P0, PT, R0, R2, PT ;  /* 0x000000020000720c */ /* 0x000fe20003f04070 */
[----:B------:R-:W-:-:S05]  /*e250*/  @!P2 IMAD.IADD R4, R4, 0x1, -R0 ;  /* 0x000000010404a824 */ /* 0x000fca00078e0a00 */
[----:B------:R-:W-:-:S07]  /*e260*/  ISETP.GT.U32.AND P2, PT, R0, R4, PT ;  /* 0x000000040000720c */ /* 0x000fce0003f44070 */
[----:B------:R-:W-:Y:S01]  /*e270*/  @!P0 IMAD.IADD R2, R2, 0x1, -R0 ;  /* 0x0000000102028824 */ /* 0x000fe200078e0a00 */
[----:B------:R-:W-:-:S03]  /*e280*/  ISETP.GE.AND P0, PT, R54, RZ, PT ;  /* 0x000000ff3600720c */ /* 0x000fc60003f06270 */
[----:B------:R-:W-:Y:S01]  /*e290*/  @!P3 IMAD.MOV R2, RZ, RZ, -R2 ;  /* 0x000000ffff02b224 */ /* 0x000fe200078e0a02 */
[----:B------:R-:W-:Y:S01]  /*e2a0*/  ISETP.GT.U32.AND P6, PT, R0, R5, PT ;  /* 0x000000050000720c */ /* 0x000fe20003fc4070 */
[----:B------:R-:W-:Y:S01]  /*e2b0*/  @!P2 IMAD.IADD R4, R4, 0x1, -R0 ;  /* 0x000000010404a824 */ /* 0x000fe200078e0a00 */
[----:B----4-:R-:W-:-:S05]  /*e2c0*/  IABS R34, R56 ;  /* 0x0000003800227213 */ /* 0x010fca0000000000 */
[----:B------:R-:W-:-:S04]  /*e2d0*/  IMAD.HI.U32 R31, R8, R34, RZ ;  /* 0x00000022081f7227 */ /* 0x000fc800078e00ff */
[----:B------:R-:W-:-:S04]  /*e2e0*/  IMAD.MOV R31, RZ, RZ, -R31 ;  /* 0x000000ffff1f7224 */ /* 0x000fc800078e0a1f */
[----:B------:R-:W-:-:S05]  /*e2f0*/  IMAD R34, R0, R31, R34 ;  /* 0x0000001f00227224 */ /* 0x000fca00078e0222 */
[----:B------:R-:W-:-:S13]  /*e300*/  ISETP.GT.U32.AND P4, PT, R0, R34, PT ;  /* 0x000000220000720c */ /* 0x000fda0003f84070 */
[----:B------:R-:W-:Y:S01]  /*e310*/  @!P4 IMAD.IADD R34, R34, 0x1, -R0 ;  /* 0x000000012222c824 */ /* 0x000fe200078e0a00 */
[----:B------:R-:W-:Y:S02]  /*e320*/  ISETP.GE.AND P4, PT, R56, RZ, PT ;  /* 0x000000ff3800720c */ /* 0x000fe40003f86270 */
[----:B------:R-:W4:Y:S04]  /*e330*/  LDL.LU R56, [R1+0x40c] ;  /* 0x00040c0001387983 */ /* 0x000f280000300800 */
[----:B------:R-:W4:Y:S01]  /*e340*/  LDL.LU R38, [R1+0x410] ;  /* 0x0004100001267983 */ /* 0x000f220000300800 */
[----:B---3--:R-:W-:Y:S02]  /*e350*/  IABS R10, R40 ;  /* 0x00000028000a7213 */ /* 0x008fe40000000000 */
[----:B------:R-:W-:Y:S01]  /*e360*/  IABS R11, R53 ;  /* 0x00000035000b7213 */ /* 0x000fe20000000000 */
[----:B------:R-:W3:Y:S02]  /*e370*/  LDL.LU R52, [R1+0x414] ;  /* 0x0004140001347983 */ /* 0x000ee40000300800 */
[----:B------:R-:W-:-:S02]  /*e380*/  IMAD.HI.U32 R31, R8, R10, RZ ;  /* 0x0000000a081f7227 */ /* 0x000fc400078e00ff */
[----:B------:R1:W-:Y:S02]  /*e390*/  STL [R1+0xd4], R2 ;  /* 0x0000d40201007387 */ /* 0x0003e40000100800 */
[----:B0-----:R-:W-:Y:S02]  /*e3a0*/  IMAD.HI.U32 R6, R8, R11, RZ ;  /* 0x0000000b08067227 */ /* 0x001fe400078e00ff */
[----:B------:R-:W3:Y:S02]  /*e3b0*/  LDL.LU R54, [R1+0x418] ;  /* 0x0004180001367983 */ /* 0x000ee40000300800 */
[----:B------:R-:W-:Y:S02]  /*e3c0*/  IMAD.MOV R31, RZ, RZ, -R31 ;  /* 0x000000ffff1f7224 */ /* 0x000fe400078e0a1f */
[----:B------:R-:W-:Y:S02]  /*e3d0*/  IMAD.MOV R6, RZ, RZ, -R6 ;  /* 0x000000ffff067224 */ /* 0x000fe400078e0a06 */
[----:B------:R-:W-:-:S02]  /*e3e0*/  IMAD R31, R0, R31, R10 ;  /* 0x0000001f001f7224 */ /* 0x000fc400078e020a */
[----:B------:R-:W-:Y:S02]  /*e3f0*/  IMAD R10, R0, R6, R11 ;  /* 0x00000006000a7224 */ /* 0x000fe400078e020b */
[----:B-1----:R-:W-:Y:S01]  /*e400*/  IMAD.MOV.U32 R2, RZ, RZ, R4 ;  /* 0x000000ffff027224 */ /* 0x002fe200078e0004 */
[----:B------:R-:W-:-:S03]  /*e410*/  IABS R33, R41 ;  /* 0x0000002900217213 */ /* 0x000fc60000000000 */
[----:B------:R-:W-:Y:S01]  /*e420*/  @!P0 IMAD.MOV R2, RZ, RZ, -R2 ;  /* 0x000000ffff028224 */ /* 0x000fe200078e0a02 */
[----:B------:R-:W-:Y:S01]  /*e430*/  ISETP.GT.U32.AND P0, PT, R0, R10, PT ;  /* 0x0000000a0000720c */ /* 0x000fe20003f04070 */
[----:B------:R-:W-:Y:S02]  /*e440*/  @!P6 IMAD.IADD R5, R5, 0x1, -R0 ;  /* 0x000000010505e824 */ /* 0x000fe400078e0a00 */
[----:B------:R-:W-:-:S04]  /*e450*/  IMAD.HI.U32 R30, R8, R33, RZ ;  /* 0x00000021081e7227 */ /* 0x000fc800078e00ff */
[----:B------:R-:W-:Y:S02]  /*e460*/  @!P1 IMAD.MOV R5, RZ, RZ, -R5 ;  /* 0x000000ffff059224 */ /* 0x000fe400078e0a05 */
[----:B------:R-:W-:-:S03]  /*e470*/  IMAD.MOV R30, RZ, RZ, -R30 ;  /* 0x000000ffff1e7224 */ /* 0x000fc600078e0a1e */
[----:B------:R-:W-:Y:S01]  /*e480*/  STL [R1+0xd0], R5 ;  /* 0x0000d00501007387 */ /* 0x000fe20000100800 */
[----:B------:R-:W-:Y:S01]  /*e490*/  IMAD R33, R0, R30, R33 ;  /* 0x0000001e00217224 */ /* 0x000fe200078e0221 */
[----:B-----5:R-:W-:Y:S01]  /*e4a0*/  IABS R30, R57 ;  /* 0x00000039001e7213 */ /* 0x020fe20000000000 */
[----:B------:R-:W-:Y:S01]  /*e4b0*/  @!P0 IMAD.IADD R10, R10, 0x1, -R0 ;  /* 0x000000010a0a8824 */ /* 0x000fe200078e0a00 */
[----:B------:R-:W-:Y:S01]  /*e4c0*/  STL [R1+0xcc], R2 ;  /* 0x0000cc0201007387 */ /* 0x000fe20000100800 */
[----:B------:R-:W-:-:S03]  /*e4d0*/  ISETP.GE.AND P0, PT, R57, RZ, PT ;  /* 0x000000ff3900720c */ /* 0x000fc60003f06270 */
[----:B------:R-:W5:Y:S01]  /*e4e0*/  LDL.LU R57, [R1+0x41c] ;  /* 0x00041c0001397983 */ /* 0x000f620000300800 */
[----:B------:R-:W-:Y:S01]  /*e4f0*/  ISETP.GT.U32.AND P6, PT, R0, R33, PT ;  /* 0x000000210000720c */ /* 0x000fe20003fc4070 */
[----:B------:R-:W-:-:S12]  /*e500*/  IMAD.HI.U32 R7, R8, R30, RZ ;  /* 0x0000001e08077227 */ /* 0x000fd800078e00ff */
[----:B------:R-:W-:-:S05]  /*e510*/  @!P6 IMAD.IADD R33, R33, 0x1, -R0 ;  /* 0x000000012121e824 */ /* 0x000fca00078e0a00 */
[C---:B------:R-:W-:Y:S01]  /*e520*/  ISETP.GT.U32.AND P1, PT, R0.reuse, R33, PT ;  /* 0x000000210000720c */ /* 0x040fe20003f24070 */
[----:B------:R-:W-:Y:S01]  /*e530*/  IMAD.MOV R7, RZ, RZ, -R7 ;  /* 0x000000ffff077224 */ /* 0x000fe200078e0a07 */
[C---:B------:R-:W-:Y:S02]  /*e540*/  ISETP.GT.U32.AND P2, PT, R0.reuse, R31, PT ;  /* 0x0000001f0000720c */ /* 0x040fe40003f44070 */
[----:B------:R-:W-:Y:S01]  /*e550*/  IABS R6, R39 ;  /* 0x0000002700067213 */ /* 0x000fe20000000000 */
[----:B------:R-:W-:-:S04]  /*e560*/  IMAD R30, R0, R7, R30 ;  /* 0x00000007001e7224 */ /* 0x000fc800078e021e */
[----:B------:R-:W-:-:S04]  /*e570*/  IMAD.HI.U32 R9, R8, R6, RZ ;  /* 0x0000000608097227 */ /* 0x000fc800078e00ff */
[--C-:B------:R-:W-:Y:S01]  /*e580*/  @!P1 IMAD.IADD R33, R33, 0x1, -R0.reuse ;  /* 0x0000000121219824 */ /* 0x100fe200078e0a00 */
[C---:B------:R-:W-:Y:S01]  /*e590*/  ISETP.GT.U32.AND P1, PT, R0.reuse, R30, PT ;  /* 0x0000001e0000720c */ /* 0x040fe20003f24070 */
[----:B------:R-:W-:Y:S01]  /*e5a0*/  IMAD.MOV R9, RZ, RZ, -R9 ;  /* 0x000000ffff097224 */ /* 0x000fe200078e0a09 */
[C---:B------:R-:W-:Y:S01]  /*e5b0*/  ISETP.GT.U32.AND P6, PT, R0.reuse, R32, PT ;  /* 0x000000200000720c */ /* 0x040fe20003fc4070 */
[----:B------:R-:W-:Y:S01]  /*e5c0*/  @!P2 IMAD.IADD R31, R31, 0x1, -R0 ;  /* 0x000000011f1fa824 */ /* 0x000fe200078e0a00 */
[C---:B------:R-:W-:Y:S01]  /*e5d0*/  ISETP.GT.U32.AND P2, PT, R0.reuse, R34, PT ;  /* 0x000000220000720c */ /* 0x040fe20003f44070 */
[----:B------:R-:W-:-:S08]  /*e5e0*/  IMAD R9, R0, R9, R6 ;  /* 0x0000000900097224 */ /* 0x000fd000078e0206 */
[--C-:B------:R-:W-:Y:S01]  /*e5f0*/  @!P1 IMAD.IADD R30, R30, 0x1, -R0.reuse ;  /* 0x000000011e1e9824 */ /* 0x100fe200078e0a00 */
[C---:B------:R-:W-:Y:S02]  /*e600*/  ISETP.GT.U32.AND P1, PT, R0.reuse, R9, PT ;  /* 0x000000090000720c */ /* 0x040fe40003f24070 */
[----:B------:R-:W-:Y:S01]  /*e610*/  ISETP.GT.U32.AND P3, PT, R0, R31, PT ;  /* 0x0000001f0000720c */ /* 0x000fe20003f64070 */
[--C-:B------:R-:W-:Y:S02]  /*e620*/  @!P6 IMAD.IADD R32, R32, 0x1, -R0.reuse ;  /* 0x000000012020e824 */ /* 0x100fe400078e0a00 */
[----:B------:R-:W-:Y:S01]  /*e630*/  @!P2 IMAD.IADD R34, R34, 0x1, -R0 ;  /* 0x000000012222a824 */ /* 0x000fe200078e0a00 */
[----:B------:R-:W-:Y:S01]  /*e640*/  ISETP.GE.AND P6, PT, R41, RZ, PT ;  /* 0x000000ff2900720c */ /* 0x000fe20003fc6270 */
[----:B------:R-:W-:Y:S01]  /*e650*/  IMAD.MOV.U32 R13, RZ, RZ, R32 ;  /* 0x000000ffff0d7224 */ /* 0x000fe200078e0020 */
[----:B------:R-:W-:Y:S01]  /*e660*/  ISETP.GE.AND P2, PT, R40, RZ, PT ;  /* 0x000000ff2800720c */ /* 0x000fe20003f46270 */
[----:B------:R-:W-:-:S04]  /*e670*/  IMAD.MOV.U32 R12, RZ, RZ, R34 ;  /* 0x000000ffff0c7224 */ /* 0x000fc800078e0022 */
[----:B------:R-:W-:Y:S02]  /*e680*/  @!P1 IMAD.IADD R9, R9, 0x1, -R0 ;  /* 0x0000000109099824 */ /* 0x000fe400078e0a00 */
[----:B------:R-:W-:Y:S02]  /*e690*/  @!P5 IMAD.MOV R13, RZ, RZ, -R13 ;  /* 0x000000ffff0dd224 */ /* 0x000fe400078e0a0d */
[----:B------:R-:W-:Y:S01]  /*e6a0*/  @!P4 IMAD.MOV R12, RZ, RZ, -R12 ;  /* 0x000000ffff0cc224 */ /* 0x000fe200078e0a0c */
[----:B------:R-:W-:Y:S01]  /*e6b0*/  ISETP.GT.U32.AND P4, PT, R0, R9, PT ;  /* 0x000000090000720c */ /* 0x000fe20003f84070 */
[----:B------:R-:W-:Y:S01]  /*e6c0*/  @!P3 IMAD.IADD R31, R31, 0x1, -R0 ;  /* 0x000000011f1fb824 */ /* 0x000fe200078e0a00 */
[----:B------:R-:W-:Y:S02]  /*e6d0*/  ISETP.GE.AND P3, PT, R53, RZ, PT ;  /* 0x000000ff3500720c */ /* 0x000fe40003f66270 */
[----:B------:R-:W5:Y:S04]  /*e6e0*/  LDL.LU R53, [R1+0x420] ;  /* 0x0004200001357983 */ /* 0x000f680000300800 */
[----:B------:R0:W-:Y:S04]  /*e6f0*/  STL [R1+0xc8], R13 ;  /* 0x0000c80d01007387 */ /* 0x0001e80000100800 */
[----:B------:R1:W-:Y:S01]  /*e700*/  STL [R1+0xc4], R12 ;  /* 0x0000c40c01007387 */ /* 0x0003e20000100800 */
[----:B0-----:R-:W-:-:S02]  /*e710*/  IMAD.MOV.U32 R13, RZ, RZ, R33 ;  /* 0x000000ffff0d7224 */ /* 0x001fc400078e0021 */
[----:B-1----:R-:W-:Y:S02]  /*e720*/  IMAD.MOV.U32 R12, RZ, RZ, R31 ;  /* 0x000000ffff0c7224 */ /* 0x002fe400078e001f */
[----:B------:R-:W-:Y:S02]  /*e730*/  @!P6 IMAD.MOV R13, RZ, RZ, -R13 ;  /* 0x000000ffff0de224 */ /* 0x000fe400078e0a0d */
[----:B------:R-:W-:Y:S01]  /*e740*/  @!P2 IMAD.MOV R12, RZ, RZ, -R12 ;  /* 0x000000ffff0ca224 */ /* 0x000fe200078e0a0c */
[----:B--2---:R-:W-:Y:S01]  /*e750*/  IABS R2, R55 ;  /* 0x0000003700027213 */ /* 0x004fe20000000000 */
[----:B------:R-:W-:Y:S01]  /*e760*/  @!P4 IMAD.IADD R9, R9, 0x1, -R0 ;  /* 0x000000010909c824 */ /* 0x000fe200078e0a00 */
[----:B------:R-:W-:Y:S01]  /*e770*/  STL [R1+0xc0], R13 ;  /* 0x0000c00d01007387 */ /* 0x000fe20000100800 */
[----:B------:R-:W-:-:S03]  /*e780*/  ISETP.GE.AND P4, PT, R55, RZ, PT ;  /* 0x000000ff3700720c */ /* 0x000fc60003f86270 */
[----:B------:R0:W-:Y:S04]  /*e790*/  STL [R1+0xb8], R12 ;  /* 0x0000b80c01007387 */ /* 0x0001e80000100800 */
[----:B------:R-:W2:Y:S01]  /*e7a0*/  LDL.LU R55, [R1+0x424] ;  /* 0x0004240001377983 */ /* 0x000ea20000300800 */
[----:B------:R-:W-:-:S04]  /*e7b0*/  IMAD.HI.U32 R11, R8, R2, RZ ;  /* 0x00000002080b7227 */ /* 0x000fc800078e00ff */
[----:B------:R-:W-:-:S04]  /*e7c0*/  IMAD.MOV R11, RZ, RZ, -R11 ;  /* 0x000000ffff0b7224 */ /* 0x000fc800078e0a0b */
[C---:B------:R-:W-:Y:S01]  /*e7d0*/  IMAD R2, R0.reuse, R11, R2 ;  /* 0x0000000b00027224 */ /* 0x040fe200078e0202 */
[----:B------:R-:W-:-:S04]  /*e7e0*/  ISETP.GT.U32.AND P5, PT, R0, R30, PT ;  /* 0x0000001e0000720c */ /* 0x000fc80003fa4070 */
[C---:B------:R-:W-:Y:S02]  /*e7f0*/  ISETP.GT.U32.AND P6, PT, R0.reuse, R2, PT ;  /* 0x000000020000720c */ /* 0x040fe40003fc4070 */
[----:B------:R-:W-:-:S07]  /*e800*/  ISETP.GT.U32.AND P1, PT, R0, R10, PT ;  /* 0x0000000a0000720c */ /* 0x000fce0003f24070 */
[----:B------:R-:W-:-:S04]  /*e810*/  @!P5 IMAD.IADD R30, R30, 0x1, -R0 ;  /* 0x000000011e1ed824 */ /* 0x000fc800078e0a00 */
[--C-:B------:R-:W-:Y:S01]  /*e820*/  @!P6 IMAD.IADD R2, R2, 0x1, -R0.reuse ;  /* 0x000000010202e824 */ /* 0x100fe200078e0a00 */
[----:B------:R-:W-:Y:S01]  /*e830*/  ISETP.GE.AND P2, PT, R39, RZ, PT ;  /* 0x000000ff2700720c */ /* 0x000fe20003f46270 */
[----:B------:R-:W-:Y:S02]  /*e840*/  @!P1 IMAD.IADD R10, R10, 0x1, -R0 ;  /* 0x000000010a0a9824 */ /* 0x000fe400078e0a00 */
[----:B------:R-:W-:Y:S02]  /*e850*/  @!P0 IMAD.MOV R30, RZ, RZ, -R30 ;  /* 0x000000ffff1e8224 */ /* 0x000fe400078e0a1e */
[----:B------:R-:W-:-:S08]  /*e860*/  @!P3 IMAD.MOV R10, RZ, RZ, -R10 ;  /* 0x000000ffff0ab224 */ /* 0x000fd000078e0a0a */
[----:B------:R-:W-:Y:S01]  /*e870*/  @!P2 IMAD.MOV R9, RZ, RZ, -R9 ;  /* 0x000000ffff09a224 */ /* 0x000fe200078e0a09 */
[----:B----4-:R-:W-:-:S05]  /*e880*/  IABS R5, R38 ;  /* 0x0000002600057213 */ /* 0x010fca0000000000 */
[----:B------:R-:W-:-:S04]  /*e890*/  IMAD.HI.U32 R35, R8, R5, RZ ;  /* 0x0000000508237227 */ /* 0x000fc800078e00ff */
[----:B------:R-:W-:Y:S01]  /*e8a0*/  IMAD.MOV R35, RZ, RZ, -R35 ;  /* 0x000000ffff237224 */ /* 0x000fe200078e0a23 */
[----:B------:R-:W-:Y:S02]  /*e8b0*/  IABS R6, R56 ;  /* 0x0000003800067213 */ /* 0x000fe40000000000 */
[----:B------:R-:W-:Y:S01]  /*e8c0*/  ISETP.GE.AND P6, PT, R56, RZ, PT ;  /* 0x000000ff3800720c */ /* 0x000fe20003fc6270 */
[C---:B------:R-:W-:Y:S01]  /*e8d0*/  IMAD R5, R0.reuse, R35, R5 ;  /* 0x0000002300057224 */ /* 0x040fe200078e0205 */
[----:B------:R-:W4:Y:S04]  /*e8e0*/  LDL.LU R56, [R1+0x428] ;  /* 0x0004280001387983 */ /* 0x000f280000300800 */
[----:B------:R-:W-:Y:S01]  /*e8f0*/  ISETP.GT.U32.AND P5, PT, R0, R5, PT ;  /* 0x000000050000720c */ /* 0x000fe20003fa4070 */
[----:B------:R-:W-:-:S04]  /*e900*/  IMAD.HI.U32 R36, R8, R6, RZ ;  /* 0x0000000608247227 */ /* 0x000fc800078e00ff */
[----:B------:R-:W-:-:S04]  /*e910*/  IMAD.MOV R36, RZ, RZ, -R36 ;  /* 0x000000ffff247224 */ /* 0x000fc800078e0a24 */
[----:B------:R-:W-:-:S04]  /*e920*/  IMAD R6, R0, R36, R6 ;  /* 0x0000002400067224 */ /* 0x000fc800078e0206 */
[----:B------:R-:W-:Y:S01]  /*e930*/  @!P5 IMAD.IADD R5, R5, 0x1, -R0 ;  /* 0x000000010505d824 */ /* 0x000fe200078e0a00 */
[----:B------:R-:W-:-:S04]  /*e940*/  ISETP.GT.U32.AND P1, PT, R0, R6, PT ;  /* 0x000000060000720c */ /* 0x000fc80003f24070 */
[----:B------:R-:W-:Y:S01]  /*e950*/  ISETP.GT.U32.AND P5, PT, R0, R5, PT ;  /* 0x000000050000720c */ /* 0x000fe20003fa4070 */
[----:B------:R-:W-:Y:S01]  /*e960*/  STL [R1+0xb0], R10 ;  /* 0x0000b00a01007387 */ /* 0x000fe20000100800 */
[----:B---3--:R-:W-:-:S03]  /*e970*/  IABS R4, R52 ;  /* 0x0000003400047213 */ /* 0x008fc60000000000 */
[----:B------:R-:W-:Y:S04]  /*e980*/  STL [R1+0x4444], R30 ;  /* 0x0044441e01007387 */ /* 0x000fe80000100800 */
[----:B------:R1:W-:Y:S01]  /*e990*/  STL [R1+0x94], R9 ;  /* 0x0000940901007387 */ /* 0x0003e20000100800 */
[----:B------:R-:W-:-:S03]  /*e9a0*/  IMAD.HI.U32 R11, R8, R4, RZ ;  /* 0x00000004080b7227 */ /* 0x000fc600078e00ff */
[----:B------:R-:W3:Y:S01]  /*e9b0*/  LDL.LU R41, [R1+0x42c] ;  /* 0x00042c0001297983 */ /* 0x000ee20000300800 */
[--C-:B------:R-:W-:Y:S01]  /*e9c0*/  @!P1 IMAD.IADD R6, R6, 0x1, -R0.reuse ;  /* 0x0000000106069824 */ /* 0x100fe200078e0a00 */
[----:B------:R-:W-:Y:S01]  /*e9d0*/  IABS R7, R54 ;  /* 0x0000003600077213 */ /* 0x000fe20000000000 */
[----:B------:R-:W-:Y:S01]  /*e9e0*/  @!P5 IMAD.IADD R5, R5, 0x1, -R0 ;  /* 0x000000010505d824 */ /* 0x000fe200078e0a00 */
[----:B------:R-:W-:Y:S02]  /*e9f0*/  ISETP.GT.U32.AND P1, PT, R0, R2, PT ;  /* 0x000000020000720c */ /* 0x000fe40003f24070 */
[----:B------:R-:W-:Y:S02]  /*ea00*/  ISETP.GE.AND P5, PT, R54, RZ, PT ;  /* 0x000000ff3600720c */ /* 0x000fe40003fa6270 */
[----:B------:R-:W3:Y:S01]  /*ea10*/  LDL.LU R54, [R1+0x430] ;  /* 0x0004300001367983 */ /* 0x000ee20000300800 */
[----:B------:R-:W-:-:S04]  /*ea20*/  IMAD.MOV R11, RZ, RZ, -R11 ;  /* 0x000000ffff0b7224 */ /* 0x000fc800078e0a0b */
[----:B------:R-:W-:-:S04]  /*ea30*/  IMAD R4, R0, R11, R4 ;  /* 0x0000000b00047224 */ /* 0x000fc800078e0204 */
[----:B------:R-:W-:Y:S01]  /*ea40*/  @!P1 IMAD.IADD R2, R2, 0x1, -R0 ;  /* 0x0000000102029824 */ /* 0x000fe200078e0a00 */
[----:B------:R-:W-:Y:S01]  /*ea50*/  ISETP.GT.U32.AND P0, PT, R0, R4, PT ;  /* 0x000000040000720c */ /* 0x000fe20003f04070 */
[----:B------:R-:W-:-:S04]  /*ea60*/  IMAD.HI.U32 R31, R8, R7, RZ ;  /* 0x00000007081f7227 */ /* 0x000fc800078e00ff */
[----:B0-----:R-:W-:Y:S02]  /*ea70*/  IMAD.MOV.U32 R12, RZ, RZ, R2 ;  /* 0x000000ffff0c7224 */ /* 0x001fe400078e0002 */
[----:B------:R-:W-:Y:S02]  /*ea80*/  IMAD.MOV R31, RZ, RZ, -R31 ;  /* 0x000000ffff1f7224 */ /* 0x000fe400078e0a1f */
[----:B------:R-:W-:Y:S02]  /*ea90*/  @!P4 IMAD.MOV R12, RZ, RZ, -R12 ;  /* 0x000000ffff0cc224 */ /* 0x000fe400078e0a0c */
[----:B------:R-:W-:Y:S01]  /*eaa0*/  IMAD R7, R0, R31, R7 ;  /* 0x0000001f00077224 */ /* 0x000fe200078e0207 */
[----:B-----5:R-:W-:Y:S01]  /*eab0*/  IABS R31, R57 ;  /* 0x00000039001f7213 */ /* 0x020fe20000000000 */
[----:B------:R-:W-:Y:S01]  /*eac0*/  @!P0 IMAD.IADD R4, R4, 0x1, -R0 ;  /* 0x0000000104048824 */ /* 0x000fe200078e0a00 */
[----:B------:R-:W-:Y:S01]  /*ead0*/  ISETP.GE.AND P0, PT, R57, RZ, PT ;  /* 0x000000ff3900720c */ /* 0x000fe20003f06270 */
[----:B------:R-:W-:Y:S04]  /*eae0*/  STL [R1+0x98], R12 ;  /* 0x0000980c01007387 */ /* 0x000fe80000100800 */
[----:B------:R-:W5:Y:S04]  /*eaf0*/  LDL.LU R57, [R1+0x434] ;  /* 0x0004340001397983 */ /* 0x000f680000300800 */
[----:B------:R-:W5:Y:S04]  /*eb00*/  LDL.LU R40, [R1+0x438] ;  /* 0x0004380001287983 */ /* 0x000f680000300800 */
[----:B------:R-:W5:Y:S01]  /*eb10*/  LDL.LU R39, [R1+0x43c] ;  /* 0x00043c0001277983 */ /* 0x000f620000300800 */
[----:B------:R-:W-:-:S02]  /*eb20*/  ISETP.GT.U32.AND P3, PT, R0, R6, PT ;  /* 0x000000060000720c */ /* 0x000fc40003f64070 */
[----:B------:R-:W-:-:S11]  /*eb30*/  ISETP.GE.AND P2, PT, R38, RZ, PT ;  /* 0x000000ff2600720c */ /* 0x000fd60003f46270 */
[----:B------:R-:W-:Y:S02]  /*eb40*/  @!P3 IMAD.IADD R6, R6, 0x1, -R0 ;  /* 0x000000010606b824 */ /* 0x000fe400078e0a00 */
[----:B------:R-:W-:Y:S02]  /*eb50*/  @!P2 IMAD.MOV R5, RZ, RZ, -R5 ;  /* 0x000000ffff05a224 */ /* 0x000fe400078e0a05 */
[----:B------:R-:W-:Y:S01]  /*eb60*/  @!P6 IMAD.MOV R6, RZ, RZ, -R6 ;  /* 0x000000ffff06e224 */ /* 0x000fe200078e0a06 */
[----:B------:R-:W-:-:S04]  /*eb70*/  ISETP.GT.U32.AND P1, PT, R0, R7, PT ;  /* 0x000000070000720c */ /* 0x000fc80003f24070 */
[----:B------:R0:W-:Y:S04]  /*eb80*/  STL [R1+0x9c], R6 ;  /* 0x00009c0601007387 */ /* 0x0001e80000100800 */
[----:B------:R0:W-:Y:S04]  /*eb90*/  STL [R1+0x138], R5 ;  /* 0x0001380501007387 */ /* 0x0001e80000100800 */
[----:B------:R-:W5:Y:S01]  /*eba0*/  LDL.LU R38, [R1+0x440] ;  /* 0x0004400001267983 */ /* 0x000f620000300800 */
[----:B------:R-:W-:-:S05]  /*ebb0*/  @!P1 IMAD.IADD R7, R7, 0x1, -R0 ;  /* 0x0000000107079824 */ /* 0x000fca00078e0a00 */
[C---:B------:R-:W-:Y:S02]  /*ebc0*/  ISETP.GT.U32.AND P1, PT, R0.reuse, R7, PT ;  /* 0x000000070000720c */ /* 0x040fe40003f24070 */
[----:B------:R-:W-:-:S11]  /*ebd0*/  ISETP.GT.U32.AND P4, PT, R0, R4, PT ;  /* 0x000000040000720c */ /* 0x000fd60003f84070 */
[--C-:B------:R-:W-:Y:S01]  /*ebe0*/  @!P1 IMAD.IADD R7, R7, 0x1, -R0.reuse ;  /* 0x0000000107079824 */ /* 0x100fe200078e0a00 */
[----:B--2---:R-:W-:Y:S02]  /*ebf0*/  IABS R32, R55 ;  /* 0x0000003700207213 */ /* 0x004fe40000000000 */
[----:B------:R-:W-:Y:S02]  /*ec00*/  ISETP.GE.AND P1, PT, R55, RZ, PT ;  /* 0x000000ff3700720c */ /* 0x000fe40003f26270 */
[----:B------:R-:W2:Y:S01]  /*ec10*/  LDL.LU R55, [R1+0x444] ;  /* 0x0004440001377983 */ /* 0x000ea20000300800 */
[----:B------:R-:W-:Y:S01]  /*ec20*/  ISETP.GE.AND P3, PT, R52, RZ, PT ;  /* 0x000000ff3400720c */ /* 0x000fe20003f66270 */
[----:B------:R-:W-:Y:S01]  /*ec30*/  @!P4 IMAD.IADD R4, R4, 0x1, -R0 ;  /* 0x000000010404c824 */ /* 0x000fe200078e0a00 */
[----:B------:R-:W-:Y:S01]  /*ec40*/  IABS R11, R53 ;  /* 0x00000035000b7213 */ /* 0x000fe20000000000 */
[----:B-1----:R-:W-:-:S04]  /*ec50*/  IMAD.HI.U32 R9, R8, R31, RZ ;  /* 0x0000001f08097227 */ /* 0x002fc800078e00ff */
[----:B0-----:R-:W-:Y:S02]  /*ec60*/  IMAD.MOV.U32 R6, RZ, RZ, R4 ;  /* 0x000000ffff067224 */ /* 0x001fe400078e0004 */
[----:B------:R-:W-:-:S04]  /*ec70*/  IMAD.HI.U32 R10, R8, R11, RZ ;  /* 0x0000000b080a7227 */ /* 0x000fc800078e00ff */
[----:B------:R-:W-:Y:S02]  /*ec80*/  @!P3 IMAD.MOV R6, RZ, RZ, -R6 ;  /* 0x000000ffff06b224 */ /* 0x000fe400078e0a06 */
[----:B------:R-:W-:Y:S02]  /*ec90*/  IMAD.MOV R9, RZ, RZ, -R9 ;  /* 0x000000ffff097224 */ /* 0x000fe400078e0a09 */
[----:B------:R-:W-:Y:S01]  /*eca0*/  IMAD.MOV R10, RZ, RZ, -R10 ;  /* 0x000000ffff0a7224 */ /* 0x000fe200078e0a0a */
[----:B------:R0:W-:Y:S01]  /*ecb0*/  STL [R1+0x140], R6 ;  /* 0x0001400601007387 */ /* 0x0001e20000100800 */
[----:B------:R-:W-:-:S03]  /*ecc0*/  IMAD R2, R0, R9, R31 ;  /* 0x0000000900027224 */ /* 0x000fc600078e021f */
[----:B------:R-:W2:Y:S01]  /*ecd0*/  LDL.LU R52, [R1+0x448] ;  /* 0x0004480001347983 */ /* 0x000ea20000300800 */
[C---:B------:R-:W-:Y:S01]  /*ece0*/  IMAD R31, R0.reuse, R10, R11 ;  /* 0x0000000a001f7224 */ /* 0x040fe200078e020b */
[----:B------:R-:W-:-:S04]  /*ecf0*/  ISETP.GT.U32.AND P6, PT, R0, R2, PT ;  /* 0x000000020000720c */ /* 0x000fc80003fc4070 */
[----:B------:R-:W-:Y:S01]  /*ed00*/  ISETP.GT.U32.AND P4, PT, R0, R31, PT ;  /* 0x0000001f0000720c */ /* 0x000fe20003f84070 */
[----:B------:R-:W-:-:S08]  /*ed10*/  IMAD.HI.U32 R5, R8, R32, RZ ;  /* 0x0000002008057227 */ /* 0x000fd000078e00ff */
[----:B------:R-:W-:-:S04]  /*ed20*/  @!P6 IMAD.IADD R2, R2, 0x1, -R0 ;  /* 0x000000010202e824 */ /* 0x000fc800078e0a00 */
[----:B------:R-:W-:Y:S01]  /*ed30*/  @!P4 IMAD.IADD R31, R31, 0x1, -R0 ;  /* 0x000000011f1fc824 */ /* 0x000fe200078e0a00 */
[----:B------:R-:W-:Y:S01]  /*ed40*/  ISETP.GT.U32.AND P6, PT, R0, R2, PT ;  /* 0x000000020000720c */ /* 0x000fe20003fc4070 */
[----:B------:R-:W-:-:S03]  /*ed50*/  IMAD.MOV R5, RZ, RZ, -R5 ;  /* 0x000000ffff057224 */ /* 0x000fc600078e0a05 */
[C---:B------:R-:W-:Y:S01]  /*ed60*/  ISETP.GT.U32.AND P4, PT, R0.reuse, R31, PT ;  /* 0x0000001f0000720c */ /* 0x040fe20003f84070 */
[----:B------:R-:W-:-:S08]  /*ed70*/  IMAD R32, R0, R5, R32 ;  /* 0x0000000500207224 */ /* 0x000fd000078e0220 */
[----:B------:R-:W-:Y:S01]  /*ed80*/  @!P6 IMAD.IADD R2, R2, 0x1, -R0 ;  /* 0x000000010202e824 */ /* 0x000fe200078e0a00 */
[----:B------:R-:W-:-:S03]  /*ed90*/  ISETP.GT.U32.AND P6, PT, R0, R32, PT ;  /* 0x000000200000720c */ /* 0x000fc60003fc4070 */
[----:B------:R-:W-:-:S10]  /*eda0*/  @!P4 IMAD.IADD R31, R31, 0x1, -R0 ;  /* 0x000000011f1fc824 */ /* 0x000fd400078e0a00 */
[----:B------:R-:W-:Y:S02]  /*edb0*/  @!P6 IMAD.IADD R32, R32, 0x1, -R0 ;  /* 0x000000012020e824 */ /* 0x000fe400078e0a00 */
[----:B------:R-:W-:-:S04]  /*edc0*/  IMAD.MOV.U32 R12, RZ, RZ, R7 ;  /* 0x000000ffff0c7224 */ /* 0x000fc800078e0007 */
[----:B------:R-:W-:Y:S01]  /*edd0*/  @!P5 IMAD.MOV R12, RZ, RZ, -R12 ;  /* 0x000000ffff0cd224 */ /* 0x000fe200078e0a0c */
[----:B------:R-:W-:Y:S02]  /*ede0*/  ISETP.GE.AND P2, PT, R53, RZ, PT ;  /* 0x000000ff3500720c */ /* 0x000fe40003f46270 */
[----:B----4-:R-:W-:Y:S02]  /*edf0*/  IABS R33, R56 ;  /* 0x0000003800217213 */ /* 0x010fe40000000000 */
[----:B------:R-:W-:Y:S02]  /*ee00*/  ISETP.GE.AND P3, PT, R56, RZ, PT ;  /* 0x000000ff3800720c */ /* 0x000fe40003f66270 */
[----:B------:R-:W4:Y:S01]  /*ee10*/  LDL.LU R56, [R1+0x44c] ;  /* 0x00044c0001387983 */ /* 0x000f220000300800 */
[----:B------:R-:W-:-:S04]  /*ee20*/  IMAD.HI.U32 R4, R8, R33, RZ ;  /* 0x0000002108047227 */ /* 0x000fc800078e00ff */
[----:B------:R-:W-:-:S04]  /*ee30*/  IMAD.MOV R4, RZ, RZ, -R4 ;  /* 0x000000ffff047224 */ /* 0x000fc800078e0a04 */
[----:B------:R-:W-:-:S05]  /*ee40*/  IMAD R33, R0, R4, R33 ;  /* 0x0000000400217224 */ /* 0x000fca00078e0221 */
[----:B------:R-:W-:Y:S02]  /*ee50*/  ISETP.GT.U32.AND P4, PT, R0, R33, PT ;  /* 0x000000210000720c */ /* 0x000fe40003f84070 */
[----:B---3--:R-:W-:-:S05]  /*ee60*/  IABS R34, R41 ;  /* 0x0000002900227213 */ /* 0x008fca0000000000 */
[----:B------:R-:W-:Y:S01]  /*ee70*/  IMAD.HI.U32 R9, R8, R34, RZ ;  /* 0x0000002208097227 */ /* 0x000fe200078e00ff */
[----:B------:R-:W-:-:S03]  /*ee80*/  IABS R35, R54 ;  /* 0x0000003600237213 */ /* 0x000fc60000000000 */
[----:B------:R-:W-:Y:S02]  /*ee90*/  IMAD.MOV R9, RZ, RZ, -R9 ;  /* 0x000000ffff097224 */ /* 0x000fe400078e0a09 */
[----:B------:R-:W-:-:S04]  /*eea0*/  IMAD.HI.U32 R36, R8, R35, RZ ;  /* 0x0000002308247227 */ /* 0x000fc800078e00ff */
[----:B------:R-:W-:Y:S02]  /*eeb0*/  IMAD R34, R0, R9, R34 ;  /* 0x0000000900227224 */ /* 0x000fe400078e0222 */
[----:B------:R-:W-:-:S03]  /*eec0*/  IMAD.MOV R36, RZ, RZ, -R36 ;  /* 0x000000ffff247224 */ /* 0x000fc600078e0a24 */
[C---:B------:R-:W-:Y:S01]  /*eed0*/  ISETP.GT.U32.AND P6, PT, R0.reuse, R34, PT ;  /* 0x000000220000720c */ /* 0x040fe20003fc4070 */
[----:B------:R-:W-:Y:S02]  /*eee0*/  IMAD R35, R0, R36, R35 ;  /* 0x0000002400237224 */ /* 0x000fe400078e0223 */
[----:B------:R-:W-:-:S03]  /*eef0*/  @!P4 IMAD.IADD R33, R33, 0x1, -R0 ;  /* 0x000000012121c824 */ /* 0x000fc600078e0a00 */
[----:B------:R-:W-:-:S07]  /*ef00*/  ISETP.GT.U32.AND P4, PT, R0, R35, PT ;  /* 0x000000230000720c */ /* 0x000fce0003f84070 */
[--C-:B------:R-:W-:Y:S01]  /*ef10*/  @!P6 IMAD.IADD R34, R34, 0x1, -R0.reuse ;  /* 0x000000012222e824 */ /* 0x100fe200078e0a00 */
[----:B------:R-:W-:Y:S04]  /*ef20*/  STL [R1+0x84], R12 ;  /* 0x0000840c01007387 */ /* 0x000fe80000100800 */
[----:B------:R-:W3:Y:S01]  /*ef30*/  LDL.LU R53, [R1+0x450] ;  /* 0x0004500001357983 */ /* 0x000ee20000300800 */
[----:B------:R-:W-:Y:S01]  /*ef40*/  @!P4 IMAD.IADD R35, R35, 0x1, -R0 ;  /* 0x000000012323c824 */ /* 0x000fe200078e0a00 */
[----:B-----5:R-:W-:Y:S02]  /*ef50*/  IABS R4, R39 ;  /* 0x0000002700047213 */ /* 0x020fe40000000000 */
[----:B------:R-:W-:-:S03]  /*ef60*/  ISETP.GT.U32.AND P4, PT, R0, R34, PT ;  /* 0x000000220000720c */ /* 0x000fc60003f84070 */
[----:B------:R-:W-:-:S04]  /*ef70*/  IMAD.HI.U32 R9, R8, R4, RZ ;  /* 0x0000000408097227 */ /* 0x000fc800078e00ff */
[----:B------:R-:W-:-:S04]  /*ef80*/  IMAD.MOV R9, RZ, RZ, -R9 ;  /* 0x000000ffff097224 */ /* 0x000fc800078e0a09 */
[----:B------:R-:W-:Y:S02]  /*ef90*/  IMAD R4, R0, R9, R4 ;  /* 0x0000000900047224 */ /* 0x000fe400078e0204 */
[----:B------:R-:W-:-:S03]  /*efa0*/  @!P4 IMAD.IADD R34, R34, 0x1, -R0 ;  /* 0x000000012222c824 */ /* 0x000fc600078e0a00 */
[----:B------:R-:W-:Y:S01]  /*efb0*/  ISETP.GT.U32.AND P4, PT, R0, R4, PT ;  /* 0x000000040000720c */ /* 0x000fe20003f84070 */
[----:B------:R-:W-:Y:S01]  /*efc0*/  @!P0 IMAD.MOV R2, RZ, RZ, -R2 ;  /* 0x000000ffff028224 */ /* 0x000fe200078e0a02 */
[----:B0-----:R-:W-:-:S04]  /*efd0*/  IABS R6, R57 ;  /* 0x0000003900067213 */ /* 0x001fc80000000000 */
[----:B------:R0:W-:Y:S07]  /*efe0*/  STL [R1+0xf4], R2 ;  /* 0x0000f40201007387 */ /* 0x0001ee0000100800 */
[----:B------:R-:W-:Y:S01]  /*eff0*/  @!P4 IMAD.IADD R4, R4, 0x1, -R0 ;  /* 0x000000010404c824 */ /* 0x000fe200078e0a00 */
[----:B------:R-:W-:Y:S02]  /*f000*/  ISETP.GE.AND P4, PT, R57, RZ, PT ;  /* 0x000000ff3900720c */ /* 0x000fe40003f86270 */
[----:B------:R-:W5:Y:S01]  /*f010*/  LDL.LU R57, [R1+0x454] ;  /* 0x0004540001397983 */ /* 0x000f620000300800 */
[----:B------:R-:W-:Y:S01]  /*f020*/  ISETP.GT.U32.AND P6, PT, R0, R32, PT ;  /* 0x000000200000720c */ /* 0x000fe20003fc4070 */
[----:B------:R-:W-:Y:S01]  /*f030*/  IMAD.HI.U32 R11, R8, R6, RZ ;  /* 0x00000006080b7227 */ /* 0x000fe200078e00ff */
[----:B------:R-:W-:-:S03]  /*f040*/  IABS R7, R38 ;  /* 0x0000002600077213 */ /* 0x000fc60000000000 */
[----:B------:R-:W-:Y:S01]  /*f050*/  IMAD.MOV R11, RZ, RZ, -R11 ;  /* 0x000000ffff0b7224 */ /* 0x000fe200078e0a0b */
[----:B------:R-:W-:Y:S01]  /*f060*/  IABS R5, R40 ;  /* 0x0000002800057213 */ /* 0x000fe20000000000 */
[----:B0-----:R-:W-:Y:S02]  /*f070*/  IMAD.MOV.U32 R2, RZ, RZ, R7 ;  /* 0x000000ffff027224 */ /* 0x001fe400078e0007 */
[C---:B------:R-:W-:Y:S01]  /*f080*/  IMAD R6, R0.reuse, R11, R6 ;  /* 0x0000000b00067224 */ /* 0x040fe200078e0206 */
[----:B------:R-:W-:Y:S01]  /*f090*/  ISETP.GT.U32.AND P5, PT, R0, R33, PT ;  /* 0x000000210000720c */ /* 0x000fe20003fa4070 */
[----:B------:R-:W-:-:S04]  /*f0a0*/  IMAD.HI.U32 R10, R8, R5, RZ ;  /* 0x00000005080a7227 */ /* 0x000fc800078e00ff */
[----:B------:R-:W-:Y:S01]  /*f0b0*/  @!P6 IMAD.IADD R32, R32, 0x1, -R0 ;  /* 0x000000012020e824 */ /* 0x000fe200078e0a00 */
[----:B------:R-:W-:Y:S01]  /*f0c0*/  ISETP.GT.U32.AND P6, PT, R0, R6, PT ;  /* 0x000000060000720c */ /* 0x000fe20003fc4070 */
[----:B------:R-:W-:-:S04]  /*f0d0*/  IMAD.HI.U32 R11, R8, R2, RZ ;  /* 0x00000002080b7227 */ /* 0x000fc800078e00ff */
[----:B------:R-:W-:Y:S02]  /*f0e0*/  IMAD.MOV R10, RZ, RZ, -R10 ;  /* 0x000000ffff0a7224 */ /* 0x000fe400078e0a0a */
[----:B------:R-:W-:Y:S02]  /*f0f0*/  IMAD.MOV R11, RZ, RZ, -R11 ;  /* 0x000000ffff0b7224 */ /* 0x000fe400078e0a0b */
[C---:B------:R-:W-:Y:S02]  /*f100*/  IMAD R5, R0.reuse, R10, R5 ;  /* 0x0000000a00057224 */ /* 0x040fe400078e0205 */
[C---:B------:R-:W-:Y:S01]  /*f110*/  IMAD R2, R0.reuse, R11, R2 ;  /* 0x0000000b00027224 */ /* 0x040fe200078e0202 */
[C---:B------:R-:W-:Y:S01]  /*f120*/  ISETP.GT.U32.AND P0, PT, R0.reuse, R35, PT ;  /* 0x000000230000720c */ /* 0x040fe20003f04070 */
[--C-:B------:R-:W-:Y:S01]  /*f130*/  @!P5 IMAD.IADD R33, R33, 0x1, -R0.reuse ;  /* 0x000000012121d824 */ /* 0x100fe200078e0a00 */
[----:B------:R-:W-:Y:S01]  /*f140*/  ISETP.GT.U32.AND P5, PT, R0, R5, PT ;  /* 0x000000050000720c */ /* 0x000fe20003fa4070 */
[----:B------:R-:W-:Y:S01]  /*f150*/  @!P6 IMAD.IADD R6, R6, 0x1, -R0 ;  /* 0x000000010606e824 */ /* 0x000fe200078e0a00 */
[----:B------:R-:W-:-:S02]  /*f160*/  ISETP.GT.U32.AND P6, PT, R0, R2, PT ;  /* 0x000000020000720c */ /* 0x000fc40003fc4070 */
[----:B--2---:R-:W-:Y:S01]  /*f170*/  IABS R9, R55 ;  /* 0x0000003700097213 */ /* 0x004fe20000000000 */
[----:B------:R-:W-:Y:S01]  /*f180*/  @!P2 IMAD.MOV R31, RZ, RZ, -R31 ;  /* 0x000000ffff1fa224 */ /* 0x000fe200078e0a1f */
[----:B------:R-:W-:-:S03]  /*f190*/  ISETP.GT.U32.AND P2, PT, R0, R6, PT ;  /* 0x000000060000720c */ /* 0x000fc60003f44070 */
[----:B------:R-:W-:-:S04]  /*f1a0*/  IMAD.HI.U32 R37, R8, R9, RZ ;  /* 0x0000000908257227 */ /* 0x000fc800078e00ff */
[--C-:B------:R-:W-:Y:S01]  /*f1b0*/  @!P0 IMAD.IADD R35, R35, 0x1, -R0.reuse ;  /* 0x0000000123238824 */ /* 0x100fe200078e0a00 */
[----:B------:R-:W-:Y:S01]  /*f1c0*/  ISETP.GE.AND P0, PT, R41, RZ, PT ;  /* 0x000000ff2900720c */ /* 0x000fe20003f06270 */
[--C-:B------:R-:W-:Y:S01]  /*f1d0*/  @!P5 IMAD.IADD R5, R5, 0x1, -R0.reuse ;  /* 0x000000010505d824 */ /* 0x100fe200078e0a00 */
[----:B------:R-:W-:Y:S01]  /*f1e0*/  ISETP.GE.AND P5, PT, R54, RZ, PT ;  /* 0x000000ff3600720c */ /* 0x000fe20003fa6270 */
[----:B------:R-:W-:Y:S01]  /*f1f0*/  @!P6 IMAD.IADD R2, R2, 0x1, -R0 ;  /* 0x000000010202e824 */ /* 0x000fe200078e0a00 */
[C---:B------:R-:W-:Y:S01]  /*f200*/  ISETP.GT.U32.AND P6, PT, R0.reuse, R4, PT ;  /* 0x000000040000720c */ /* 0x040fe20003fc4070 */
[----:B------:R-:W2:Y:S01]  /*f210*/  LDL.LU R54, [R1+0x458] ;  /* 0x0004580001367983 */ /* 0x000ea20000300800 */
[----:B------:R-:W-:Y:S02]  /*f220*/  IMAD.MOV R37, RZ, RZ, -R37 ;  /* 0x000000ffff257224 */ /* 0x000fe400078e0a25 */
[----:B------:R-:W-:Y:S01]  /*f230*/  @!P1 IMAD.MOV R32, RZ, RZ, -R32 ;  /* 0x000000ffff209224 */ /* 0x000fe200078e0a20 */
[C---:B------:R-:W-:Y:S01]  /*f240*/  ISETP.GT.U32.AND P1, PT, R0.reuse, R5, PT ;  /* 0x000000050000720c */ /* 0x040fe20003f24070 */
[----:B------:R-:W-:-:S02]  /*f250*/  IMAD R9, R0, R37, R9 ;  /* 0x0000002500097224 */ /* 0x000fc400078e0209 */
[----:B------:R-:W-:Y:S01]  /*f260*/  @!P2 IMAD.IADD R6, R6, 0x1, -R0 ;  /* 0x000000010606a824 */ /* 0x000fe200078e0a00 */
[----:B------:R-:W-:Y:S01]  /*f270*/  ISETP.GE.AND P2, PT, R40, RZ, PT ;  /* 0x000000ff2800720c */ /* 0x000fe20003f46270 */
[----:B------:R-:W-:Y:S01]  /*f280*/  @!P0 IMAD.MOV R34, RZ, RZ, -R34 ;  /* 0x000000ffff228224 */ /* 0x000fe200078e0a22 */
[----:B------:R-:W-:Y:S02]  /*f290*/  ISETP.GT.U32.AND P0, PT, R0, R9, PT ;  /* 0x000000090000720c */ /* 0x000fe40003f04070 */
[----:B------:R-:W-:Y:S01]  /*f2a0*/  @!P6 IMAD.IADD R4, R4, 0x1, -R0 ;  /* 0x000000010404e824 */ /* 0x000fe200078e0a00 */
[----:B------:R-:W-:Y:S01]  /*f2b0*/  ISETP.GE.AND P6, PT, R39, RZ, PT ;  /* 0x000000ff2700720c */ /* 0x000fe20003fc6270 */
[----:B------:R-:W-:Y:S02]  /*f2c0*/  @!P3 IMAD.MOV R33, RZ, RZ, -R33 ;  /* 0x000000ffff21b224 */ /* 0x000fe400078e0a21 */
[----:B------:R-:W-:Y:S02]  /*f2d0*/  IMAD.MOV.U32 R12, RZ, RZ, R6 ;  /* 0x000000ffff0c7224 */ /* 0x000fe400078e0006 */
[----:B------:R-:W-:Y:S01]  /*f2e0*/  @!P1 IMAD.IADD R5, R5, 0x1, -R0 ;  /* 0x0000000105059824 */ /* 0x000fe200078e0a00 */
[----:B------:R-:W-:Y:S01]  /*f2f0*/  STL [R1+0x4498], R31 ;  /* 0x0044981f01007387 */ /* 0x000fe20000100800 */
[----:B------:R-:W-:-:S02]  /*f300*/  @!P5 IMAD.MOV R35, RZ, RZ, -R35 ;  /* 0x000000ffff23d224 */ /* 0x000fc400078e0a23 */
[----:B------:R-:W-:Y:S01]  /*f310*/  @!P4 IMAD.MOV R12, RZ, RZ, -R12 ;  /* 0x000000ffff0cc224 */ /* 0x000fe200078e0a0c */
[----:B------:R-:W-:Y:S01]  /*f320*/  STL [R1+0x449c], R32 ;  /* 0x00449c2001007387 */ /* 0x000fe20000100800 */
[----:B------:R-:W-:Y:S02]  /*f330*/  @!P2 IMAD.MOV R5, RZ, RZ, -R5 ;  /* 0x000000ffff05a224 */ /* 0x000fe400078e0a05 */
[----:B------:R-:W-:Y:S01]  /*f340*/  @!P0 IMAD.IADD R9, R9, 0x1, -R0 ;  /* 0x0000000109098824 */ /* 0x000fe200078e0a00 */
[----:B------:R-:W-:Y:S01]  /*f350*/  STL [R1+0x44a0], R33 ;  /* 0x0044a02101007387 */ /* 0x000fe20000100800 */
[----:B------:R-:W-:Y:S01]  /*f360*/  @!P6 IMAD.MOV R4, RZ, RZ, -R4 ;  /* 0x000000ffff04e224 */ /* 0x000fe200078e0a04 */
[----:B------:R-:W-:Y:S02]  /*f370*/  ISETP.GE.AND P0, PT, R55, RZ, PT ;  /* 0x000000ff3700720c */ /* 0x000fe40003f06270 */
[----:B------:R-:W-:Y:S04]  /*f380*/  STL [R1+0x44a4], R34 ;  /* 0x0044a42201007387 */ /* 0x000fe80000100800 */
[----:B------:R-:W-:Y:S04]  /*f390*/  STL [R1+0x44a8], R35 ;  /* 0x0044a82301007387 */ /* 0x000fe80000100800 */
[----:B------:R-:W2:Y:S04]  /*f3a0*/  LDL.LU R55, [R1+0x45c] ;  /* 0x00045c0001377983 */ /* 0x000ea80000300800 */
[----:B------:R-:W-:Y:S04]  /*f3b0*/  STL [R1+0x78], R12 ;  /* 0x0000780c01007387 */ /* 0x000fe80000100800 */
[----:B------:R5:W-:Y:S04]  /*f3c0*/  STL [R1+0x7c], R5 ;  /* 0x00007c0501007387 */ /* 0x000be80000100800 */
[----:B------:R-:W-:Y:S01]  /*f3d0*/  STL [R1+0xa4], R4 ;  /* 0x0000a40401007387 */ /* 0x000fe20000100800 */
[----:B------:R-:W-:-:S05]  /*f3e0*/  IABS R10, R52 ;  /* 0x00000034000a7213 */ /* 0x000fca0000000000 */
[----:B------:R-:W-:-:S04]  /*f3f0*/  IMAD.HI.U32 R36, R8, R10, RZ ;  /* 0x0000000a08247227 */ /* 0x000fc800078e00ff */
[----:B------:R-:W-:-:S04]  /*f400*/  IMAD.MOV R36, RZ, RZ, -R36 ;  /* 0x000000ffff247224 */ /* 0x000fc800078e0a24 */
[C---:B------:R-:W-:Y:S01]  /*f410*/  IMAD R10, R0.reuse, R36, R10 ;  /* 0x00000024000a7224 */ /* 0x040fe200078e020a */
[----:B------:R-:W-:-:S04]  /*f420*/  ISETP.GT.U32.AND P3, PT, R0, R2, PT ;  /* 0x000000020000720c */ /* 0x000fc80003f64070 */
[----:B------:R-:W-:Y:S02]  /*f430*/  ISETP.GT.U32.AND P5, PT, R0, R10, PT ;  /* 0x0000000a0000720c */ /* 0x000fe40003fa4070 */
[----:B----4-:R-:W-:Y:S02]  /*f440*/  IABS R7, R56 ;  /* 0x0000003800077213 */ /* 0x010fe40000000000 */
[----:B------:R-:W-:Y:S02]  /*f450*/  ISETP.GE.AND P6, PT, R56, RZ, PT ;  /* 0x000000ff3800720c */ /* 0x000fe40003fc6270 */
[----:B------:R-:W4:Y:S01]  /*f460*/  LDL.LU R56, [R1+0x470] ;  /* 0x0004700001387983 */ /* 0x000f220000300800 */
[----:B------:R-:W-:-:S04]  /*f470*/  IMAD.HI.U32 R11, R8, R7, RZ ;  /* 0x00000007080b7227 */ /* 0x000fc800078e00ff */
[----:B------:R-:W-:-:S04]  /*f480*/  IMAD.MOV R11, RZ, RZ, -R11 ;  /* 0x000000ffff0b7224 */ /* 0x000fc800078e0a0b */
[----:B------:R-:W-:Y:S02]  /*f490*/  IMAD R7, R0, R11, R7 ;  /* 0x0000000b00077224 */ /* 0x000fe400078e0207 */
[--C-:B------:R-:W-:Y:S01]  /*f4a0*/  @!P3 IMAD.IADD R2, R2, 0x1, -R0.reuse ;  /* 0x000000010202b824 */ /* 0x100fe200078e0a00 */
[----:B------:R-:W-:Y:S01]  /*f4b0*/  ISETP.GE.AND P3, PT, R38, RZ, PT ;  /* 0x000000ff2600720c */ /* 0x000fe20003f66270 */
[----:B------:R-:W-:-:S05]  /*f4c0*/  @!P5 IMAD.IADD R10, R10, 0x1, -R0 ;  /* 0x000000010a0ad824 */ /* 0x000fca00078e0a00 */
[----:B------:R-:W-:Y:S02]  /*f4d0*/  ISETP.GT.U32.AND P2, PT, R0, R10, PT ;  /* 0x0000000a0000720c */ /* 0x000fe40003f44070 */
[----:B------:R-:W-:-:S11]  /*f4e0*/  ISETP.GE.AND P5, PT, R52, RZ, PT ;  /* 0x000000ff3400720c */ /* 0x000fd60003fa6270 */
[----:B------:R-:W-:Y:S01]  /*f4f0*/  @!P2 IMAD.IADD R10, R10, 0x1, -R0 ;  /* 0x000000010a0aa824 */ /* 0x000fe200078e0a00 */
[----:B---3--:R-:W-:-:S05]  /*f500*/  IABS R11, R53 ;  /* 0x00000035000b7213 */ /* 0x008fca0000000000 */
[----:B------:R-:W-:-:S04]  /*f510*/  IMAD.HI.U32 R36, R8, R11, RZ ;  /* 0x0000000b08247227 */ /* 0x000fc800078e00ff */
[----:B------:R-:W-:-:S04]  /*f520*/  IMAD.MOV R36, RZ, RZ, -R36 ;  /* 0x000000ffff247224 */ /* 0x000fc800078e0a24 */
[----:B------:R-:W-:Y:S02]  /*f530*/  IMAD R6, R0, R36, R11 ;  /* 0x0000002400067224 */ /* 0x000fe400078e020b */
[----:B------:R-:W-:-:S04]  /*f540*/  IMAD.MOV.U32 R11, RZ, RZ, R2 ;  /* 0x000000ffff0b7224 */ /* 0x000fc800078e0002 */
[----:B------:R-:W-:-:S05]  /*f550*/  @!P3 IMAD.MOV R11, RZ, RZ, -R11 ;  /* 0x000000ffff0bb224 */ /* 0x000fca00078e0a0b */
[----:B------:R-:W-:Y:S04]  /*f560*/  STL [R1+0xac], R11 ;  /* 0x0000ac0b01007387 */ /* 0x000fe80000100800 */
[----:B------:R-:W3:Y:S01]  /*f570*/  LDL.LU R52, [R1+0x474] ;  /* 0x0004740001347983 */ /* 0x000ee20000300800 */
[----:B-----5:R-:W-:Y:S02]  /*f580*/  IABS R5, R57 ;  /* 0x0000003900057213 */ /* 0x020fe40000000000 */
[----:B------:R-:W-:Y:S02]  /*f590*/  ISETP.GE.AND P2, PT, R57, RZ, PT ;  /* 0x000000ff3900720c */ /* 0x000fe40003f46270 */
[----:B------:R-:W5:Y:S01]  /*f5a0*/  LDL.LU R57, [R1+0x478] ;  /* 0x0004780001397983 */ /* 0x000f620000300800 */
[----:B------:R-:W-:-:S13]  /*f5b0*/  ISETP.GT.U32.AND P1, PT, R0, R7, PT ;  /* 0x000000070000720c */ /* 0x000fda0003f24070 */
[----:B------:R-:W-:Y:S01]  /*f5c0*/  @!P1 IMAD.IADD R7, R7, 0x1, -R0 ;  /* 0x0000000107079824 */ /* 0x000fe200078e0a00 */
[----:B------:R-:W-:-:S04]  /*f5d0*/  ISETP.GT.U32.AND P1, PT, R0, R9, PT ;  /* 0x000000090000720c */ /* 0x000fc80003f24070 */
[----:B------:R-:W-:-:S09]  /*f5e0*/  ISETP.GT.U32.AND P4, PT, R0, R7, PT ;  /* 0x000000070000720c */ /* 0x000fd20003f84070 */
[----:B------:R-:W-:-:S04]  /*f5f0*/  @!P1 IMAD.IADD R9, R9, 0x1, -R0 ;  /* 0x0000000109099824 */ /* 0x000fc800078e0a00 */
[----:B------:R-:W-:-:S04]  /*f600*/  IMAD.MOV.U32 R12, RZ, RZ, R9 ;  /* 0x000000ffff0c7224 */ /* 0x000fc800078e0009 */
[----:B------:R-:W-:Y:S02]  /*f610*/  @!P0 IMAD.MOV R12, RZ, RZ, -R12 ;  /* 0x000000ffff0c8224 */ /* 0x000fe400078e0a0c */
[----:B------:R-:W-:-:S03]  /*f620*/  @!P4 IMAD.IADD R7, R7, 0x1, -R0 ;  /* 0x000000010707c824 */ /* 0x000fc600078e0a00 */
[----:B------:R0:W-:Y:S01]  /*f630*/  STL [R1+0xa8], R12 ;  /* 0x0000a80c01007387 */ /* 0x0001e20000100800 */
[----:B--2---:R-:W-:Y:S02]  /*f640*/  IABS R2, R54 ;  /* 0x0000003600027213 */ /* 0x004fe40000000000 */
[----:B------:R-:W-:Y:S02]  /*f650*/  ISETP.GE.AND P4, PT, R54, RZ, PT ;  /* 0x000000ff3600720c */ /* 0x000fe40003f86270 */
[----:B------:R-:W2:Y:S01]  /*f660*/  LDL.LU R54, [R1+0x47c] ;  /* 0x00047c0001367983 */ /* 0x000ea20000300800 */
[----:B0-----:R-:W-:Y:S02]  /*f670*/  IMAD.MOV.U32 R12, RZ, RZ, R7 ;  /* 0x000000ffff0c7224 */ /* 0x001fe400078e0007 */
[----:B------:R-:W-:Y:S02]  /*f680*/  @!P5 IMAD.MOV R10, RZ, RZ, -R10 ;  /* 0x000000ffff0ad224 */ /* 0x000fe400078e0a0a */
[----:B------:R-:W-:-:S03]  /*f690*/  @!P6 IMAD.MOV R12, RZ, RZ, -R12 ;  /* 0x000000ffff0ce224 */ /* 0x000fc600078e0a0c */
[----:B------:R0:W-:Y:S01]  /*f6a0*/  STL [R1+0x88], R10 ;  /* 0x0000880a01007387 */ /* 0x0001e20000100800 */
[----:B------:R-:W-:Y:S02]  /*f6b0*/  ISETP.GT.U32.AND P3, PT, R0, R6, PT ;  /* 0x000000060000720c */ /* 0x000fe40003f64070 */
[----:B------:R-:W-:Y:S02]  /*f6c0*/  IABS R4, R55 ;  /* 0x0000003700047213 */ /* 0x000fe40000000000 */
[----:B------:R-:W-:Y:S02]  /*f6d0*/  ISETP.GE.AND P0, PT, R55, RZ, PT ;  /* 0x000000ff3700720c */ /* 0x000fe40003f06270 */
[----:B------:R-:W2:Y:S04]  /*f6e0*/  LDL.LU R55, [R1+0x480] ;  /* 0x0004800001377983 */ /* 0x000ea80000300800 */
[----:B------:R-:W-:Y:S03]  /*f6f0*/  STL [R1+0x8c], R12 ;  /* 0x00008c0c01007387 */ /* 0x000fe60000100800 */
[----:B------:R-:W-:-:S02]  /*f700*/  @!P3 IMAD.IADD R6, R6, 0x1, -R0 ;  /* 0x000000010606b824 */ /* 0x000fc400078e0a00 */
[----:B------:R-:W-:-:S03]  /*f710*/  IMAD.HI.U32 R11, R8, R5, RZ ;  /* 0x00000005080b7227 */ /* 0x000fc600078e00ff */
[----:B------:R-:W-:Y:S01]  /*f720*/  ISETP.GT.U32.AND P3, PT, R0, R6, PT ;  /* 0x000000060000720c */ /* 0x000fe20003f64070 */
[----:B------:R-:W-:-:S04]  /*f730*/  IMAD.HI.U32 R9, R8, R2, RZ ;  /* 0x0000000208097227 */ /* 0x000fc800078e00ff */
[----:B------:R-:W-:Y:S02]  /*f740*/  IMAD.MOV R11, RZ, RZ, -R11 ;  /* 0x000000ffff0b7224 */ /* 0x000fe400078e0a0b */
[----:B------:R-:W-:Y:S01]  /*f750*/  IMAD.MOV R9, RZ, RZ, -R9 ;  /* 0x000000ffff097224 */ /* 0x000fe200078e0a09 */
[----:B------:R-:W-:Y:S01]  /*f760*/  ISETP.GE.AND P1, PT, R53, RZ, PT ;  /* 0x000000ff3500720c */ /* 0x000fe20003f26270 */
[C---:B------:R-:W-:Y:S02]  /*f770*/  IMAD R5, R0.reuse, R11, R5 ;  /* 0x0000000b00057224 */ /* 0x040fe400078e0205 */
[----:B------:R-:W-:Y:S02]  /*f780*/  IMAD R2, R0, R9, R2 ;  /* 0x0000000900027224 */ /* 0x000fe400078e0202 */
[----:B------:R-:W-:Y:S01]  /*f790*/  IMAD.HI.U32 R7, R8, R4, RZ ;  /* 0x0000000408077227 */ /* 0x000fe200078e00ff */
[----:B------:R-:W-:-:S03]  /*f7a0*/  ISETP.GT.U32.AND P5, PT, R0, R5, PT ;  /* 0x000000050000720c */ /* 0x000fc60003fa4070 */
[----:B------:R-:W-:Y:S01]  /*f7b0*/  @!P3 IMAD.IADD R6, R6, 0x1, -R0 ;  /* 0x000000010606b824 */ /* 0x000fe200078e0a00 */
[C---:B------:R-:W-:Y:S01]  /*f7c0*/  ISETP.GT.U32.AND P3, PT, R0.reuse, R2, PT ;  /* 0x000000020000720c */ /* 0x040fe20003f64070 */
[----:B------:R-:W-:Y:S02]  /*f7d0*/  IMAD.MOV R7, RZ, RZ, -R7 ;  /* 0x000000ffff077224 */ /* 0x000fe400078e0a07 */
[----:B0-----:R-:W-:Y:S02]  /*f7e0*/  IMAD.MOV.U32 R10, RZ, RZ, R6 ;  /* 0x000000ffff0a7224 */ /* 0x001fe400078e0006 */
[----:B------:R-:W-:Y:S02]  /*f7f0*/  IMAD R4, R0, R7, R4 ;  /* 0x0000000700047224 */ /* 0x000fe400078e0204 */
[----:B------:R-:W-:Y:S02]  /*f800*/  @!P1 IMAD.MOV R10, RZ, RZ, -R10 ;  /* 0x000000ffff0a9224 */ /* 0x000fe400078e0a0a */
[----:B------:R-:W-:Y:S01]  /*f810*/  @!P5 IMAD.IADD R5, R5, 0x1, -R0 ;  /* 0x000000010505d824 */ /* 0x000fe200078e0a00 */
[----:B----4-:R-:W-:-:S02]  /*f820*/  ISETP.GE.AND P6, PT, R56, RZ, PT ;  /* 0x000000ff3800720c */ /* 0x010fc40003fc6270 */
[----:B------:R-:W-:Y:S02]  /*f830*/  IABS R36, R56 ;  /* 0x0000003800247213 */ /* 0x000fe40000000000 */
[----:B------:R-:W4:Y:S04]  /*f840*/  LDL.LU R56, [R1+0x484] ;  /* 0x0004840001387983 */ /* 0x000f280000300800 */
[----:B------:R-:W4:Y:S04]  /*f850*/  LDL.LU R46, [R1+0x488] ;  /* 0x00048800012e7983 */ /* 0x000f280000300800 */
[----:B------:R-:W4:Y:S01]  /*f860*/  LDL.LU R53, [R1+0x48c] ;  /* 0x00048c0001357983 */ /* 0x000f220000300800 */
[----:B------:R-:W-:Y:S01]  /*f870*/  ISETP.GT.U32.AND P1, PT, R0, R4, PT ;  /* 0x000000040000720c */ /* 0x000fe20003f24070 */
[----:B------:R-:W-:Y:S01]  /*f880*/  @!P3 IMAD.IADD R2, R2, 0x1, -R0 ;  /* 0x000000010202b824 */ /* 0x000fe200078e0a00 */
[----:B------:R-:W-:-:S04]  /*f890*/  ISETP.GT.U32.AND P5, PT, R0, R5, PT ;  /* 0x000000050000720c */ /* 0x000fc80003fa4070 */
[----:B------:R-:W-:-:S07]  /*f8a0*/  ISETP.GT.U32.AND P3, PT, R0, R2, PT ;  /* 0x000000020000720c */ /* 0x000fce0003f64070 */
[--C-:B------:R-:W-:Y:S02]  /*f8b0*/  @!P1 IMAD.IADD R4, R4, 0x1, -R0.reuse ;  /* 0x0000000104049824 */ /* 0x100fe400078e0a00 */
[----:B------:R-:W-:-:S03]  /*f8c0*/  @!P5 IMAD.IADD R5, R5, 0x1, -R0 ;  /* 0x000000010505d824 */ /* 0x000fc600078e0a00 */
[----:B------:R-:W-:Y:S01]  /*f8d0*/  ISETP.GT.U32.AND P1, PT, R0, R4, PT ;  /* 0x000000040000720c */ /* 0x000fe20003f24070 */
[----:B------:R-:W-:Y:S01]  /*f8e0*/  @!P3 IMAD.IADD R2, R2, 0x1, -R0 ;  /* 0x000000010202b824 */ /* 0x000fe200078e0a00 */
[----:B------:R0:W-:Y:S01]  /*f8f0*/  STL [R1+0x80], R10 ;  /* 0x0000800a01007387 */ /* 0x0001e20000100800 */
[----:B------:R-:W-:-:S03]  /*f900*/  IMAD.MOV.U32 R11, RZ, RZ, R5 ;  /* 0x000000ffff0b7224 */ /* 0x000fc600078e0005 */
[----:B------:R-:W4:Y:S01]  /*f910*/  LDL.LU R45, [R1+0x4a0] ;  /* 0x0004a000012d7983 */ /* 0x000f220000300800 */
[----:B------:R-:W-:Y:S02]  /*f920*/  @!P2 IMAD.MOV R11, RZ, RZ, -R11 ;  /* 0x000000ffff0ba224 */ /* 0x000fe400078e0a0b */
[----:B0-----:R-:W-:-:S04]  /*f930*/  IMAD.MOV.U32 R10, RZ, RZ, R2 ;  /* 0x000000ffff0a7224 */ /* 0x001fc800078e0002 */
[----:B------:R-:W-:Y:S01]  /*f940*/  @!P4 IMAD.MOV R10, RZ, RZ, -R10 ;  /* 0x000000ffff0ac224 */ /* 0x000fe200078e0a0a */
[----:B------:R-:W-:Y:S01]  /*f950*/  STL [R1+0x6c], R11 ;  /* 0x00006c0b01007387 */ /* 0x000fe20000100800 */
[----:B------:R-:W-:-:S03]  /*f960*/  @!P1 IMAD.IADD R4, R4, 0x1, -R0 ;  /* 0x0000000104049824 */ /* 0x000fc600078e0a00 */
[----:B------:R-:W-:Y:S01]  /*f970*/  STL [R1+0x70], R10 ;  /* 0x0000700a01007387 */ /* 0x000fe20000100800 */
[----:B-----5:R-:W-:Y:S02]  /*f980*/  IABS R38, R57 ;  /* 0x0000003900267213 */ /* 0x020fe40000000000 */
[----:B------:R-:W-:Y:S02]  /*f990*/  ISETP.GE.AND P1, PT, R57, RZ, PT ;  /* 0x000000ff3900720c */ /* 0x000fe40003f26270 */
[----:B------:R-:W5:Y:S01]  /*f9a0*/  LDL.LU R57, [R1+0x4a4] ;  /* 0x0004a40001397983 */ /* 0x000f620000300800 */
[----:B---3--:R-:W-:-:S05]  /*f9b0*/  IABS R37, R52 ;  /* 0x0000003400257213 */ /* 0x008fca0000000000 */
[----:B------:R-:W-:-:S04]  /*f9c0*/  IMAD.HI.U32 R7, R8, R37, RZ ;  /* 0x0000002508077227 */ /* 0x000fc800078e00ff */
[----:B------:R-:W-:Y:S02]  /*f9d0*/  IMAD.MOV R7, RZ, RZ, -R7 ;  /* 0x000000ffff077224 */ /* 0x000fe400078e0a07 */
[----:B------:R-:W-:-:S04]  /*f9e0*/  IMAD.HI.U32 R6, R8, R38, RZ ;  /* 0x0000002608067227 */ /* 0x000fc800078e00ff */
[----:B------:R-:W-:-:S04]  /*f9f0*/  IMAD.HI.U32 R9, R8, R36, RZ ;  /* 0x0000002408097227 */ /* 0x000fc800078e00ff */
[C---:B------:R-:W-:Y:S02]  /*fa00*/  IMAD R37, R0.reuse, R7, R37 ;  /* 0x0000000700257224 */ /* 0x040fe400078e0225 */
[----:B------:R-:W-:Y:S02]  /*fa10*/  IMAD.MOV R6, RZ, RZ, -R6 ;  /* 0x000000ffff067224 */ /* 0x000fe400078e0a06 */
[----:B------:R-:W-:Y:S01]  /*fa20*/  IMAD.MOV R9, RZ, RZ, -R9 ;  /* 0x000000ffff097224 */ /* 0x000fe200078e0a09 */
[C---:B------:R-:W-:Y:S01]  /*fa30*/  ISETP.GT.U32.AND P3, PT, R0.reuse, R37, PT ;  /* 0x000000250000720c */ /* 0x040fe20003f64070 */
[C---:B------:R-:W-:Y:S02]  /*fa40*/  IMAD R38, R0.reuse, R6, R38 ;  /* 0x0000000600267224 */ /* 0x040fe400078e0226 */
[----:B------:R-:W-:-:S05]  /*fa50*/  IMAD R36, R0, R9, R36 ;  /* 0x0000000900247224 */ /* 0x000fca00078e0224 */
[----:B------:R-:W-:Y:S02]  /*fa60*/  ISETP.GT.U32.AND P5, PT, R0, R36, PT ;  /* 0x000000240000720c */ /* 0x000fe40003fa4070 */
[----:B--2---:R-:W-:-:S05]  /*fa70*/  IABS R39, R54 ;  /* 0x0000003600277213 */ /* 0x004fca0000000000 */
[----:B------:R-:W-:-:S04]  /*fa80*/  IMAD.HI.U32 R6, R8, R39, RZ ;  /* 0x0000002708067227 */ /* 0x000fc800078e00ff */
[----:B------:R-:W-:-:S04]  /*fa90*/  IMAD.MOV R6, RZ, RZ, -R6 ;  /* 0x000000ffff067224 */ /* 0x000fc800078e0a06 */
[----:B------:R-:W-:Y:S02]  /*faa0*/  IMAD R39, R0, R6, R39 ;  /* 0x0000000600277224 */ /* 0x000fe400078e0227 */
[----:B------:R-:W-:-:S03]  /*fab0*/  @!P3 IMAD.IADD R37, R37, 0x1, -R0 ;  /* 0x000000012525b824 */ /* 0x000fc600078e0a00 */
[----:B------:R-:W-:Y:S01]  /*fac0*/  ISETP.GT.U32.AND P3, PT, R0, R39, PT ;  /* 0x000000270000720c */ /* 0x000fe20003f64070 */
[----:B------:R-:W-:Y:S01]  /*fad0*/  @!P5 IMAD.IADD R36, R36, 0x1, -R0 ;  /* 0x000000012424d824 */ /* 0x000fe200078e0a00 */
[----:B------:R-:W-:Y:S01]  /*fae0*/  ISETP.GT.U32.AND P2, PT, R0, R38, PT ;  /* 0x000000260000720c */ /* 0x000fe20003f44070 */
[----:B------:R-:W-:-:S03]  /*faf0*/  @!P0 IMAD.MOV R4, RZ, RZ, -R4 ;  /* 0x000000ffff048224 */ /* 0x000fc600078e0a04 */
[----:B------:R-:W-:Y:S02]  /*fb00*/  ISETP.GT.U32.AND P4, PT, R0, R36, PT ;  /* 0x000000240000720c */ /* 0x000fe40003f84070 */
[----:B------:R0:W-:Y:S05]  /*fb10*/  STL [R1+0x74], R4 ;  /* 0x0000740401007387 */ /* 0x0001ea0000100800 */
[----:B------:R-:W-:-:S05]  /*fb20*/  @!P3 IMAD.IADD R39, R39, 0x1, -R0 ;  /* 0x000000012727b824 */ /* 0x000fca00078e0a00 */
[----:B------:R-:W-:Y:S01]  /*fb30*/  ISETP.GT.U32.AND P3, PT, R0, R39, PT ;  /* 0x000000270000720c */ /* 0x000fe20003f64070 */
[--C-:B------:R-:W-:Y:S01]  /*fb40*/  @!P4 IMAD.IADD R36, R36, 0x1, -R0.reuse ;  /* 0x000000012424c824 */ /* 0x100fe200078e0a00 */
[----:B------:R-:W-:Y:S01]  /*fb50*/  IABS R40, R55 ;  /* 0x0000003700287213 */ /* 0x000fe20000000000 */
[----:B------:R-:W-:Y:S01]  /*fb60*/  @!P2 IMAD.IADD R38, R38, 0x1, -R0 ;  /* 0x000000012626a824 */ /* 0x000fe200078e0a00 */
[----:B------:R-:W-:Y:S02]  /*fb70*/  ISETP.GE.AND P4, PT, R54, RZ, PT ;  /* 0x000000ff3600720c */ /* 0x000fe40003f86270 */
[----:B------:R-:W-:Y:S01]  /*fb80*/  ISETP.GT.U32.AND P2, PT, R0, R37, PT ;  /* 0x000000250000720c */ /* 0x000fe20003f44070 */
[----:B------:R-:W2:Y:S01]  /*fb90*/  LDL.LU R54, [R1+0x4a8] ;  /* 0x0004a80001367983 */ /* 0x000ea20000300800 */
[----:B------:R-:W-:Y:S01]  /*fba0*/  IMAD.HI.U32 R2, R8, R40, RZ ;  /* 0x0000002808027227 */ /* 0x000fe200078e00ff */
[----:B------:R-:W-:-:S03]  /*fbb0*/  ISETP.GT.U32.AND P0, PT, R0, R38, PT ;  /* 0x000000260000720c */ /* 0x000fc60003f04070 */
[----:B------:R-:W-:Y:S02]  /*fbc0*/  IMAD.MOV R2, RZ, RZ, -R2 ;  /* 0x000000ffff027224 */ /* 0x000fe400078e0a02 */
[----:B------:R-:W-:Y:S02]  /*fbd0*/  @!P3 IMAD.IADD R39, R39, 0x1, -R0 ;  /* 0x000000012727b824 */ /* 0x000fe400078e0a00 */
[----:B------:R-:W-:-:S03]  /*fbe0*/  IMAD R40, R0, R2, R40 ;  /* 0x0000000200287224 */ /* 0x000fc600078e0228 */
[--C-:B------:R-:W-:Y:S02]  /*fbf0*/  @!P2 IMAD.IADD R37, R37, 0x1, -R0.reuse ;  /* 0x000000012525a824 */ /* 0x100fe400078e0a00 */
[----:B------:R-:W-:Y:S01]  /*fc00*/  ISETP.GT.U32.AND P2, PT, R0, R40, PT ;  /* 0x000000280000720c */ /* 0x000fe20003f44070 */
[----:B------:R-:W-:Y:S01]  /*fc10*/  @!P0 IMAD.IADD R38, R38, 0x1, -R0 ;  /* 0x0000000126268824 */ /* 0x000fe200078e0a00 */
[----:B------:R-:W-:Y:S02]  /*fc20*/  ISETP.GE.AND P5, PT, R52, RZ, PT ;  /* 0x000000ff3400720c */ /* 0x000fe40003fa6270 */
[----:B------:R-:W-:Y:S02]  /*fc30*/  ISETP.GE.AND P0, PT, R55, RZ, PT ;  /* 0x000000ff3700720c */ /* 0x000fe40003f06270 */
[----:B------:R-:W3:Y:S01]  /*fc40*/  LDL.LU R55, [R1+0x4ac] ;  /* 0x0004ac0001377983 */ /* 0x000ee20000300800 */
[----:B------:R-:W-:-:S06]  /*fc50*/  @!P6 IMAD.MOV R36, RZ, RZ, -R36 ;  /* 0x000000ffff24e224 */ /* 0x000fcc00078e0a24 */
[----:B------:R-:W-:Y:S02]  /*fc60*/  @!P2 IMAD.IADD R40, R40, 0x1, -R0 ;  /* 0x000000012828a824 */ /* 0x000fe400078e0a00 */
[----:B------:R-:W-:Y:S02]  /*fc70*/  @!P5 IMAD.MOV R37, RZ, RZ, -R37 ;  /* 0x000000ffff25d224 */ /* 0x000fe400078e0a25 */
[----:B------:R-:W-:Y:S02]  /*fc80*/  @!P1 IMAD.MOV R38, RZ, RZ, -R38 ;  /* 0x000000ffff269224 */ /* 0x000fe400078e0a26 */
[----:B------:R-:W-:Y:S01]  /*fc90*/  @!P4 IMAD.MOV R39, RZ, RZ, -R39 ;  /* 0x000000ffff27c224 */ /* 0x000fe200078e0a27 */
[----:B------:R-:W-:Y:S02]  /*fca0*/  ISETP.GT.U32.AND P6, PT, R0, R40, PT ;  /* 0x000000280000720c */ /* 0x000fe40003fc4070 */
[----:B----4-:R-:W-:-:S05]  /*fcb0*/  IABS R5, R56 ;  /* 0x0000003800057213 */ /* 0x010fca0000000000 */
[----:B0-----:R-:W-:-:S04]  /*fcc0*/  IMAD.HI.U32 R4, R8, R5, RZ ;  /* 0x0000000508047227 */ /* 0x001fc800078e00ff */
[----:B------:R-:W-:-:S04]  /*fcd0*/  IMAD.MOV R4, RZ, RZ, -R4 ;  /* 0x000000ffff047224 */ /* 0x000fc800078e0a04 */
[----:B------:R-:W-:-:S05]  /*fce0*/  IMAD R5, R0, R4, R5 ;  /* 0x0000000400057224 */ /* 0x000fca00078e0205 */
[----:B------:R-:W-:Y:S02]  /*fcf0*/  ISETP.GT.U32.AND P3, PT, R0, R5, PT ;  /* 0x000000050000720c */ /* 0x000fe40003f64070 */
[----:B------:R-:W-:Y:S02]  /*fd00*/  ISETP.GE.AND P2, PT, R56, RZ, PT ;  /* 0x000000ff3800720c */ /* 0x000fe40003f46270 */
[----:B------:R-:W4:Y:S04]  /*fd10*/  LDL.LU R56, [R1+0x9a0] ;  /* 0x0009a00001387983 */ /* 0x000f280000300800 */
[----:B------:R-:W4:Y:S05]  /*fd20*/  LDL.LU R52, [R1+0x9a4] ;  /* 0x0009a40001347983 */ /* 0x000f2a0000300800 */
[----:B------:R-:W-:-:S05]  /*fd30*/  @!P3 IMAD.IADD R5, R5, 0x1, -R0 ;  /* 0x000000010505b824 */ /* 0x000fca00078e0a00 */
[----:B------:R-:W-:Y:S01]  /*fd40*/  ISETP.GT.U32.AND P3, PT, R0, R5, PT ;  /* 0x000000050000720c */ /* 0x000fe20003f64070 */
[----:B------:R-:W-:Y:S01]  /*fd50*/  STL [R1+0x44ac], R36 ;  /* 0x0044ac2401007387 */ /* 0x000fe20000100800 */
[----:B------:R-:W-:-:S03]  /*fd60*/  IABS R42, R53 ;  /* 0x00000035002a7213 */ /* 0x000fc60000000000 */
[----:B------:R-:W-:Y:S02]  /*fd70*/  STL [R1+0x44b0], R37 ;  /* 0x0044b02501007387 */ /* 0x000fe40000100800 */
[----:B------:R-:W-:Y:S02]  /*fd80*/  IMAD.HI.U32 R7, R8, R42, RZ ;  /* 0x0000002a08077227 */ /* 0x000fe400078e00ff */
[----:B------:R-:W-:Y:S04]  /*fd90*/  STL [R1+0x44b4], R38 ;  /* 0x0044b42601007387 */ /* 0x000fe80000100800 */
[----:B------:R-:W-:Y:S01]  /*fda0*/  @!P3 IMAD.IADD R5, R5, 0x1, -R0 ;  /* 0x000000010505b824 */ /* 0x000fe200078e0a00 */
[----:B------:R-:W-:Y:S01]  /*fdb0*/  STL [R1+0x44b8], R39 ;  /* 0x0044b82701007387 */ /* 0x000fe20000100800 */
[----:B------:R-:W-:-:S03]  /*fdc0*/  ISETP.GE.AND P3, PT, R53, RZ, PT ;  /* 0x000000ff3500720c */ /* 0x000fc60003f66270 */
[----:B------:R-:W4:Y:S01]  /*fdd0*/  LDL.LU R53, [R1+0xc60] ;  /* 0x000c600001357983 */ /* 0x000f220000300800 */
[----:B------:R-:W-:-:S04]  /*fde0*/  IMAD.MOV R7, RZ, RZ, -R7 ;  /* 0x000000ffff077224 */ /* 0x000fc800078e0a07 */
[----:B------:R-:W-:-:S05]  /*fdf0*/  IMAD R42, R0, R7, R42 ;  /* 0x00000007002a7224 */ /* 0x000fca00078e022a */
[----:B------:R-:W-:Y:S01]  /*fe00*/  ISETP.GT.U32.AND P1, PT, R0, R42, PT ;  /* 0x0000002a0000720c */ /* 0x000fe20003f24070 */
[----:B------:R-:W-:-:S04]  /*fe10*/  @!P6 IMAD.IADD R40, R40, 0x1, -R0 ;  /* 0x000000012828e824 */ /* 0x000fc800078e0a00 */
[----:B------:R-:W-:-:S08]  /*fe20*/  @!P0 IMAD.MOV R40, RZ, RZ, -R40 ;  /* 0x000000ffff288224 */ /* 0x000fd000078e0a28 */
[----:B------:R-:W-:-:S05]  /*fe30*/  @!P1 IMAD.IADD R42, R42, 0x1, -R0 ;  /* 0x000000012a2a9824 */ /* 0x000fca00078e0a00 */
[----:B------:R-:W-:Y:S01]  /*fe40*/  ISETP.GT.U32.AND P0, PT, R0, R42, PT ;  /* 0x0000002a0000720c */ /* 0x000fe20003f04070 */
[----:B------:R-:W-:-:S04]  /*fe50*/  IMAD.MOV.U32 R7, RZ, RZ, R5 ;  /* 0x000000ffff077224 */ /* 0x000fc800078e0005 */
[----:B------:R-:W-:-:S05]  /*fe60*/  @!P2 IMAD.MOV R7, RZ, RZ, -R7 ;  /* 0x000000ffff07a224 */ /* 0x000fca00078e0a07 */
[----:B------:R-:W-:Y:S03]  /*fe70*/  STL [R1+0x58], R7 ;  /* 0x0000580701007387 */ /* 0x000fe60000100800 */
[----:B------:R-:W-:Y:S01]  /*fe80*/  @!P0 IMAD.IADD R42, R42, 0x1, -R0 ;  /* 0x000000012a2a8824 */ /* 0x000fe200078e0a00 */
[----:B-----5:R-:W-:Y:S02]  /*fe90*/  IABS R44, R57 ;  /* 0x00000039002c7213 */ /* 0x020fe40000000000 */
[----:B------:R-:W-:Y:S02]  /*fea0*/  ISETP.GE.AND P0, PT, R57, RZ, PT ;  /* 0x000000ff3900720c */ /* 0x000fe40003f06270 */
[----:B------:R-:W5:Y:S01]  /*feb0*/  LDL.LU R57, [R1+0xc64] ;  /* 0x000c640001397983 */ /* 0x000f620000300800 */
[----:B------:R-:W-:Y:S02]  /*fec0*/  IABS R41, R46 ;  /* 0x0000002e00297213 */ /* 0x000fe40000000000 */
[----:B------:R-:W-:-:S03]  /*fed0*/  IABS R43, R45 ;  /* 0x0000002d002b7213 */ /* 0x000fc60000000000 */
[----:B------:R-:W-:-:S04]  /*fee0*/  IMAD.HI.U32 R2, R8, R41, RZ ;  /* 0x0000002908027227 */ /* 0x000fc800078e00ff */
[----:B------:R-:W-:-:S04]  /*fef0*/  IMAD.HI.U32 R6, R8, R43, RZ ;  /* 0x0000002b08067227 */ /* 0x000fc800078e00ff */
[----:B------:R-:W-:Y:S02]  /*ff00*/  IMAD.MOV R2, RZ, RZ, -R2 ;  /* 0x000000ffff027224 */ /* 0x000fe400078e0a02 */
[----:B------:R-:W-:Y:S02]  /*ff10*/  IMAD.MOV R6, RZ, RZ, -R6 ;  /* 0x000000ffff067224 */ /* 0x000fe400078e0a06 */
[C---:B------:R-:W-:Y:S02]  /*ff20*/  IMAD R41, R0.reuse, R2, R41 ;  /* 0x0000000200297224 */ /* 0x040fe400078e0229 */
[----:B------:R-:W-:-:S03]  /*ff30*/  IMAD R43, R0, R6, R43 ;  /* 0x00000006002b7224 */ /* 0x000fc600078e022b */
[----:B------:R-:W-:Y:S01]  /*ff40*/  ISETP.GT.U32.AND P5, PT, R0, R41, PT ;  /* 0x000000290000720c */ /* 0x000fe20003fa4070 */
[----:B------:R-:W-:Y:S01]  /*ff50*/  IMAD.HI.U32 R2, R8, R44, RZ ;  /* 0x0000002c08027227 */ /* 0x000fe200078e00ff */
[----:B------:R-:W-:-:S03]  /*ff60*/  ISETP.GT.U32.AND P6, PT, R0, R43, PT ;  /* 0x0000002b0000720c */ /* 0x000fc60003fc4070 */
[----:B------:R-:W-:-:S04]  /*ff70*/  IMAD.MOV R2, RZ, RZ, -R2 ;  /* 0x000000ffff027224 */ /* 0x000fc800078e0a02 */
[----:B------:R-:W-:-:S04]  /*ff80*/  IMAD R44, R0, R2, R44 ;  /* 0x00000002002c7224 */ /* 0x000fc800078e022c */
[--C-:B------:R-:W-:Y:S01]  /*ff90*/  @!P5 IMAD.IADD R41, R41, 0x1, -R0.reuse ;  /* 0x000000012929d824 */ /* 0x100fe200078e0a00 */
[----:B------:R-:W-:Y:S01]  /*ffa0*/  ISETP.GT.U32.AND P5, PT, R0, R44, PT ;  /* 0x0000002c0000720c */ /* 0x000fe20003fa4070 */
[----:B------:R-:W-:-:S03]  /*ffb0*/  @!P6 IMAD.IADD R43, R43, 0x1, -R0 ;  /* 0x000000012b2be824 */ /* 0x000fc600078e0a00 */
[----:B------:R-:W-:Y:S02]  /*ffc0*/  ISETP.GT.U32.AND P6, PT, R0, R41, PT ;  /* 0x000000290000720c */ /* 0x000fe40003fc4070 */
[----:B------:R-:W-:-:S07]  /*ffd0*/  ISETP.GE.AND P4, PT, R46, RZ, PT ;  /* 0x000000ff2e00720c */ /* 0x000fce0003f86270 */
[----:B------:R-:W-:-:S04]  /*ffe0*/  @!P5 IMAD.IADD R44, R44, 0x1, -R0 ;  /* 0x000000012c2cd824 */ /* 0x000fc800078e0a00 */
[----:B------:R-:W-:Y:S01]  /*fff0*/  @!P6 IMAD.IADD R41, R41, 0x1, -R0 ;  /* 0x000000012929e824 */ /* 0x000fe200078e0a00 */
[----:B------:R-:W-:Y:S02]  /*10000*/  ISETP.GT.U32.AND P2, PT, R0, R44, PT ;  /* 0x0000002c0000720c */ /* 0x000fe40003f44070 */
[----:B--2---:R-:W-:-:S05]  /*10010*/  IABS R4, R54 ;  /* 0x0000003600047213 */ /* 0x004fca0000000000 */
[----:B------:R-:W-:-:S04]  /*10020*/  IMAD.HI.U32 R6, R8, R4, RZ ;  /* 0x0000000408067227 */ /* 0x000fc800078e00ff */
[----:B------:R-:W-:-:S04]  /*10030*/  IMAD.MOV R6, RZ, RZ, -R6 ;  /* 0x000000ffff067224 */ /* 0x000fc800078e0a06 */
[----:B------:R-:W-:-:S05]  /*10040*/  IMAD R4, R0, R6, R4 ;  /* 0x0000000600047224 */ /* 0x000fca00078e0204 */
[----:B------:R-:W-:Y:S02]  /*10050*/  ISETP.GT.U32.AND P6, PT, R0, R4, PT ;  /* 0x000000040000720c */ /* 0x000fe40003fc4070 */
[----:B---3--:R-:W-:-:S05]  /*10060*/  IABS R2, R55 ;  /* 0x0000003700027213 */ /* 0x008fca0000000000 */
[----:B------:R-:W-:-:S04]  /*10070*/  IMAD.HI.U32 R6, R8, R2, RZ ;  /* 0x0000000208067227 */ /* 0x000fc800078e00ff */
[----:B------:R-:W-:Y:S02]  /*10080*/  IMAD.MOV R5, RZ, RZ, -R6 ;  /* 0x000000ffff057224 */ /* 0x000fe400078e0a06 */
[--C-:B------:R-:W-:Y:S01]  /*10090*/  @!P6 IMAD.IADD R4, R4, 0x1, -R0.reuse ;  /* 0x000000010404e824 */ /* 0x100fe200078e0a00 */
[----:B------:R-:W-:Y:S01]  /*100a0*/  ISETP.GT.U32.AND P5, PT, R0, R43, PT ;  /* 0x0000002b0000720c */ /* 0x000fe20003fa4070 */
[----:B------:R-:W-:Y:S01]  /*100b0*/  @!P2 IMAD.IADD R44, R44, 0x1, -R0 ;  /* 0x000000012c2ca824 */ /* 0x000fe200078e0a00 */
[----:B------:R-:W-:Y:S01]  /*100c0*/  ISETP.GE.AND P2, PT, R54, RZ, PT ;  /* 0x000000ff3600720c */ /* 0x000fe20003f46270 */
[C---:B------:R-:W-:Y:S01]  /*100d0*/  IMAD R2, R0.reuse, R5, R2 ;  /* 0x0000000500027224 */ /* 0x040fe200078e0202 */
[----:B------:R-:W2:Y:S01]  /*100e0*/  LDL.LU R54, [R1+0xc68] ;  /* 0x000c680001367983 */ /* 0x000ea20000300800 */
[----:B------:R-:W-:Y:S01]  /*100f0*/  @!P4 IMAD.MOV R41, RZ, RZ, -R41 ;  /* 0x000000ffff29c224 */ /* 0x000fe200078e0a29 */
[----:B------:R-:W-:Y:S02]  /*10100*/  ISETP.GT.U32.AND P4, PT, R0, R4, PT ;  /* 0x000000040000720c */ /* 0x000fe40003f84070 */
[----:B------:R-:W-:-:S02]  /*10110*/  ISETP.GE.AND P1, PT, R45, RZ, PT ;  /* 0x000000ff2d00720c */ /* 0x000fc40003f26270 */
[----:B------:R-:W-:Y:S02]  /*10120*/  ISETP.GE.AND P6, PT, R55, RZ, PT ;  /* 0x000000ff3700720c */ /* 0x000fe40003fc6270 */
[----:B------:R-:W3:Y:S01]  /*10130*/  LDL.LU R55, [R1+0xc6c] ;  /* 0x000c6c0001377983 */ /* 0x000ee20000300800 */
[----:B------:R-:W-:Y:S01]  /*10140*/  @!P5 IMAD.IADD R43, R43, 0x1, -R0 ;  /* 0x000000012b2bd824 */ /* 0x000fe200078e0a00 */
[----:B------:R-:W-:-:S05]  /*10150*/  ISETP.GT.U32.AND P5, PT, R0, R2, PT ;  /* 0x000000020000720c */ /* 0x000fca0003fa4070 */
[----:B------:R-:W-:Y:S02]  /*10160*/  @!P4 IMAD.IADD R4, R4, 0x1, -R0 ;  /* 0x000000010404c824 */ /* 0x000fe400078e0a00 */
[----:B------:R-:W-:Y:S02]  /*10170*/  @!P1 IMAD.MOV R43, RZ, RZ, -R43 ;  /* 0x000000ffff2b9224 */ /* 0x000fe400078e0a2b */
[----:B------:R-:W-:-:S04]  /*10180*/  @!P3 IMAD.MOV R42, RZ, RZ, -R42 ;  /* 0x000000ffff2ab224 */ /* 0x000fc800078e0a2a */
[----:B------:R-:W-:-:S05]  /*10190*/  @!P5 IMAD.IADD R2, R2, 0x1, -R0 ;  /* 0x000000010202d824 */ /* 0x000fca00078e0a00 */
[----:B------:R-:W-:Y:S02]  /*101a0*/  ISETP.GT.U32.AND P3, PT, R0, R2, PT ;  /* 0x000000020000720c */ /* 0x000fe40003f64070 */
[----:B----4-:R-:W-:-:S05]  /*101b0*/  IABS R46, R52 ;  /* 0x00000034002e7213 */ /* 0x010fca0000000000 */
[----:B------:R-:W-:-:S04]  /*101c0*/  IMAD.HI.U32 R5, R8, R46, RZ ;  /* 0x0000002e08057227 */ /* 0x000fc800078e00ff */
[----:B------:R-:W-:-:S04]  /*101d0*/  IMAD.MOV R5, RZ, RZ, -R5 ;  /* 0x000000ffff057224 */ /* 0x000fc800078e0a05 */
[----:B------:R-:W-:Y:S01]  /*101e0*/  IMAD R46, R0, R5, R46 ;  /* 0x00000005002e7224 */ /* 0x000fe200078e022e */
[----:B------:R-:W-:Y:S02]  /*101f0*/  IABS R45, R56 ;  /* 0x00000038002d7213 */ /* 0x000fe40000000000 */
[----:B------:R-:W-:-:S05]  /*10200*/  IABS R47, R53 ;  /* 0x00000035002f7213 */ /* 0x000fca0000000000 */
[----:B------:R-:W-:-:S04]  /*10210*/  IMAD.HI.U32 R5, R8, R47, RZ ;  /* 0x0000002f08057227 */ /* 0x000fc800078e00ff */
[----:B------:R-:W-:Y:S01]  /*10220*/  IMAD.MOV R5, RZ, RZ, -R5 ;  /* 0x000000ffff057224 */ /* 0x000fe200078e0a05 */
[----:B------:R-:W-:Y:S02]  /*10230*/  ISETP.GE.AND P1, PT, R56, RZ, PT ;  /* 0x000000ff3800720c */ /* 0x000fe40003f26270 */
[----:B------:R-:W4:Y:S01]  /*10240*/  LDL.LU R56, [R1+0xc70] ;  /* 0x000c700001387983 */ /* 0x000f220000300800 */
[----:B------:R-:W-:Y:S02]  /*10250*/  IMAD R47, R0, R5, R47 ;  /* 0x00000005002f7224 */ /* 0x000fe400078e022f */
[----:B------:R-:W-:Y:S01]  /*10260*/  IMAD.MOV.U32 R5, RZ, RZ, R4 ;  /* 0x000000ffff057224 */ /* 0x000fe200078e0004 */
[----:B------:R-:W4:Y:S03]  /*10270*/  LDL.LU R59, [R1+0xc74] ;  /* 0x000c7400013b7983 */ /* 0x000f260000300800 */
[----:B------:R-:W-:-:S05]  /*10280*/  @!P2 IMAD.MOV R5, RZ, RZ, -R5 ;  /* 0x000000ffff05a224 */ /* 0x000fca00078e0a05 */
[----:B------:R-:W-:Y:S04]  /*10290*/  STL [R1+0x4c], R5 ;  /* 0x00004c0501007387 */ /* 0x000fe80000100800 */
[----:B------:R-:W4:Y:S01]  /*102a0*/  LDL.LU R58, [R1+0xc78] ;  /* 0x000c7800013a7983 */ /* 0x000f220000300800 */
[----:B------:R-:W-:-:S04]  /*102b0*/  @!P3 IMAD.IADD R2, R2, 0x1, -R0 ;  /* 0x000000010202b824 */ /* 0x000fc800078e0a00 */
[----:B------:R-:W-:Y:S01]  /*102c0*/  @!P6 IMAD.MOV R2, RZ, RZ, -R2 ;  /* 0x000000ffff02e224 */ /* 0x000fe200078e0a02 */
[----:B-----5:R-:W-:Y:S02]  /*102d0*/  IABS R48, R57 ;  /* 0x0000003900307213 */ /* 0x020fe40000000000 */
[----:B------:R-:W-:Y:S02]  /*102e0*/  ISETP.GE.AND P6, PT, R57, RZ, PT ;  /* 0x000000ff3900720c */ /* 0x000fe40003fc6270 */
[----:B------:R-:W5:Y:S04]  /*102f0*/  LDL.LU R57, [R1+0xc7c] ;  /* 0x000c7c0001397983 */ /* 0x000f680000300800 */
[----:B------:R0:W-:Y:S04]  /*10300*/  STL [R1+0x48], R2 ;  /* 0x0000480201007387 */ /* 0x0001e80000100800 */
[----:B------:R-:W5:Y:S04]  /*10310*/  LDL.LU R23, [R1+0xc80] ;  /* 0x000c800001177983 */ /* 0x000f680000300800 */
        /* <DEDUP_REMOVED lines=12> */
[----:B------:R-:W5:Y:S01]  /*103e0*/  LDL.LU R61, [R1+0xcb4] ;  /* 0x000cb400013d7983 */ /* 0x000f620000300800 */
[----:B------:R-:W-:Y:S01]  /*103f0*/  IMAD.HI.U32 R6, R8, R45, RZ ;  /* 0x0000002d08067227 */ /* 0x000fe200078e00ff */
[----:B------:R-:W-:-:S03]  /*10400*/  ISETP.GT.U32.AND P3, PT, R0, R47, PT ;  /* 0x0000002f0000720c */ /* 0x000fc60003f64070 */
[----:B------:R-:W-:Y:S01]  /*10410*/  @!P0 IMAD.MOV R44, RZ, RZ, -R44 ;  /* 0x000000ffff2c8224 */ /* 0x000fe200078e0a2c */
[----:B------:R-:W-:Y:S01]  /*10420*/  ISETP.GE.AND P4, PT, R52, RZ, PT ;  /* 0x000000ff3400720c */ /* 0x000fe20003f86270 */
[----:B------:R-:W-:Y:S01]  /*10430*/  IMAD.MOV R6, RZ, RZ, -R6 ;  /* 0x000000ffff067224 */ /* 0x000fe200078e0a06 */
[----:B------:R-:W5:Y:S03]  /*10440*/  LDL.LU R33, [R1+0x308] ;  /* 0x0003080001217983 */ /* 0x000f660000300800 */
[C---:B------:R-:W-:Y:S01]  /*10450*/  IMAD R45, R0.reuse, R6, R45 ;  /* 0x00000006002d7224 */ /* 0x040fe200078e022d */
[----:B------:R-:W-:Y:S01]  /*10460*/  ISETP.GT.U32.AND P0, PT, R0, R46, PT ;  /* 0x0000002e0000720c */ /* 0x000fe20003f04070 */
[----:B------:R-:W-:Y:S01]  /*10470*/  IMAD.HI.U32 R4, R8, R48, RZ ;  /* 0x0000003008047227 */ /* 0x000fe200078e00ff */
[----:B------:R-:W5:Y:S02]  /*10480*/  LDL.LU R32, [R1+0x310] ;  /* 0x0003100001207983 */ /* 0x000f640000300800 */
[----:B------:R-:W-:Y:S01]  /*10490*/  ISETP.GT.U32.AND P5, PT, R0, R45, PT ;  /* 0x0000002d0000720c */ /* 0x000fe20003fa4070 */
[----:B------:R-:W-:Y:S01]  /*104a0*/  @!P3 IMAD.IADD R47, R47, 0x1, -R0 ;  /* 0x000000012f2fb824 */ /* 0x000fe200078e0a00 */
[----:B------:R-:W5:Y:S01]  /*104b0*/  LDL.LU R31, [R1+0x318] ;  /* 0x00031800011f7983 */ /* 0x000f620000300800 */
[----:B------:R-:W-:-:S10]  /*104c0*/  IMAD.MOV R4, RZ, RZ, -R4 ;  /* 0x000000ffff047224 */ /* 0x000fd400078e0a04 */
[--C-:B------:R-:W-:Y:S01]  /*104d0*/  @!P5 IMAD.IADD R45, R45, 0x1, -R0.reuse ;  /* 0x000000012d2dd824 */ /* 0x100fe200078e0a00 */
[----:B------:R-:W-:Y:S01]  /*104e0*/  ISETP.GT.U32.AND P3, PT, R0, R47, PT ;  /* 0x0000002f0000720c */ /* 0x000fe20003f64070 */
[----:B------:R-:W-:Y:S01]  /*104f0*/  @!P0 IMAD.IADD R46, R46, 0x1, -R0 ;  /* 0x000000012e2e8824 */ /* 0x000fe200078e0a00 */
[----:B------:R-:W5:Y:S02]  /*10500*/  LDL.LU R30, [R1+0x320] ;  /* 0x00032000011e7983 */ /* 0x000f640000300800 */
[C---:B------:R-:W-:Y:S01]  /*10510*/  ISETP.GT.U32.AND P2, PT, R0.reuse, R45, PT ;  /* 0x0000002d0000720c */ /* 0x040fe20003f44070 */
[C---:B------:R-:W-:Y:S01]  /*10520*/  IMAD R48, R0.reuse, R4, R48 ;  /* 0x0000000400307224 */ /* 0x040fe200078e0230 */
[----:B------:R-:W-:Y:S01]  /*10530*/  ISETP.GT.U32.AND P0, PT, R0, R46, PT ;  /* 0x0000002e0000720c */ /* 0x000fe20003f04070 */
[----:B------:R-:W5:Y:S01]  /*10540*/  LDL.LU R29, [R1+0x328] ;  /* 0x00032800011d7983 */ /* 0x000f620000300800 */
[----:B--2---:R-:W-:-:S09]  /*10550*/  IABS R49, R54 ;  /* 0x0000003600317213 */ /* 0x004fd20000000000 */
[----:B------:R-:W-:Y:S01]  /*10560*/  @!P2 IMAD.IADD R45, R45, 0x1, -R0 ;  /* 0x000000012d2da824 */ /* 0x000fe200078e0a00 */
[----:B---3--:R-:W-:Y:S01]  /*10570*/  IABS R50, R55 ;  /* 0x0000003700327213 */ /* 0x008fe20000000000 */
[----:B0-----:R-:W-:Y:S01]  /*10580*/  IMAD.HI.U32 R2, R8, R49, RZ ;  /* 0x0000003108027227 */ /* 0x001fe200078e00ff */
[----:B------:R-:W-:Y:S01]  /*10590*/  ISETP.GE.AND P5, PT, R53, RZ, PT ;  /* 0x000000ff3500720c */ /* 0x000fe20003fa6270 */
[----:B------:R-:W2:Y:S02]  /*105a0*/  LDL.LU R28, [R1+0x324] ;  /* 0x00032400011c7983 */ /* 0x000ea40000300800 */
[----:B------:R-:W-:Y:S01]  /*105b0*/  IMAD.MOV R2, RZ, RZ, -R2 ;  /* 0x000000ffff027224 */ /* 0x000fe200078e0a02 */
[C---:B------:R-:W-:Y:S01]  /*105c0*/  ISETP.GT.U32.AND P2, PT, R0.reuse, R48, PT ;  /* 0x000000300000720c */ /* 0x040fe20003f44070 */
[----:B------:R-:W-:Y:S01]  /*105d0*/  @!P3 IMAD.IADD R47, R47, 0x1, -R0 ;  /* 0x000000012f2fb824 */ /* 0x000fe200078e0a00 */
[----:B------:R-:W3:Y:S01]  /*105e0*/  LDL.LU R27, [R1+0x31c] ;  /* 0x00031c00011b7983 */ /* 0x000ee20000300800 */
[----:B------:R-:W-:-:S02]  /*105f0*/  IMAD R49, R0, R2, R49 ;  /* 0x0000000200317224 */ /* 0x000fc400078e0231 */
[----:B------:R-:W-:-:S03]  /*10600*/  IMAD.HI.U32 R5, R8, R50, RZ ;  /* 0x0000003208057227 */ /* 0x000fc600078e00ff */
[----:B------:R-:W-:Y:S01]  /*10610*/  ISETP.GT.U32.AND P3, PT, R0, R49, PT ;  /* 0x000000310000720c */ /* 0x000fe20003f64070 */
[----:B------:R-:W-:Y:S02]  /*10620*/  IMAD.MOV R5, RZ, RZ, -R5 ;  /* 0x000000ffff057224 */ /* 0x000fe400078e0a05 */
[--C-:B------:R-:W-:Y:S02]  /*10630*/  @!P0 IMAD.IADD R46, R46, 0x1, -R0.reuse ;  /* 0x000000012e2e8824 */ /* 0x100fe400078e0a00 */
[----:B------:R-:W-:Y:S02]  /*10640*/  @!P2 IMAD.IADD R48, R48, 0x1, -R0 ;  /* 0x000000013030a824 */ /* 0x000fe400078e0a00 */
[----:B------:R-:W-:Y:S02]  /*10650*/  IMAD R50, R0, R5, R50 ;  /* 0x0000000500327224 */ /* 0x000fe400078e0232 */
[----:B------:R-:W-:-:S03]  /*10660*/  @!P4 IMAD.MOV R46, RZ, RZ, -R46 ;  /* 0x000000ffff2ec224 */ /* 0x000fc600078e0a2e */
[C---:B------:R-:W-:Y:S01]  /*10670*/  ISETP.GT.U32.AND P4, PT, R0.reuse, R50, PT ;  /* 0x000000320000720c */ /* 0x040fe20003f84070 */
[----:B------:R-:W-:Y:S01]  /*10680*/  @!P3 IMAD.IADD R49, R49, 0x1, -R0 ;  /* 0x000000013131b824 */ /* 0x000fe200078e0a00 */
[----:B------:R-:W-:Y:S01]  /*10690*/  ISETP.GT.U32.AND P3, PT, R0, R48, PT ;  /* 0x000000300000720c */ /* 0x000fe20003f64070 */
[----:B------:R-:W-:Y:S01]  /*106a0*/  @!P5 IMAD.MOV R47, RZ, RZ, -R47 ;  /* 0x000000ffff2fd224 */ /* 0x000fe200078e0a2f */
[----:B------:R-:W-:-:S09]  /*106b0*/  ISETP.GE.AND P0, PT, R54, RZ, PT ;  /* 0x000000ff3600720c */ /* 0x000fd20003f06270 */
[--C-:B------:R-:W-:Y:S02]  /*106c0*/  @!P4 IMAD.IADD R50, R50, 0x1, -R0.reuse ;  /* 0x000000013232c824 */ /* 0x100fe400078e0a00 */
[----:B------:R-:W-:Y:S01]  /*106d0*/  @!P3 IMAD.IADD R48, R48, 0x1, -R0 ;  /* 0x000000013030b824 */ /* 0x000fe200078e0a00 */
[----:B------:R-:W-:Y:S01]  /*106e0*/  ISETP.GE.AND P2, PT, R55, RZ, PT ;  /* 0x000000ff3700720c */ /* 0x000fe20003f46270 */
[----:B------:R-:W-:Y:S01]  /*106f0*/  @!P1 IMAD.MOV R45, RZ, RZ, -R45 ;  /* 0x000000ffff2d9224 */ /* 0x000fe200078e0a2d */
[----:B------:R-:W-:Y:S01]  /*10700*/  ISETP.GT.U32.AND P1, PT, R0, R49, PT ;  /* 0x000000310000720c */ /* 0x000fe20003f24070 */
[----:B------:R-:W-:-:S12]  /*10710*/  @!P6 IMAD.MOV R48, RZ, RZ, -R48 ;  /* 0x000000ffff30e224 */ /* 0x000fd800078e0a30 */
[----:B------:R-:W-:Y:S01]  /*10720*/  @!P1 IMAD.IADD R49, R49, 0x1, -R0 ;  /* 0x0000000131319824 */ /* 0x000fe200078e0a00 */
[----:B----4-:R-:W-:Y:S02]  /*10730*/  IABS R52, R59 ;  /* 0x0000003b00347213 */ /* 0x010fe40000000000 */
[----:B------:R-:W-:-:S03]  /*10740*/  IABS R51, R56 ;  /* 0x0000003800337213 */ /* 0x000fc60000000000 */
[----:B------:R-:W-:-:S04]  /*10750*/  IMAD.HI.U32 R2, R8, R52, RZ ;  /* 0x0000003408027227 */ /* 0x000fc800078e00ff */
[----:B------:R-:W-:Y:S02]  /*10760*/  IMAD.MOV R2, RZ, RZ, -R2 ;  /* 0x000000ffff027224 */ /* 0x000fe400078e0a02 */
[----:B------:R-:W-:Y:S01]  /*10770*/  IMAD.HI.U32 R4, R8, R51, RZ ;  /* 0x0000003308047227 */ /* 0x000fe200078e00ff */
[----:B------:R-:W-:-:S03]  /*10780*/  IABS R53, R58 ;  /* 0x0000003a00357213 */ /* 0x000fc60000000000 */
[----:B------:R-:W-:Y:S02]  /*10790*/  IMAD R52, R0, R2, R52 ;  /* 0x0000000200347224 */ /* 0x000fe400078e0234 */
[----:B------:R-:W-:Y:S02]  /*107a0*/  IMAD.MOV R4, RZ, RZ, -R4 ;  /* 0x000000ffff047224 */ /* 0x000fe400078e0a04 */
[----:B------:R-:W-:-:S04]  /*107b0*/  IMAD.HI.U32 R2, R8, R53, RZ ;  /* 0x0000003508027227 */ /* 0x000fc800078e00ff */
[----:B------:R-:W-:Y:S02]  /*107c0*/  IMAD R51, R0, R4, R51 ;  /* 0x0000000400337224 */ /* 0x000fe400078e0233 */
[----:B------:R-:W-:-:S03]  /*107d0*/  IMAD.MOV R2, RZ, RZ, -R2 ;  /* 0x000000ffff027224 */ /* 0x000fc600078e0a02 */
[C---:B------:R-:W-:Y:S01]  /*107e0*/  ISETP.GT.U32.AND P5, PT, R0.reuse, R51, PT ;  /* 0x000000330000720c */ /* 0x040fe20003fa4070 */
[C---:B------:R-:W-:Y:S01]  /*107f0*/  IMAD R53, R0.reuse, R2, R53 ;  /* 0x0000000200357224 */ /* 0x040fe200078e0235 */
[----:B------:R-:W-:-:S04]  /*10800*/  ISETP.GT.U32.AND P3, PT, R0, R52, PT ;  /* 0x000000340000720c */ /* 0x000fc80003f64070 */
[----:B------:R-:W-:-:S07]  /*10810*/  ISETP.GT.U32.AND P4, PT, R0, R53, PT ;  /* 0x000000350000720c */ /* 0x000fce0003f84070 */
[--C-:B------:R-:W-:Y:S01]  /*10820*/  @!P5 IMAD.IADD R51, R51, 0x1, -R0.reuse ;  /* 0x000000013333d824 */ /* 0x100fe200078e0a00 */
[----:B-----5:R-:W-:Y:S01]  /*10830*/  IABS R54, R57 ;  /* 0x0000003900367213 */ /* 0x020fe20000000000 */
[----:B------:R-:W-:-:S04]  /*10840*/  @!P3 IMAD.IADD R52, R52, 0x1, -R0 ;  /* 0x000000013434b824 */ /* 0x000fc800078e0a00 */
[----:B------:R-:W-:Y:S01]  /*10850*/  IMAD.HI.U32 R2, R8, R54, RZ ;  /* 0x0000003608027227 */ /* 0x000fe200078e00ff */
[----:B------:R-:W-:Y:S02]  /*10860*/  ISETP.GT.U32.AND P3, PT, R0, R51, PT ;  /* 0x000000330000720c */ /* 0x000fe40003f64070 */
[----:B------:R-:W-:Y:S01]  /*10870*/  IABS R55, R23 ;  /* 0x0000001700377213 */ /* 0x000fe20000000000 */
[----:B------:R-:W-:Y:S02]  /*10880*/  @!P4 IMAD.IADD R53, R53, 0x1, -R0 ;  /* 0x000000013535c824 */ /* 0x000fe400078e0a00 */
[----:B------:R-:W-:-:S03]  /*10890*/  IMAD.MOV R2, RZ, RZ, -R2 ;  /* 0x000000ffff027224 */ /* 0x000fc600078e0a02 */
[C---:B------:R-:W-:Y:S01]  /*108a0*/  ISETP.GT.U32.AND P4, PT, R0.reuse, R53, PT ;  /* 0x000000350000720c */ /* 0x040fe20003f84070 */
[----:B------:R-:W-:Y:S02]  /*108b0*/  IMAD R54, R0, R2, R54 ;  /* 0x0000000200367224 */ /* 0x000fe400078e0236 */
[----:B------:R-:W-:-:S04]  /*108c0*/  IMAD.HI.U32 R2, R8, R55, RZ ;  /* 0x0000003708027227 */ /* 0x000fc800078e00ff */
[----:B------:R-:W-:Y:S01]  /*108d0*/  IMAD.MOV R2, RZ, RZ, -R2 ;  /* 0x000000ffff027224 */ /* 0x000fe200078e0a02 */
[C---:B------:R-:W-:Y:S01]  /*108e0*/  ISETP.GT.U32.AND P6, PT, R0.reuse, R52, PT ;  /* 0x000000340000720c */ /* 0x040fe20003fc4070 */
[--C-:B------:R-:W-:Y:S01]  /*108f0*/  @!P3 IMAD.IADD R51, R51, 0x1, -R0.reuse ;  /* 0x000000013333b824 */ /* 0x100fe200078e0a00 */
[C---:B------:R-:W-:Y:S01]  /*10900*/  ISETP.GT.U32.AND P3, PT, R0.reuse, R54, PT ;  /* 0x000000360000720c */ /* 0x040fe20003f64070 */
[----:B------:R-:W-:Y:S01]  /*10910*/  IMAD R55, R0, R2, R55 ;  /* 0x0000000200377224 */ /* 0x000fe200078e0237 */
[----:B------:R-:W-:Y:S01]  /*10920*/  ISETP.GE.AND P1, PT, R56, RZ, PT ;  /* 0x000000ff3800720c */ /* 0x000fe20003f26270 */
[----:B------:R-:W-:Y:S01]  /*10930*/  @!P4 IMAD.IADD R53, R53, 0x1, -R0 ;  /* 0x000000013535c824 */ /* 0x000fe200078e0a00 */
[----:B------:R-:W-:Y:S02]  /*10940*/  IABS R56, R22 ;  /* 0x0000001600387213 */ /* 0x000fe40000000000 */
[----:B------:R-:W-:-:S03]  /*10950*/  ISETP.GT.U32.AND P4, PT, R0, R55, PT ;  /* 0x000000370000720c */ /* 0x000fc60003f84070 */
[----:B------:R-:W-:Y:S01]  /*10960*/  IMAD.HI.U32 R4, R8, R56, RZ ;  /* 0x0000003808047227 */ /* 0x000fe200078e00ff */
[----:B------:R-:W-:-:S03]  /*10970*/  ISETP.GT.U32.AND P5, PT, R0, R50, PT ;  /* 0x000000320000720c */ /* 0x000fc60003fa4070 */
[--C-:B------:R-:W-:Y:S01]  /*10980*/  @!P6 IMAD.IADD R52, R52, 0x1, -R0.reuse ;  /* 0x000000013434e824 */ /* 0x100fe200078e0a00 */
[----:B------:R-:W-:Y:S01]  /*10990*/  ISETP.GE.AND P6, PT, R57, RZ, PT ;  /* 0x000000ff3900720c */ /* 0x000fe20003fc6270 */
[----:B------:R-:W-:Y:S01]  /*109a0*/  @!P3 IMAD.IADD R54, R54, 0x1, -R0 ;  /* 0x000000013636b824 */ /* 0x000fe200078e0a00 */
[----:B------:R-:W-:Y:S01]  /*109b0*/  IABS R57, R21 ;  /* 0x0000001500397213 */ /* 0x000fe20000000000 */
[----:B------:R-:W-:Y:S02]  /*109c0*/  IMAD.MOV R2, RZ, RZ, -R4 ;  /* 0x000000ffff027224 */ /* 0x000fe400078e0a04 */
[----:B------:R-:W-:Y:S01]  /*109d0*/  @!P0 IMAD.MOV R49, RZ, RZ, -R49 ;  /* 0x000000ffff318224 */ /* 0x000fe200078e0a31 */
[----:B------:R-:W-:Y:S01]  /*109e0*/  ISETP.GE.AND P0, PT, R59, RZ, PT ;  /* 0x000000ff3b00720c */ /* 0x000fe20003f06270 */
[----:B------:R-:W-:Y:S01]  /*109f0*/  @!P4 IMAD.IADD R55, R55, 0x1, -R0 ;  /* 0x000000013737c824 */ /* 0x000fe200078e0a00 */
[C---:B------:R-:W-:Y:S01]  /*10a00*/  ISETP.GT.U32.AND P4, PT, R0.reuse, R54, PT ;  /* 0x000000360000720c */ /* 0x040fe20003f84070 */
[----:B------:R-:W-:Y:S01]  /*10a10*/  IMAD R56, R0, R2, R56 ;  /* 0x0000000200387224 */ /* 0x000fe200078e0238 */
[----:B------:R-:W-:Y:S01]  /*10a20*/  IABS R59, R19 ;  /* 0x00000013003b7213 */ /* 0x000fe20000000000 */
[----:B------:R-:W-:Y:S01]  /*10a30*/  IMAD.HI.U32 R2, R8, R57, RZ ;  /* 0x0000003908027227 */ /* 0x000fe200078e00ff */
[----:B------:R-:W-:-:S02]  /*10a40*/  IABS R6, R18 ;  /* 0x0000001200067213 */ /* 0x000fc40000000000 */
[----:B------:R-:W-:Y:S01]  /*10a50*/  ISETP.GT.U32.AND P3, PT, R0, R56, PT ;  /* 0x000000380000720c */ /* 0x000fe20003f64070 */
[----:B------:R-:W-:Y:S02]  /*10a60*/  IMAD.MOV R2, RZ, RZ, -R2 ;  /* 0x000000ffff027224 */ /* 0x000fe400078e0a02 */
[----:B------:R-:W-:-:S04]  /*10a70*/  IMAD.HI.U32 R5, R8, R59, RZ ;  /* 0x0000003b08057227 */ /* 0x000fc800078e00ff */
[----:B------:R-:W-:Y:S01]  /*10a80*/  @!P5 IMAD.IADD R50, R50, 0x1, -R0 ;  /* 0x000000013232d824 */ /* 0x000fe200078e0a00 */
[----:B------:R-:W-:Y:S01]  /*10a90*/  ISETP.GE.AND P5, PT, R58, RZ, PT ;  /* 0x000000ff3a00720c */ /* 0x000fe20003fa6270 */
[----:B------:R-:W-:Y:S01]  /*10aa0*/  IMAD R57, R0, R2, R57 ;  /* 0x0000000200397224 */ /* 0x000fe200078e0239 */
[----:B------:R-:W-:Y:S01]  /*10ab0*/  IABS R58, R20 ;  /* 0x00000014003a7213 */ /* 0x000fe20000000000 */
[----:B------:R-:W-:Y:S02]  /*10ac0*/  IMAD.MOV R5, RZ, RZ, -R5 ;  /* 0x000000ffff057224 */ /* 0x000fe400078e0a05 */
[----:B------:R-:W-:Y:S02]  /*10ad0*/  IMAD.MOV.U32 R2, RZ, RZ, R6 ;  /* 0x000000ffff027224 */ /* 0x000fe400078e0006 */
[----:B------:R-:W-:Y:S01]  /*10ae0*/  @!P4 IMAD.IADD R54, R54, 0x1, -R0 ;  /* 0x000000013636c824 */ /* 0x000fe200078e0a00 */
[C---:B------:R-:W-:Y:S01]  /*10af0*/  ISETP.GT.U32.AND P4, PT, R0.reuse, R57, PT ;  /* 0x000000390000720c */ /* 0x040fe20003f84070 */
[----:B------:R-:W-:-:S02]  /*10b00*/  IMAD R59, R0, R5, R59 ;  /* 0x00000005003b7224 */ /* 0x000fc400078e023b */
[----:B------:R-:W-:-:S04]  /*10b10*/  IMAD.HI.U32 R4, R8, R58, RZ ;  /* 0x0000003a08047227 */ /* 0x000fc800078e00ff */
[----:B------:R-:W-:-:S04]  /*10b20*/  IMAD.HI.U32 R5, R8, R2, RZ ;  /* 0x0000000208057227 */ /* 0x000fc800078e00ff */
[----:B------:R-:W-:Y:S01]  /*10b30*/  @!P2 IMAD.MOV R50, RZ, RZ, -R50 ;  /* 0x000000ffff32a224 */ /* 0x000fe200078e0a32 */
[----:B------:R-:W-:Y:S01]  /*10b40*/  ISETP.GT.U32.AND P2, PT, R0, R55, PT ;  /* 0x000000370000720c */ /* 0x000fe20003f44070 */
[----:B------:R-:W-:Y:S02]  /*10b50*/  @!P3 IMAD.IADD R56, R56, 0x1, -R0 ;  /* 0x000000013838b824 */ /* 0x000fe400078e0a00 */
[----:B------:R-:W-:Y:S02]  /*10b60*/  IMAD.MOV R4, RZ, RZ, -R4 ;  /* 0x000000ffff047224 */ /* 0x000fe400078e0a04 */
[----:B------:R-:W-:Y:S01]  /*10b70*/  IMAD.MOV R7, RZ, RZ, -R5 ;  /* 0x000000ffff077224 */ /* 0x000fe200078e0a05 */
[C---:B------:R-:W-:Y:S01]  /*10b80*/  ISETP.GT.U32.AND P3, PT, R0.reuse, R56, PT ;  /* 0x000000380000720c */ /* 0x040fe20003f64070 */
[C---:B------:R-:W-:Y:S01]  /*10b90*/  IMAD R58, R0.reuse, R4, R58 ;  /* 0x00000004003a7224 */ /* 0x040fe200078e023a */
[----:B------:R-:W-:Y:S01]  /*10ba0*/  IABS R4, R17 ;  /* 0x0000001100047213 */ /* 0x000fe20000000000 */
[----:B------:R-:W-:Y:S01]  /*10bb0*/  IMAD R2, R0, R7, R2 ;  /* 0x0000000700027224 */ /* 0x000fe200078e0202 */
[----:B------:R-:W-:Y:S01]  /*10bc0*/  IABS R6, R12 ;  /* 0x0000000c00067213 */ /* 0x000fe20000000000 */
[----:B------:R-:W-:Y:S01]  /*10bd0*/  @!P4 IMAD.IADD R57, R57, 0x1, -R0 ;  /* 0x000000013939c824 */ /* 0x000fe200078e0a00 */
[----:B------:R-:W-:Y:S01]  /*10be0*/  IABS R9, R13 ;  /* 0x0000000d00097213 */ /* 0x000fe20000000000 */
[----:B------:R-:W-:Y:S01]  /*10bf0*/  IMAD.HI.U32 R7, R8, R4, RZ ;  /* 0x0000000408077227 */ /* 0x000fe200078e00ff */
[----:B------:R-:W-:-:S03]  /*10c00*/  ISETP.GT.U32.AND P4, PT, R0, R2, PT ;  /* 0x000000020000720c */ /* 0x000fc60003f84070 */
[----:B------:R-:W-:Y:S02]  /*10c10*/  IMAD.MOV.U32 R5, RZ, RZ, R6 ;  /* 0x000000ffff057224 */ /* 0x000fe400078e0006 */
[--C-:B------:R-:W-:Y:S01]  /*10c20*/  @!P2 IMAD.IADD R55, R55, 0x1, -R0.reuse ;  /* 0x000000013737a824 */ /* 0x100fe200078e0a00 */
[----:B------:R-:W-:Y:S01]  /*10c30*/  ISETP.GT.U32.AND P2, PT, R0, R58, PT ;  /* 0x0000003a0000720c */ /* 0x000fe20003f44070 */
[----:B------:R-:W-:Y:S02]  /*10c40*/  IMAD.MOV.U32 R6, RZ, RZ, R9 ;  /* 0x000000ffff067224 */ /* 0x000fe400078e0009 */
[----:B------:R-:W-:Y:S02]  /*10c50*/  IMAD.MOV R7, RZ, RZ, -R7 ;  /* 0x000000ffff077224 */ /* 0x000fe400078e0a07 */
[----:B------:R-:W-:Y:S01]  /*10c60*/  @!P3 IMAD.IADD R56, R56, 0x1, -R0 ;  /* 0x000000013838b824 */ /* 0x000fe200078e0a00 */
[----:B------:R-:W-:Y:S01]  /*10c70*/  ISETP.GT.U32.AND P3, PT, R0, R59, PT ;  /* 0x0000003b0000720c */ /* 0x000fe20003f64070 */
[----:B------:R-:W-:-:S04]  /*10c80*/  IMAD.HI.U32 R10, R8, R6, RZ ;  /* 0x00000006080a7227 */ /* 0x000fc800078e00ff */
[----:B------:R-:W-:Y:S02]  /*10c90*/  IMAD R4, R0, R7, R4 ;  /* 0x0000000700047224 */ /* 0x000fe400078e0204 */
[----:B------:R-:W-:Y:S02]  /*10ca0*/  IMAD.MOV R10, RZ, RZ, -R10 ;  /* 0x000000ffff0a7224 */ /* 0x000fe400078e0a0a */
[----:B------:R-:W-:Y:S01]  /*10cb0*/  @!P4 IMAD.IADD R2, R2, 0x1, -R0 ;  /* 0x000000010202c824 */ /* 0x000fe200078e0a00 */
[----:B------:R-:W-:Y:S01]  /*10cc0*/  ISETP.GT.U32.AND P4, PT, R0, R4, PT ;  /* 0x000000040000720c */ /* 0x000fe20003f84070 */
[----:B------:R-:W-:Y:S01]  /*10cd0*/  IMAD.HI.U32 R9, R8, R5, RZ ;  /* 0x0000000508097227 */ /* 0x000fe200078e00ff */
[----:B------:R-:W-:-:S03]  /*10ce0*/  IABS R7, R16 ;  /* 0x0000001000077213 */ /* 0x000fc60000000000 */
[----:B------:R-:W-:Y:S01]  /*10cf0*/  IMAD R6, R0, R10, R6 ;  /* 0x0000000a00067224 */ /* 0x000fe200078e0206 */
[----:B------:R-:W-:Y:S01]  /*10d00*/  IABS R10, R15 ;  /* 0x0000000f000a7213 */ /* 0x000fe20000000000 */
[----:B------:R-:W-:Y:S01]  /*10d10*/  @!P2 IMAD.IADD R58, R58, 0x1, -R0 ;  /* 0x000000013a3aa824 */ /* 0x000fe200078e0a00 */
[----:B------:R-:W-:Y:S01]  /*10d20*/  IABS R11, R60 ;  /* 0x0000003c000b7213 */ /* 0x000fe20000000000 */
[----:B------:R-:W-:Y:S01]  /*10d30*/  IMAD.MOV R9, RZ, RZ, -R9 ;  /* 0x000000ffff097224 */ /* 0x000fe200078e0a09 */
[----:B------:R-:W-:Y:S01]  /*10d40*/  ISETP.GE.AND P2, PT, R23, RZ, PT ;  /* 0x000000ff1700720c */ /* 0x000fe20003f46270 */
[----:B------:R-:W-:-:S04]  /*10d50*/  IMAD.HI.U32 R23, R8, R7, RZ ;  /* 0x0000000708177227 */ /* 0x000fc800078e00ff */
[----:B------:R-:W-:Y:S01]  /*10d60*/  @!P5 IMAD.MOV R53, RZ, RZ, -R53 ;  /* 0x000000ffff35d224 */ /* 0x000fe200078e0a35 */
[----:B------:R-:W-:Y:S01]  /*10d70*/  ISETP.GT.U32.AND P5, PT, R0, R2, PT ;  /* 0x000000020000720c */ /* 0x000fe20003fa4070 */
[----:B------:R-:W-:Y:S01]  /*10d80*/  @!P3 IMAD.IADD R59, R59, 0x1, -R0 ;  /* 0x000000013b3bb824 */ /* 0x000fe200078e0a00 */
[----:B------:R-:W-:Y:S01]  /*10d90*/  ISETP.GE.AND P3, PT, R22, RZ, PT ;  /* 0x000000ff1600720c */ /* 0x000fe20003f66270 */
[----:B------:R-:W-:Y:S01]  /*10da0*/  IMAD.HI.U32 R26, R8, R10, RZ ;  /* 0x0000000a081a7227 */ /* 0x000fe200078e00ff */
[----:B------:R-:W-:-:S03]  /*10db0*/  IABS R22, R61 ;  /* 0x0000003d00167213 */ /* 0x000fc60000000000 */
[----:B------:R-:W-:Y:S01]  /*10dc0*/  IMAD R5, R0, R9, R5 ;  /* 0x0000000900057224 */ /* 0x000fe200078e0205 */
[----:B------:R-:W-:Y:S01]  /*10dd0*/  IABS R9, R14 ;  /* 0x0000000e00097213 */ /* 0x000fe20000000000 */
[----:B------:R-:W-:-:S04]  /*10de0*/  IMAD.HI.U32 R24, R8, R11, RZ ;  /* 0x0000000b08187227 */ /* 0x000fc800078e00ff */
[----:B------:R-:W-:Y:S02]  /*10df0*/  IMAD.MOV R23, RZ, RZ, -R23 ;  /* 0x000000ffff177224 */ /* 0x000fe400078e0a17 */
[----:B------:R-:W-:Y:S02]  /*10e00*/  IMAD.MOV R26, RZ, RZ, -R26 ;  /* 0x000000ffff1a7224 */ /* 0x000fe400078e0a1a */
[----:B------:R-:W-:Y:S01]  /*10e10*/  @!P4 IMAD.IADD R4, R4, 0x1, -R0 ;  /* 0x000000010404c824 */ /* 0x000fe200078e0a00 */
[C---:B------:R-:W-:Y:S01]  /*10e20*/  ISETP.GT.U32.AND P4, PT, R0.reuse, R5, PT ;  /* 0x000000050000720c */ /* 0x040fe20003f84070 */
[----:B------:R-:W-:Y:S02]  /*10e30*/  IMAD.MOV R24, RZ, RZ, -R24 ;  /* 0x000000ffff187224 */ /* 0x000fe400078e0a18 */
[----:B------:R-:W-:Y:S02]  /*10e40*/  IMAD R7, R0, R23, R7 ;  /* 0x0000001700077224 */ /* 0x000fe400078e0207 */
[----:B------:R-:W-:-:S04]  /*10e50*/  IMAD.HI.U32 R25, R8, R9, RZ ;  /* 0x0000000908197227 */ /* 0x000fc800078e00ff */
[----:B------:R-:W-:-:S04]  /*10e60*/  IMAD.HI.U32 R23, R8, R22, RZ ;  /* 0x0000001608177227 */ /* 0x000fc800078e00ff */
[C---:B------:R-:W-:Y:S02]  /*10e70*/  IMAD R8, R0.reuse, R26, R10 ;  /* 0x0000001a00087224 */ /* 0x040fe400078e020a */
[----:B------:R-:W-:Y:S01]  /*10e80*/  IMAD R10, R0, R24, R11 ;  /* 0x00000018000a7224 */ /* 0x000fe200078e020b */
[----:B------:R-:W4:Y:S01]  /*10e90*/  LDL.LU R26, [R1+0x314] ;  /* 0x00031400011a7983 */ /* 0x000f220000300800 */
[----:B------:R-:W-:-:S03]  /*10ea0*/  @!P5 IMAD.IADD R2, R2, 0x1, -R0 ;  /* 0x000000010202d824 */ /* 0x000fc600078e0a00 */
[----:B------:R-:W-:Y:S01]  /*10eb0*/  ISETP.GT.U32.AND P5, PT, R0, R10, PT ;  /* 0x0000000a0000720c */ /* 0x000fe20003fa4070 */
[----:B------:R-:W-:Y:S02]  /*10ec0*/  @!P4 IMAD.IADD R5, R5, 0x1, -R0 ;  /* 0x000000010505c824 */ /* 0x000fe400078e0a00 */
[----:B------:R-:W-:-:S03]  /*10ed0*/  @!P6 IMAD.MOV R54, RZ, RZ, -R54 ;  /* 0x000000ffff36e224 */ /* 0x000fc600078e0a36 */
[C---:B------:R-:W-:Y:S01]  /*10ee0*/  ISETP.GT.U32.AND P6, PT, R0.reuse, R5, PT ;  /* 0x000000050000720c */ /* 0x040fe20003fc4070 */
[----:B------:R-:W-:Y:S01]  /*10ef0*/  @!P1 IMAD.MOV R51, RZ, RZ, -R51 ;  /* 0x000000ffff339224 */ /* 0x000fe200078e0a33 */
[----:B------:R-:W-:-:S05]  /*10f00*/  ISETP.GT.U32.AND P1, PT, R0, R57, PT ;  /* 0x000000390000720c */ /* 0x000fca0003f24070 */
[----:B------:R-:W-:Y:S01]  /*10f10*/  @!P5 IMAD.IADD R10, R10, 0x1, -R0 ;  /* 0x000000010a0ad824 */ /* 0x000fe200078e0a00 */
[----:B------:R-:W-:Y:S01]  /*10f20*/  ISETP.GE.AND P5, PT, R12, RZ, PT ;  /* 0x000000ff0c00720c */ /* 0x000fe20003fa6270 */
[----:B------:R-:W-:Y:S01]  /*10f30*/  @!P0 IMAD.MOV R52, RZ, RZ, -R52 ;  /* 0x000000ffff348224 */ /* 0x000fe200078e0a34 */
[C---:B------:R-:W-:Y:S01]  /*10f40*/  ISETP.GT.U32.AND P0, PT, R0.reuse, R58, PT ;  /* 0x0000003a0000720c */ /* 0x040fe20003f04070 */
[----:B------:R-:W-:Y:S01]  /*10f50*/  IMAD.MOV R25, RZ, RZ, -R25 ;  /* 0x000000ffff197224 */ /* 0x000fe200078e0a19 */
[C---:B------:R-:W-:Y:S01]  /*10f60*/  ISETP.GT.U32.AND P4, PT, R0.reuse, R59, PT ;  /* 0x0000003b0000720c */ /* 0x040fe20003f84070 */
[----:B------:R-:W-:Y:S01]  /*10f70*/  @!P6 IMAD.IADD R5, R5, 0x1, -R0 ;  /* 0x000000010505e824 */ /* 0x000fe200078e0a00 */
[----:B------:R-:W0:Y:S01]  /*10f80*/  LDC R12, c[0x0][0x23c] ;  /* 0x00008f00ff0c7b82 */ /* 0x000e220000000800 */
[----:B------:R-:W-:Y:S01]  /*10f90*/  @!P2 IMAD.MOV R55, RZ, RZ, -R55 ;  /* 0x000000ffff37a224 */ /* 0x000fe200078e0a37 */
[C---:B------:R-:W-:Y:S01]  /*10fa0*/  ISETP.GT.U32.AND P2, PT, R0.reuse, R4, PT ;  /* 0x000000040000720c */ /* 0x040fe20003f44070 */
[----:B------:R-:W-:-:S02]  /*10fb0*/  IMAD R9, R0, R25, R9 ;  /* 0x0000001900097224 */ /* 0x000fc400078e0209 */
[----:B------:R-:W-:Y:S02]  /*10fc0*/  @!P3 IMAD.MOV R56, RZ, RZ, -R56 ;  /* 0x000000ffff38b224 */ /* 0x000fe400078e0a38 */
[----:B------:R-:W-:Y:S01]  /*10fd0*/  @!P5 IMAD.MOV R5, RZ, RZ, -R5 ;  /* 0x000000ffff05d224 */ /* 0x000fe200078e0a05 */
[----:B------:R-:W-:Y:S01]  /*10fe0*/  ISETP.GE.AND P5, PT, R13, RZ, PT ;  /* 0x000000ff0d00720c */ /* 0x000fe20003fa6270 */
[--C-:B------:R-:W-:Y:S01]  /*10ff0*/  @!P1 IMAD.IADD R57, R57, 0x1, -R0.reuse ;  /* 0x0000000139399824 */ /* 0x100fe200078e0a00 */
[----:B------:R-:W1:Y:S01]  /*11000*/  S2R R13, SR_TID.X ;  /* 0x00000000000d7919 */ /* 0x000e620000002100 */
[----:B------:R-:W-:Y:S01]  /*11010*/  ISETP.GT.U32.AND P3, PT, R0, R6, PT ;  /* 0x000000060000720c */ /* 0x000fe20003f64070 */
[--C-:B------:R-:W-:Y:S01]  /*11020*/  @!P0 IMAD.IADD R58, R58, 0x1, -R0.reuse ;  /* 0x000000013a3a8824 */ /* 0x100fe200078e0a00 */
[C---:B------:R-:W-:Y:S01]  /*11030*/  ISETP.GT.U32.AND P1, PT, R0.reuse, R7, PT ;  /* 0x000000070000720c */ /* 0x040fe20003f24070 */
[--C-:B------:R-:W-:Y:S01]  /*11040*/  @!P4 IMAD.IADD R59, R59, 0x1, -R0.reuse ;  /* 0x000000013b3bc824 */ /* 0x100fe200078e0a00 */
[C---:B------:R-:W-:Y:S01]  /*11050*/  ISETP.GT.U32.AND P0, PT, R0.reuse, R8, PT ;  /* 0x000000080000720c */ /* 0x040fe20003f04070 */
[----:B------:R-:W-:Y:S01]  /*11060*/  IMAD.MOV R11, RZ, RZ, -R23 ;  /* 0x000000ffff0b7224 */ /* 0x000fe200078e0a17 */
[----:B------:R-:W-:Y:S01]  /*11070*/  ISETP.GT.U32.AND P4, PT, R0, R9, PT ;  /* 0x000000090000720c */ /* 0x000fe20003f84070 */
[----:B------:R-:W-:Y:S01]  /*11080*/  @!P2 IMAD.IADD R4, R4, 0x1, -R0 ;  /* 0x000000010404a824 */ /* 0x000fe200078e0a00 */
[----:B------:R-:W5:Y:S01]  /*11090*/  LDL.LU R25, [R1+0x30c] ;  /* 0x00030c0001197983 */ /* 0x000f620000300800 */
[----:B------:R-:W-:Y:S01]  /*110a0*/  IMAD R11, R0, R11, R22 ;  /* 0x0000000b000b7224 */ /* 0x000fe200078e0216 */
[----:B------:R-:W-:-:S02]  /*110b0*/  ISETP.GE.AND P2, PT, R21, RZ, PT ;  /* 0x000000ff1500720c */ /* 0x000fc40003f46270 */
[----:B------:R-:W5:Y:S01]  /*110c0*/  LDL.LU R24, [R1+0x304] ;  /* 0x0003040001187983 */ /* 0x000f620000300800 */
[--C-:B------:R-:W-:Y:S01]  /*110d0*/  @!P3 IMAD.IADD R6, R6, 0x1, -R0.reuse ;  /* 0x000000010606b824 */ /* 0x100fe200078e0a00 */
[----:B------:R-:W-:Y:S01]  /*110e0*/  ISETP.GT.U32.AND P6, PT, R0, R11, PT ;  /* 0x0000000b0000720c */ /* 0x000fe20003fc4070 */
[--C-:B------:R-:W-:Y:S01]  /*110f0*/  @!P1 IMAD.IADD R7, R7, 0x1, -R0.reuse ;  /* 0x0000000107079824 */ /* 0x100fe200078e0a00 */
[----:B------:R-:W-:Y:S01]  /*11100*/  ISETP.GE.AND P3, PT, R20, RZ, PT ;  /* 0x000000ff1400720c */ /* 0x000fe20003f66270 */
[--C-:B------:R-:W-:Y:S01]  /*11110*/  @!P0 IMAD.IADD R8, R8, 0x1, -R0.reuse ;  /* 0x0000000108088824 */ /* 0x100fe200078e0a00 */
[----:B------:R-:W-:Y:S01]  /*11120*/  ISETP.GE.AND P1, PT, R19, RZ, PT ;  /* 0x000000ff1300720c */ /* 0x000fe20003f26270 */
[--C-:B------:R-:W-:Y:S01]  /*11130*/  @!P4 IMAD.IADD R9, R9, 0x1, -R0.reuse ;  /* 0x000000010909c824 */ /* 0x100fe200078e0a00 */
[----:B------:R-:W-:Y:S01]  /*11140*/  ISETP.GE.AND P0, PT, R18, RZ, PT ;  /* 0x000000ff1200720c */ /* 0x000fe20003f06270 */
[----:B------:R-:W5:Y:S01]  /*11150*/  LDL.LU R23, [R1+0x300] ;  /* 0x0003000001177983 */ /* 0x000f620000300800 */
[----:B------:R-:W-:Y:S01]  /*11160*/  ISETP.GE.AND P4, PT, R17, RZ, PT ;  /* 0x000000ff1100720c */ /* 0x000fe20003f86270 */
[----:B------:R-:W-:Y:S01]  /*11170*/  @!P2 IMAD.MOV R57, RZ, RZ, -R57 ;  /* 0x000000ffff39a224 */ /* 0x000fe200078e0a39 */
[----:B------:R-:W-:Y:S01]  /*11180*/  ISETP.GT.U32.AND P2, PT, R0, R6, PT ;  /* 0x000000060000720c */ /* 0x000fe20003f44070 */
[----:B------:R-:W5:Y:S02]  /*11190*/  LDL.LU R22, [R1+0x2fc] ;  /* 0x0002fc0001167983 */ /* 0x000f640000300800 */
[----:B------:R-:W-:-:S02]  /*111a0*/  @!P6 IMAD.IADD R11, R11, 0x1, -R0 ;  /* 0x000000010b0be824 */ /* 0x000fc400078e0a00 */
[----:B------:R-:W-:Y:S01]  /*111b0*/  @!P3 IMAD.MOV R58, RZ, RZ, -R58 ;  /* 0x000000ffff3ab224 */ /* 0x000fe200078e0a3a */
[C---:B------:R-:W-:Y:S01]  /*111c0*/  ISETP.GT.U32.AND P3, PT, R0.reuse, R7, PT ;  /* 0x000000070000720c */ /* 0x040fe20003f64070 */
[----:B------:R-:W-:Y:S01]  /*111d0*/  @!P1 IMAD.MOV R59, RZ, RZ, -R59 ;  /* 0x000000ffff3b9224 */ /* 0x000fe200078e0a3b */
[C---:B------:R-:W-:Y:S01]  /*111e0*/  ISETP.GT.U32.AND P1, PT, R0.reuse, R8, PT ;  /* 0x000000080000720c */ /* 0x040fe20003f24070 */
[----:B------:R-:W-:Y:S01]  /*111f0*/  @!P0 IMAD.MOV R2, RZ, RZ, -R2 ;  /* 0x000000ffff028224 */ /* 0x000fe200078e0a02 */
[C---:B------:R-:W-:Y:S01]  /*11200*/  ISETP.GT.U32.AND P0, PT, R0.reuse, R9, PT ;  /* 0x000000090000720c */ /* 0x040fe20003f04070 */
[----:B------:R-:W-:Y:S01]  /*11210*/  @!P4 IMAD.MOV R4, RZ, RZ, -R4 ;  /* 0x000000ffff04c224 */ /* 0x000fe200078e0a04 */
[C---:B------:R-:W-:Y:S01]  /*11220*/  ISETP.GT.U32.AND P4, PT, R0.reuse, R10, PT ;  /* 0x0000000a0000720c */ /* 0x040fe20003f84070 */
[----:B------:R-:W5:Y:S01]  /*11230*/  LDL.LU R21, [R1+0x2f8] ;  /* 0x0002f80001157983 */ /* 0x000f620000300800 */
[----:B------:R-:W-:Y:S02]  /*11240*/  ISETP.GT.U32.AND P6, PT, R0, R11, PT ;  /* 0x0000000b0000720c */ /* 0x000fe40003fc4070 */
[----:B-1----:R-:W-:Y:S01]  /*11250*/  LOP3.LUT R13, R13, 0x1f, RZ, 0xc0, !PT ;  /* 0x0000001f0d0d7812 */ /* 0x002fe200078ec0ff */
[----:B------:R-:W5:Y:S04]  /*11260*/  LDL.LU R20, [R1+0x2f4] ;  /* 0x0002f40001147983 */ /* 0x000f680000300800 */
[----:B------:R-:W5:Y:S01]  /*11270*/  LDL.LU R19, [R1+0x2f0] ;  /* 0x0002f00001137983 */ /* 0x000f620000300800 */
[----:B0-----:R-:W-:-:S02]  /*11280*/  IMAD R13, R13, R12, RZ ;  /* 0x0000000c0d0d7224 */ /* 0x001fc400078e02ff */
[--C-:B------:R-:W-:Y:S01]  /*11290*/  @!P2 IMAD.IADD R6, R6, 0x1, -R0.reuse ;  /* 0x000000010606a824 */ /* 0x100fe200078e0a00 */
[----:B------:R-:W5:Y:S01]  /*112a0*/  LDL.LU R18, [R1+0x2ec] ;  /* 0x0002ec0001127983 */ /* 0x000f620000300800 */
[----:B------:R-:W-:Y:S01]  /*112b0*/  ISETP.GE.AND P2, PT, R16, RZ, PT ;  /* 0x000000ff1000720c */ /* 0x000fe20003f46270 */
[----:B------:R-:W-:Y:S02]  /*112c0*/  IMAD R13, R12, 0x20, R13 ;  /* 0x000000200c0d7824 */ /* 0x000fe400078e020d */
[----:B------:R-:W5:Y:S01]  /*112d0*/  LDL.LU R17, [R1+0x2e8] ;  /* 0x0002e80001117983 */ /* 0x000f620000300800 */
[----:B------:R-:W-:-:S03]  /*112e0*/  @!P3 IMAD.IADD R7, R7, 0x1, -R0 ;  /* 0x000000010707b824 */ /* 0x000fc600078e0a00 */
[----:B------:R-:W5:Y:S01]  /*112f0*/  LDL.LU R16, [R1+0x2e4] ;  /* 0x0002e40001107983 */ /* 0x000f620000300800 */
[----:B------:R-:W-:Y:S01]  /*11300*/  ISETP.GE.AND P3, PT, R15, RZ, PT ;  /* 0x000000ff0f00720c */ /* 0x000fe20003f66270 */
[--C-:B------:R-:W-:Y:S01]  /*11310*/  @!P1 IMAD.IADD R8, R8, 0x1, -R0.reuse ;  /* 0x0000000108089824 */ /* 0x100fe200078e0a00 */
[----:B------:R-:W-:Y:S01]  /*11320*/  ISETP.GE.AND P1, PT, R14, RZ, PT ;  /* 0x000000ff0e00720c */ /* 0x000fe20003f26270 */
[--C-:B------:R-:W-:Y:S01]  /*11330*/  @!P0 IMAD.IADD R9, R9, 0x1, -R0.reuse ;  /* 0x0000000109098824 */ /* 0x100fe200078e0a00 */
[----:B------:R-:W5:Y:S01]  /*11340*/  LDL.LU R15, [R1+0x2e0] ;  /* 0x0002e000010f7983 */ /* 0x000f620000300800 */
[--C-:B------:R-:W-:Y:S02]  /*11350*/  @!P4 IMAD.IADD R10, R10, 0x1, -R0.reuse ;  /* 0x000000010a0ac824 */ /* 0x100fe400078e0a00 */
[----:B------:R-:W-:Y:S01]  /*11360*/  @!P6 IMAD.IADD R11, R11, 0x1, -R0 ;  /* 0x000000010b0be824 */ /* 0x000fe200078e0a00 */
[----:B------:R-:W5:Y:S01]  /*11370*/  LDL.LU R14, [R1+0x2dc] ;  /* 0x0002dc00010e7983 */ /* 0x000f620000300800 */
[----:B------:R-:W-:-:S03]  /*11380*/  IMAD R0, R12, 0x20, R13 ;  /* 0x000000200c007824 */ /* 0x000fc600078e020d */
[----:B------:R-:W5:Y:S01]  /*11390*/  LDL.LU R13, [R1+0x2d8] ;  /* 0x0002d800010d7983 */ /* 0x000f620000300800 */
[----:B------:R-:W-:-:S03]  /*113a0*/  ISETP.GE.AND P0, PT, R60, RZ, PT ;  /* 0x000000ff3c00720c */ /* 0x000fc60003f06270 */
[----:B------:R-:W5:Y:S01]  /*113b0*/  LDL.LU R12, [R1+0x2d4] ;  /* 0x0002d400010c7983 */ /* 0x000f620000300800 */
[----:B------:R-:W-:-:S03]  /*113c0*/  ISETP.GE.AND P4, PT, R61, RZ, PT ;  /* 0x000000ff3d00720c */ /* 0x000fc60003f86270 */
[----:B------:R-:W5:Y:S04]  /*113d0*/  LDL.LU R60, [R1+0x2d0] ;  /* 0x0002d000013c7983 */ /* 0x000f680000300800 */
[----:B------:R-:W5:Y:S01]  /*113e0*/  LDL.LU R61, [R1+0x2cc] ;  /* 0x0002cc00013d7983 */ /* 0x000f620000300800 */
[----:B------:R-:W-:Y:S02]  /*113f0*/  ISETP.NE.AND P6, PT, R3, RZ, PT ;  /* 0x000000ff0300720c */ /* 0x000fe40003fc5270 */
[----:B------:R-:W-:-:S04]  /*11400*/  LOP3.LUT R3, RZ, R3, RZ, 0x33, !PT ;  /* 0x00000003ff037212 */ /* 0x000fc800078e33ff */
[C---:B------:R-:W-:Y:S02]  /*11410*/  SEL R33, R3.reuse, R33, !P6 ;  /* 0x0000002103217207 */ /* 0x040fe40007000000 */
[C---:B------:R-:W-:Y:S02]  /*11420*/  SEL R32, R3.reuse, R32, !P6 ;  /* 0x0000002003207207 */ /* 0x040fe40007000000 */
[C---:B------:R-:W-:Y:S01]  /*11430*/  SEL R0, R3.reuse, R31, !P6 ;  /* 0x0000001f03007207 */ /* 0x040fe20007000000 */
[----:B------:R-:W-:Y:S01]  /*11440*/  STL [R1+0x308], R33 ;  /* 0x0003082101007387 */ /* 0x000fe20000100800 */
[C---:B------:R-:W-:Y:S02]  /*11450*/  SEL R30, R3.reuse, R30, !P6 ;  /* 0x0000001e031e7207 */ /* 0x040fe40007000000 */
[C---:B------:R-:W-:Y:S01]  /*11460*/  SEL R29, R3.reuse, R29, !P6 ;  /* 0x0000001d031d7207 */ /* 0x040fe20007000000 */
[----:B------:R-:W-:Y:S04]  /*11470*/  STL [R1+0x310], R32 ;  /* 0x0003102001007387 */ /* 0x000fe80000100800 */
[----:B------:R2:W-:Y:S01]  /*11480*/  STL [R1+0x318], R0 ;  /* 0x0003180001007387 */ /* 0x0005e20000100800 */
[----:B---3--:R-:W-:-:S03]  /*11490*/  SEL R27, R3, R27, !P6 ;  /* 0x0000001b031b7207 */ /* 0x008fc60007000000 */
[----:B------:R-:W-:Y:S01]  /*114a0*/  STL [R1+0x320], R30 ;  /* 0x0003201e01007387 */ /* 0x000fe20000100800 */
[----:B--2---:R-:W-:-:S03]  /*114b0*/  SEL R0, R3, R28, !P6 ;  /* 0x0000001c03007207 */ /* 0x004fc60007000000 */
[----:B------:R-:W-:Y:S04]  /*114c0*/  STL [R1+0x328], R29 ;  /* 0x0003281d01007387 */ /* 0x000fe80000100800 */
[----:B------:R5:W-:Y:S04]  /*114d0*/  STL [R1+0x330], R0 ;  /* 0x0003300001007387 */ /* 0x000be80000100800 */
[----:B------:R-:W-:Y:S01]  /*114e0*/  STL [R1+0x338], R27 ;  /* 0x0003381b01007387 */ /* 0x000fe20000100800 */
[----:B----4-:R-:W-:-:S05]  /*114f0*/  SEL R26, R3, R26, !P6 ;  /* 0x0000001a031a7207 */ /* 0x010fca0007000000 */
[----:B------:R-:W-:Y:S01]  /*11500*/  STL [R1+0x340], R26 ;  /* 0x0003401a01007387 */ /* 0x000fe20000100800 */
[C---:B-----5:R-:W-:Y:S02]  /*11510*/  SEL R0, R3.reuse, R25, !P6 ;  /* 0x0000001903007207 */ /* 0x060fe40007000000 */
[----:B------:R-:W-:-:S03]  /*11520*/  SEL R24, R3, R24, !P6 ;  /* 0x0000001803187207 */ /* 0x000fc60007000000 */
[----:B------:R0:W-:Y:S04]  /*11530*/  STL [R1+0x348], R0 ;  /* 0x0003480001007387 */ /* 0x0001e80000100800 */
[----:B------:R-:W-:Y:S01]  /*11540*/  STL [R1+0x350], R24 ;  /* 0x0003501801007387 */ /* 0x000fe20000100800 */
[C---:B------:R-:W-:Y:S02]  /*11550*/  SEL R23, R3.reuse, R23, !P6 ;  /* 0x0000001703177207 */ /* 0x040fe40007000000 */
[----:B0-----:R-:W-:-:S03]  /*11560*/  SEL R0, R3, R22, !P6 ;  /* 0x0000001603007207 */ /* 0x001fc60007000000 */
[----:B------:R-:W-:Y:S04]  /*11570*/  STL [R1+0x358], R23 ;  /* 0x0003581701007387 */ /* 0x000fe80000100800 */
[----:B------:R0:W-:Y:S01]  /*11580*/  STL [R1+0x360], R0 ;  /* 0x0003600001007387 */ /* 0x0001e20000100800 */
[C---:B------:R-:W-:Y:S02]  /*11590*/  SEL R21, R3.reuse, R21, !P6 ;  /* 0x0000001503157207 */ /* 0x040fe40007000000 */
[----:B------:R-:W-:-:S03]  /*115a0*/  SEL R20, R3, R20, !P6 ;  /* 0x0000001403147207 */ /* 0x000fc60007000000 */
[----:B------:R-:W-:Y:S01]  /*115b0*/  STL [R1+0x368], R21 ;  /* 0x0003681501007387 */ /* 0x000fe20000100800 */
[----:B0-----:R-:W-:-:S03]  /*115c0*/  SEL R0, R3, R19, !P6 ;  /* 0x0000001303007207 */ /* 0x001fc60007000000 */
[----:B------:R-:W-:Y:S01]  /*115d0*/  STL [R1+0x370], R20 ;  /* 0x0003701401007387 */ /* 0x000fe20000100800 */
[----:B------:R-:W-:-:S03]  /*115e0*/  SEL R18, R3, R18, !P6 ;  /* 0x0000001203127207 */ /* 0x000fc60007000000 */
[----:B------:R0:W-:Y:S01]  /*115f0*/  STL [R1+0x378], R0 ;  /* 0x0003780001007387 */ /* 0x0001e20000100800 */
        /* <DEDUP_REMOVED lines=8> */
[C---:B0-----:R-:W-:Y:S02]  /*11680*/  SEL R0, R3.reuse, R13, !P6 ;  /* 0x0000000d03007207 */ /* 0x041fe40007000000 */
[C---:B------:R-:W-:Y:S01]  /*11690*/  SEL R13, R3.reuse, R12, !P6 ;  /* 0x0000000c030d7207 */ /* 0x040fe20007000000 */
[----:B------:R-:W-:Y:S01]  /*116a0*/  STL [R1+0x3a0], R14 ;  /* 0x0003a00e01007387 */ /* 0x000fe20000100800 */
[----:B------:R-:W-:-:S03]  /*116b0*/  SEL R12, R3, R60, !P6 ;  /* 0x0000003c030c7207 */ /* 0x000fc60007000000 */
[----:B------:R0:W-:Y:S04]  /*116c0*/  STL [R1+0x3a8], R0 ;  /* 0x0003a80001007387 */ /* 0x0001e80000100800 */
[----:B------:R1:W-:Y:S04]  /*116d0*/  STL [R1+0x3b0], R13 ;  /* 0x0003b00d01007387 */ /* 0x0003e80000100800 */
[----:B------:R-:W2:Y:S01]  /*116e0*/  LDL.LU R39, [R1+0x2c0] ;  /* 0x0002c00001277983 */ /* 0x000ea20000300800 */
[----:B0-----:R-:W-:-:S03]  /*116f0*/  SEL R0, R3, R61, !P6 ;  /* 0x0000003d03007207 */ /* 0x001fc60007000000 */
[----:B------:R0:W-:Y:S04]  /*11700*/  STL [R1+0x3b8], R12 ;  /* 0x0003b80c01007387 */ /* 0x0001e80000100800 */
[----:B------:R-:W3:Y:S04]  /*11710*/  LDL.LU R38, [R1+0x2bc] ;  /* 0x0002bc0001267983 */ /* 0x000ee80000300800 */
        /* <DEDUP_REMOVED lines=24> */
[----:B-1----:R-:W5:Y:S04]  /*118a0*/  LDL.LU R13, [R1+0x14] ;  /* 0x00001400010d7983 */ /* 0x002f680000300800 */
[----:B0-----:R-:W5:Y:S04]  /*118b0*/  LDL.LU R12, [R1+0x10] ;  /* 0x00001000010c7983 */ /* 0x001f680000300800 */
[----:B------:R-:W5:Y:S04]  /*118c0*/  LDL.LU R60, [R1+0xc] ;  /* 0x00000c00013c7983 */ /* 0x000f680000300800 */
[----:B------:R-:W5:Y:S04]  /*118d0*/  LDL.LU R61, [R1+0x8] ;  /* 0x00000800013d7983 */ /* 0x000f680000300800 */
[----:B----4-:R-:W4:Y:S04]  /*118e0*/  LDL.LU R0, [R1+0x4] ;  /* 0x0000040001007983 */ /* 0x010f280000300800 */
[----:B------:R-:W4:Y:S01]  /*118f0*/  LDL.LU R30, [R1] ;  /* 0x00000000011e7983 */ /* 0x000f220000300800 */
[----:B--2---:R-:W-:-:S05]  /*11900*/  SEL R39, R3, R39, !P6 ;  /* 0x0000002703277207 */ /* 0x004fca0007000000 */
[----:B------:R0:W-:Y:S01]  /*11910*/  STL [R1+0x3cc], R39 ;  /* 0x0003cc2701007387 */ /* 0x0001e20000100800 */
[----:B---3--:R-:W-:-:S03]  /*11920*/  SEL R38, R3, R38, !P6 ;  /* 0x0000002603267207 */ /* 0x008fc60007000000 */
[----:B0-----:R-:W2:Y:S01]  /*11930*/  LDL.LU R39, [R1+0x44b8] ;  /* 0x0044b80001277983 */ /* 0x001ea20000300800 */
[----:B-----5:R-:W-:-:S03]  /*11940*/  SEL R37, R3, R37, !P6 ;  /* 0x0000002503257207 */ /* 0x020fc60007000000 */
[----:B------:R0:W-:Y:S01]  /*11950*/  STL [R1+0x3e4], R38 ;  /* 0x0003e42601007387 */ /* 0x0001e20000100800 */
[C---:B------:R-:W-:Y:S02]  /*11960*/  SEL R36, R3.reuse, R36, !P6 ;  /* 0x0000002403247207 */ /* 0x040fe40007000000 */
[C---:B------:R-:W-:Y:S01]  /*11970*/  SEL R35, R3.reuse, R35, !P6 ;  /* 0x0000002303237207 */ /* 0x040fe20007000000 */
[----:B0-----:R-:W3:Y:S01]  /*11980*/  LDL.LU R38, [R1+0x44b4] ;  /* 0x0044b40001267983 */ /* 0x001ee20000300800 */
[----:B------:R-:W-:-:S03]  /*11990*/  SEL R34, R3, R34, !P6 ;  /* 0x0000002203227207 */ /* 0x000fc60007000000 */
[----:B------:R0:W-:Y:S01]  /*119a0*/  STL [R1+0x3e0], R37 ;  /* 0x0003e02501007387 */ /* 0x0001e20000100800 */
[C---:B------:R-:W-:Y:S02]  /*119b0*/  SEL R33, R3.reuse, R33, !P6 ;  /* 0x0000002103217207 */ /* 0x040fe40007000000 */
[C---:B------:R-:W-:Y:S01]  /*119c0*/  SEL R32, R3.reuse, R32, !P6 ;  /* 0x0000002003207207 */ /* 0x040fe20007000000 */
[----:B0-----:R-:W5:Y:S04]  /*119d0*/  LDL.LU R37, [R1+0x44b0] ;  /* 0x0044b00001257983 */ /* 0x001f680000300800 */
[----:B------:R0:W-:Y:S01]  /*119e0*/  STL [R1+0x3dc], R36 ;  /* 0x0003dc2401007387 */ /* 0x0001e20000100800 */
[C---:B------:R-:W-:Y:S02]  /*119f0*/  SEL R31, R3.reuse, R31, !P6 ;  /* 0x0000001f031f7207 */ /* 0x040fe40007000000 */
[C---:B------:R-:W-:Y:S01]  /*11a00*/  SEL R29, R3.reuse, R29, !P6 ;  /* 0x0000001d031d7207 */ /* 0x040fe20007000000 */
[----:B0-----:R-:W2:Y:S04]  /*11a10*/  LDL.LU R36, [R1+0x44ac] ;  /* 0x0044ac0001247983 */ /* 0x001ea80000300800 */
[----:B------:R0:W-:Y:S01]  /*11a20*/  STL [R1+0x3d8], R35 ;  /* 0x0003d82301007387 */ /* 0x0001e20000100800 */
[----:B------:R-:W-:-:S03]  /*11a30*/  SEL R28, R3, R28, !P6 ;  /* 0x0000001c031c7207 */ /* 0x000fc60007000000 */
[----:B0-----:R-:W3:Y:S04]  /*11a40*/  LDL.LU R35, [R1+0x44a8] ;  /* 0x0044a80001237983 */ /* 0x001ee80000300800 */
[----:B------:R0:W-:Y:S01]  /*11a50*/  STL [R1+0x3d4], R34 ;  /* 0x0003d42201007387 */ /* 0x0001e20000100800 */
[----:B------:R-:W-:-:S03]  /*11a60*/  SEL R27, R3, R27, !P6 ;  /* 0x0000001b031b7207 */ /* 0x000fc60007000000 */
[----:B0-----:R-:W5:Y:S04]  /*11a70*/  LDL.LU R34, [R1+0x44a4] ;  /* 0x0044a40001227983 */ /* 0x001f680000300800 */
[----:B------:R0:W-:Y:S01]  /*11a80*/  STL [R1+0x3d0], R33 ;  /* 0x0003d02101007387 */ /* 0x0001e20000100800 */
[----:B------:R-:W-:-:S03]  /*11a90*/  SEL R26, R3, R26, !P6 ;  /* 0x0000001a031a7207 */ /* 0x000fc60007000000 */
        /* <DEDUP_REMOVED lines=49> */
[----:B------:R0:W-:Y:S04]  /*11db0*/  STL [R1+0x34c], R15 ;  /* 0x00034c0f01007387 */ /* 0x0001e80000100800 */
[----:B0-----:R-:W5:Y:S04]  /*11dc0*/  LDL.LU R15, [R1+0x445c] ;  /* 0x00445c00010f7983 */ /* 0x001f680000300800 */
[----:B------:R0:W-:Y:S04]  /*11dd0*/  STL [R1+0x344], R14 ;  /* 0x0003440e01007387 */ /* 0x0001e80000100800 */
[----:B0-----:R-:W2:Y:S04]  /*11de0*/  LDL.LU R14, [R1+0x4458] ;  /* 0x00445800010e7983 */ /* 0x001ea80000300800 */
[----:B------:R0:W-:Y:S04]  /*11df0*/  STL [R1+0x33c], R13 ;  /* 0x00033c0d01007387 */ /* 0x0001e80000100800 */
[----:B0-----:R-:W3:Y:S04]  /*11e00*/  LDL.LU R13, [R1+0x4454] ;  /* 0x00445400010d7983 */ /* 0x001ee80000300800 */
[----:B------:R0:W-:Y:S04]  /*11e10*/  STL [R1+0x334], R12 ;  /* 0x0003340c01007387 */ /* 0x0001e80000100800 */
[----:B0-----:R-:W5:Y:S04]  /*11e20*/  LDL.LU R12, [R1+0x4450] ;  /* 0x00445000010c7983 */ /* 0x001f680000300800 */
[----:B------:R0:W-:Y:S04]  /*11e30*/  STL [R1+0x32c], R60 ;  /* 0x00032c3c01007387 */ /* 0x0001e80000100800 */
[----:B0-----:R-:W2:Y:S04]  /*11e40*/  LDL.LU R60, [R1+0x444c] ;  /* 0x00444c00013c7983 */ /* 0x001ea80000300800 */
[----:B------:R0:W-:Y:S04]  /*11e50*/  STL [R1+0x324], R61 ;  /* 0x0003243d01007387 */ /* 0x0001e80000100800 */
[----:B0-----:R-:W2:Y:S01]  /*11e60*/  LDL.LU R61, [R1+0x4448] ;  /* 0x00444800013d7983 */ /* 0x001ea20000300800 */
[----:B----4-:R-:W-:-:S02]  /*11e70*/  SEL R0, R3, R0, !P6 ;  /* 0x0000000003007207 */ /* 0x010fc40007000000 */
[----:B------:R-:W-:-:S03]  /*11e80*/  SEL R30, R3, R30, !P6 ;  /* 0x0000001e031e7207 */ /* 0x000fc60007000000 */
[----:B------:R-:W-:Y:S04]  /*11e90*/  STL [R1+0x31c], R0 ;  /* 0x00031c0001007387 */ /* 0x000fe80000100800 */
[----:B------:R5:W-:Y:S02]  /*11ea0*/  STL [R1+0x314], R30 ;  /* 0x0003141e01007387 */ /* 0x000be40000100800 */
[C---:B-----5:R-:W-:Y:S02]  /*11eb0*/  SEL R30, R3.reuse, R12, !P6 ;  /* 0x0000000c031e7207 */ /* 0x060fe40007000000 */
[C---:B---3--:R-:W-:Y:S02]  /*11ec0*/  SEL R12, R3.reuse, R13, !P6 ;  /* 0x0000000d030c7207 */ /* 0x048fe40007000000 */
[----:B--2---:R-:W-:-:S02]  /*11ed0*/  SEL R0, R3, R60, !P6 ;  /* 0x0000003c03007207 */ /* 0x004fc40007000000 */
[----:B------:R-:W-:-:S05]  /*11ee0*/  SEL R61, R3, R61, !P6 ;  /* 0x0000003d033d7207 */ /* 0x000fca0007000000 */
[----:B------:R-:W-:Y:S04]  /*11ef0*/  STL [R1+0x30c], R61 ;  /* 0x00030c3d01007387 */ /* 0x000fe80000100800 */
[----:B------:R0:W-:Y:S04]  /*11f00*/  STL [R1+0x304], R0 ;  /* 0x0003040001007387 */ /* 0x0001e80000100800 */
[----:B------:R-:W-:Y:S04]  /*11f10*/  STL [R1+0x300], R30 ;  /* 0x0003001e01007387 */ /* 0x000fe80000100800 */
[----:B------:R-:W2:Y:S01]  /*11f20*/  LDL.LU R13, [R1+0x298] ;  /* 0x00029800010d7983 */ /* 0x000ea20000300800 */
[----:B0-----:R-:W-:-:S03]  /*11f30*/  SEL R0, R3, R14, !P6 ;  /* 0x0000000e03007207 */ /* 0x001fc60007000000 */
[----:B------:R0:W-:Y:S04]  /*11f40*/  STL [R1+0x2fc], R12 ;  /* 0x0002fc0c01007387 */ /* 0x0001e80000100800 */
[----:B------:R-:W3:Y:S04]  /*11f50*/  LDL.LU R60, [R1+0x218] ;  /* 0x00021800013c7983 */ /* 0x000ee80000300800 */
[----:B------:R1:W-:Y:S01]  /*11f60*/  STL [R1+0x2f8], R0 ;  /* 0x0002f80001007387 */ /* 0x0003e20000100800 */
[C---:B------:R-:W-:Y:S02]  /*11f70*/  SEL R14, R3.reuse, R17, !P6 ;  /* 0x00000011030e7207 */ /* 0x040fe40007000000 */
[----:B0-----:R-:W-:-:S02]  /*11f80*/  SEL R12, R3, R16, !P6 ;  /* 0x00000010030c7207 */ /* 0x001fc40007000000 */
[----:B-1----:R-:W-:-:S05]  /*11f90*/  SEL R0, R3, R15, !P6 ;  /* 0x0000000f03007207 */ /* 0x002fca0007000000 */
[----:B------:R0:W-:Y:S04]  /*11fa0*/  STL [R1+0x2f4], R0 ;  /* 0x0002f40001007387 */ /* 0x0001e80000100800 */
[----:B------:R1:W-:Y:S01]  /*11fb0*/  STL [R1+0x2f0], R12 ;  /* 0x0002f00c01007387 */ /* 0x0003e20000100800 */
[----:B0-----:R-:W-:-:S03]  /*11fc0*/  SEL R0, R3, R18, !P6 ;  /* 0x0000001203007207 */ /* 0x001fc60007000000 */
[----:B------:R-:W-:Y:S01]  /*11fd0*/  STL [R1+0x2ec], R14 ;  /* 0x0002ec0e01007387 */ /* 0x000fe20000100800 */
[----:B-1----:R-:W-:-:S03]  /*11fe0*/  SEL R12, R3, R19, !P6 ;  /* 0x00000013030c7207 */ /* 0x002fc60007000000 */
[----:B------:R-:W4:Y:S04]  /*11ff0*/  LDL.LU R19, [R1+0x29c] ;  /* 0x00029c0001137983 */ /* 0x000f280000300800 */
[----:B------:R0:W-:Y:S04]  /*12000*/  STL [R1+0x2e8], R0 ;  /* 0x0002e80001007387 */ /* 0x0001e80000100800 */
[----:B------:R1:W-:Y:S01]  /*12010*/  STL [R1+0x2e4], R12 ;  /* 0x0002e40c01007387 */ /* 0x0003e20000100800 */
[----:B0-----:R-:W-:-:S03]  /*12020*/  SEL R0, R3, R20, !P6 ;  /* 0x0000001403007207 */ /* 0x001fc60007000000 */
[----:B------:R-:W5:Y:S01]  /*12030*/  LDL.LU R20, [R1+0x1bc] ;  /* 0x0001bc0001147983 */ /* 0x000f620000300800 */
[----:B-1----:R-:W-:-:S03]  /*12040*/  SEL R12, R3, R21, !P6 ;  /* 0x00000015030c7207 */ /* 0x002fc60007000000 */
[----:B------:R0:W-:Y:S04]  /*12050*/  STL [R1+0x2e0], R0 ;  /* 0x0002e00001007387 */ /* 0x0001e80000100800 */
[----:B------:R-:W3:Y:S01]  /*12060*/  LDL.LU R18, [R1+0x290] ;  /* 0x0002900001127983 */ /* 0x000ee20000300800 */
[----:B0-----:R-:W-:-:S03]  /*12070*/  SEL R0, R3, R22, !P6 ;  /* 0x0000001603007207 */ /* 0x001fc60007000000 */
[----:B------:R0:W-:Y:S04]  /*12080*/  STL [R1+0x2dc], R12 ;  /* 0x0002dc0c01007387 */ /* 0x0001e80000100800 */
[----:B------:R-:W3:Y:S04]  /*12090*/  LDL.LU R17, [R1+0x28c] ;  /* 0x00028c0001117983 */ /* 0x000ee80000300800 */
[----:B------:R1:W-:Y:S01]  /*120a0*/  STL [R1+0x2d8], R0 ;  /* 0x0002d80001007387 */ /* 0x0003e20000100800 */
[----:B0-----:R-:W-:-:S03]  /*120b0*/  SEL R12, R3, R23, !P6 ;  /* 0x00000017030c7207 */ /* 0x001fc60007000000 */
[----:B------:R-:W3:Y:S04]  /*120c0*/  LDL.LU R16, [R1+0x284] ;  /* 0x0002840001107983 */ /* 0x000ee80000300800 */
[----:B------:R-:W3:Y:S01]  /*120d0*/  LDL.LU R15, [R1+0x280] ;  /* 0x00028000010f7983 */ /* 0x000ee20000300800 */
[----:B-1----:R-:W-:-:S03]  /*120e0*/  SEL R0, R3, R24, !P6 ;  /* 0x0000001803007207 */ /* 0x002fc60007000000 */
[----:B------:R-:W3:Y:S04]  /*120f0*/  LDL.LU R14, [R1+0x27c] ;  /* 0x00027c00010e7983 */ /* 0x000ee80000300800 */
[----:B------:R-:W3:Y:S04]  /*12100*/  LDL.LU R61, [R1+0x274] ;  /* 0x00027400013d7983 */ /* 0x000ee80000300800 */
[----:B------:R-:W3:Y:S04]  /*12110*/  LDL.LU R30, [R1+0x250] ;  /* 0x00025000011e7983 */ /* 0x000ee80000300800 */
[----:B------:R-:W3:Y:S04]  /*12120*/  LDL.LU R24, [R1+0x294] ;  /* 0x0002940001187983 */ /* 0x000ee80000300800 */
[----:B------:R0:W-:Y:S04]  /*12130*/  STL [R1+0x2d4], R12 ;  /* 0x0002d40c01007387 */ /* 0x0001e80000100800 */
[----:B------:R1:W-:Y:S01]  /*12140*/  STL [R1+0x2d0], R0 ;  /* 0x0002d00001007387 */ /* 0x0003e20000100800 */
[----:B------:R-:W-:-:S02]  /*12150*/  SEL R21, R3, R27, !P6 ;  /* 0x0000001b03157207 */ /* 0x000fc40007000000 */
[C---:B0-----:R-:W-:Y:S02]  /*12160*/  SEL R12, R3.reuse, R25, !P6 ;  /* 0x00000019030c7207 */ /* 0x041fe40007000000 */
[C---:B-1----:R-:W-:Y:S02]  /*12170*/  SEL R0, R3.reuse, R26, !P6 ;  /* 0x0000001a03007207 */ /* 0x042fe40007000000 */
[----:B------:R-:W3:Y:S04]  /*12180*/  LDL.LU R26, [R1+0x288] ;  /* 0x00028800011a7983 */ /* 0x000ee80000300800 */
[----:B------:R0:W-:Y:S01]  /*12190*/  STL [R1+0x2cc], R12 ;  /* 0x0002cc0c01007387 */ /* 0x0001e20000100800 */
[----:B------:R-:W-:-:S03]  /*121a0*/  SEL R22, R3, R28, !P6 ;  /* 0x0000001c03167207 */ /* 0x000fc60007000000 */
[----:B0-----:R-:W3:Y:S04]  /*121b0*/  LDL.LU R12, [R1+0x25c] ;  /* 0x00025c00010c7983 */ /* 0x001ee80000300800 */
[----:B------:R0:W-:Y:S04]  /*121c0*/  STL [R1+0x2c0], R0 ;  /* 0x0002c00001007387 */ /* 0x0001e80000100800 */
[----:B0-----:R-:W3:Y:S04]  /*121d0*/  LDL.LU R0, [R1+0x264] ;  /* 0x0002640001007983 */ /* 0x001ee80000300800 */
[----:B------:R-:W3:Y:S04]  /*121e0*/  LDL.LU R27, [R1+0x278] ;  /* 0x00027800011b7983 */ /* 0x000ee80000300800 */
[----:B------:R5:W-:Y:S04]  /*121f0*/  STL [R1+0x2bc], R21 ;  /* 0x0002bc1501007387 */ /* 0x000be80000100800 */
[----:B------:R-:W3:Y:S04]  /*12200*/  LDL.LU R28, [R1+0x270] ;  /* 0x00027000011c7983 */ /* 0x000ee80000300800 */
[----:B------:R0:W-:Y:S01]  /*12210*/  STL [R1+0x2b8], R22 ;  /* 0x0002b81601007387 */ /* 0x0001e20000100800 */
[----:B-----5:R-:W-:-:S02]  /*12220*/  SEL R21, R3, R20, !P6 ;  /* 0x0000001403157207 */ /* 0x020fc40007000000 */
[C---:B----4-:R-:W-:Y:S02]  /*12230*/  SEL R20, R3.reuse, R19, !P6 ;  /* 0x0000001303147207 */ /* 0x050fe40007000000 */
[C---:B--2---:R-:W-:Y:S01]  /*12240*/  SEL R19, R3.reuse, R13, !P6 ;  /* 0x0000000d03137207 */ /* 0x044fe20007000000 */
[----:B------:R1:W-:Y:S01]  /*12250*/  STL [R1+0x2b4], R21 ;  /* 0x0002b41501007387 */ /* 0x0003e20000100800 */
[----:B---3--:R-:W-:-:S03]  /*12260*/  SEL R13, R3, R60, !P6 ;  /* 0x0000003c030d7207 */ /* 0x008fc60007000000 */
[----:B------:R2:W-:Y:S04]  /*12270*/  STL [R1+0x2b0], R20 ;  /* 0x0002b01401007387 */ /* 0x0005e80000100800 */
[----:B------:R-:W3:Y:S04]  /*12280*/  LDL.LU R25, [R1+0x26c] ;  /* 0x00026c0001197983 */ /* 0x000ee80000300800 */
[----:B------:R4:W-:Y:S04]  /*12290*/  STL [R1+0x2ac], R19 ;  /* 0x0002ac1301007387 */ /* 0x0009e80000100800 */
[----:B------:R-:W5:Y:S04]  /*122a0*/  LDL.LU R23, [R1+0x268] ;  /* 0x0002680001177983 */ /* 0x000f680000300800 */
[----:B------:R4:W-:Y:S04]  /*122b0*/  STL [R1+0x2a8], R13 ;  /* 0x0002a80d01007387 */ /* 0x0009e80000100800 */
[----:B0-----:R-:W5:Y:S04]  /*122c0*/  LDL.LU R22, [R1+0x260] ;  /* 0x0002600001167983 */ /* 0x001f680000300800 */
[----:B-1----:R-:W5:Y:S04]  /*122d0*/  LDL.LU R21, [R1+0x258] ;  /* 0x0002580001157983 */ /* 0x002f680000300800 */
[----:B--2---:R-:W2:Y:S04]  /*122e0*/  LDL.LU R20, [R1+0x254] ;  /* 0x0002540001147983 */ /* 0x004ea80000300800 */
[----:B----4-:R-:W4:Y:S04]  /*122f0*/  LDL.LU R19, [R1+0x24c] ;  /* 0x00024c0001137983 */ /* 0x010f280000300800 */
[----:B------:R-:W4:Y:S04]  /*12300*/  LDL.LU R13, [R1+0x248] ;  /* 0x00024800010d7983 */ /* 0x000f280000300800 */
[----:B------:R-:W4:Y:S01]  /*12310*/  LDL.LU R60, [R1+0x244] ;  /* 0x00024400013c7983 */ /* 0x000f220000300800 */
[----:B------:R-:W-:-:S02]  /*12320*/  SEL R27, R3, R27, !P6 ;  /* 0x0000001b031b7207 */ /* 0x000fc40007000000 */
[----:B------:R-:W-:-:S05]  /*12330*/  SEL R28, R3, R28, !P6 ;  /* 0x0000001c031c7207 */ /* 0x000fca0007000000 */
[----:B------:R0:W-:Y:S04]  /*12340*/  STL [R1+0x2a4], R28 ;  /* 0x0002a41c01007387 */ /* 0x0001e80000100800 */
[----:B------:R1:W-:Y:S01]  /*12350*/  STL [R1+0x2a0], R27 ;  /* 0x0002a01b01007387 */ /* 0x0003e20000100800 */
[C---:B0-----:R-:W-:Y:S02]  /*12360*/  SEL R28, R3.reuse, R26, !P6 ;  /* 0x0000001a031c7207 */ /* 0x041fe40007000000 */
[C---:B------:R-:W-:Y:S02]  /*12370*/  SEL R26, R3.reuse, R18, !P6 ;  /* 0x00000012031a7207 */ /* 0x040fe40007000000 */
[C---:B-1----:R-:W-:Y:S02]  /*12380*/  SEL R27, R3.reuse, R24, !P6 ;  /* 0x00000018031b7207 */ /* 0x042fe40007000000 */
[C---:B------:R-:W-:Y:S01]  /*12390*/  SEL R24, R3.reuse, R17, !P6 ;  /* 0x0000001103187207 */ /* 0x040fe20007000000 */
[----:B------:R-:W-:Y:S01]  /*123a0*/  STL [R1+0x29c], R28 ;  /* 0x00029c1c01007387 */ /* 0x000fe20000100800 */
[----:B------:R-:W-:-:S02]  /*123b0*/  SEL R18, R3, R16, !P6 ;  /* 0x0000001003127207 */ /* 0x000fc40007000000 */
[C---:B------:R-:W-:Y:S01]  /*123c0*/  SEL R17, R3.reuse, R15, !P6 ;  /* 0x0000000f03117207 */ /* 0x040fe20007000000 */
[----:B------:R-:W-:Y:S01]  /*123d0*/  STL [R1+0x298], R27 ;  /* 0x0002981b01007387 */ /* 0x000fe20000100800 */
[----:B------:R-:W-:-:S03]  /*123e0*/  SEL R16, R3, R14, !P6 ;  /* 0x0000000e03107207 */ /* 0x000fc60007000000 */
[----:B------:R-:W-:Y:S01]  /*123f0*/  STL [R1+0x294], R26 ;  /* 0x0002941a01007387 */ /* 0x000fe20000100800 */
[----:B------:R-:W-:-:S03]  /*12400*/  SEL R15, R3, R61, !P6 ;  /* 0x0000003d030f7207 */ /* 0x000fc60007000000 */
[----:B------:R0:W-:Y:S01]  /*12410*/  STL [R1+0x290], R24 ;  /* 0x0002901801007387 */ /* 0x0001e20000100800 */
[----:B------:R-:W-:-:S03]  /*12420*/  SEL R14, R3, R30, !P6 ;  /* 0x0000001e030e7207 */ /* 0x000fc60007000000 */
[----:B------:R1:W-:Y:S04]  /*12430*/  STL [R1+0x28c], R18 ;  /* 0x00028c1201007387 */ /* 0x0003e80000100800 */
[----:B------:R1:W-:Y:S04]  /*12440*/  STL [R1+0x288], R17 ;  /* 0x0002881101007387 */ /* 0x0003e80000100800 */
[----:B------:R1:W-:Y:S04]  /*12450*/  STL [R1+0x284], R16 ;  /* 0x0002841001007387 */ /* 0x0003e80000100800 */
[----:B0-----:R-:W4:Y:S04]  /*12460*/  LDL.LU R24, [R1+0x240] ;  /* 0x0002400001187983 */ /* 0x001f280000300800 */
[----:B------:R0:W-:Y:S04]  /*12470*/  STL [R1+0x280], R15 ;  /* 0x0002800f01007387 */ /* 0x0001e80000100800 */
[----:B-1----:R-:W4:Y:S04]  /*12480*/  LDL.LU R18, [R1+0x23c] ;  /* 0x00023c0001127983 */ /* 0x002f280000300800 */
[----:B------:R1:W-:Y:S04]  /*12490*/  STL [R1+0x27c], R14 ;  /* 0x00027c0e01007387 */ /* 0x0003e80000100800 */
[----:B------:R-:W4:Y:S04]  /*124a0*/  LDL.LU R61, [R1+0x234] ;  /* 0x00023400013d7983 */ /* 0x000f280000300800 */
[----:B------:R-:W4:Y:S01]  /*124b0*/  LDL.LU R30, [R1+0x228] ;  /* 0x00022800011e7983 */ /* 0x000f220000300800 */
[----:B------:R-:W-:-:S02]  /*124c0*/  SEL R12, R3, R12, !P6 ;  /* 0x0000000c030c7207 */ /* 0x000fc40007000000 */
[C---:B------:R-:W-:Y:S01]  /*124d0*/  SEL R0, R3.reuse, R0, !P6 ;  /* 0x0000000003007207 */ /* 0x040fe20007000000 */
[----:B------:R-:W4:Y:S04]  /*124e0*/  LDL.LU R17, [R1+0x22c] ;  /* 0x00022c0001117983 */ /* 0x000f280000300800 */
[----:B------:R1:W-:Y:S04]  /*124f0*/  STL [R1+0x278], R12 ;  /* 0x0002780c01007387 */ /* 0x0003e80000100800 */
[----:B------:R-:W4:Y:S04]  /*12500*/  LDL.LU R16, [R1+0x230] ;  /* 0x0002300001107983 */ /* 0x000f280000300800 */
[----:B------:R1:W-:Y:S04]  /*12510*/  STL [R1+0x274], R0 ;  /* 0x0002740001007387 */ /* 0x0003e80000100800 */
[----:B0-----:R-:W4:Y:S04]  /*12520*/  LDL.LU R15, [R1+0x224] ;  /* 0x00022400010f7983 */ /* 0x001f280000300800 */
[----:B-1----:R-:W4:Y:S04]  /*12530*/  LDL.LU R14, [R1+0x21c] ;  /* 0x00021c00010e7983 */ /* 0x002f280000300800 */
[----:B------:R-:W4:Y:S04]  /*12540*/  LDL.LU R12, [R1+0x214] ;  /* 0x00021400010c7983 */ /* 0x000f280000300800 */
[----:B------:R-:W4:Y:S01]  /*12550*/  LDL.LU R0, [R1+0x210] ;  /* 0x0002100001007983 */ /* 0x000f220000300800 */
[----:B---3--:R-:W-:-:S02]  /*12560*/  SEL R26, R3, R25, !P6 ;  /* 0x00000019031a7207 */ /* 0x008fc40007000000 */
[----:B-----5:R-:W-:-:S03]  /*12570*/  SEL R25, R3, R23, !P6 ;  /* 0x0000001703197207 */ /* 0x020fc60007000000 */
[----:B------:R0:W-:Y:S01]  /*12580*/  STL [R1+0x270], R26 ;  /* 0x0002701a01007387 */ /* 0x0001e20000100800 */
[----:B------:R-:W-:-:S03]  /*12590*/  SEL R23, R3, R22, !P6 ;  /* 0x0000001603177207 */ /* 0x000fc60007000000 */
[----:B------:R1:W-:Y:S01]  /*125a0*/  STL [R1+0x26c], R25 ;  /* 0x00026c1901007387 */ /* 0x0003e20000100800 */
[----:B------:R-:W-:-:S03]  /*125b0*/  SEL R22, R3, R21, !P6 ;  /* 0x0000001503167207 */ /* 0x000fc60007000000 */
[----:B------:R3:W-:Y:S01]  /*125c0*/  STL [R1+0x268], R23 ;  /* 0x0002681701007387 */ /* 0x0007e20000100800 */
[----:B--2---:R-:W-:-:S03]  /*125d0*/  SEL R21, R3, R20, !P6 ;  /* 0x0000001403157207 */ /* 0x004fc60007000000 */
[----:B------:R2:W-:Y:S01]  /*125e0*/  STL [R1+0x264], R22 ;  /* 0x0002641601007387 */ /* 0x0005e20000100800 */
[----:B----4-:R-:W-:-:S03]  /*125f0*/  SEL R20, R3, R19, !P6 ;  /* 0x0000001303147207 */ /* 0x010fc60007000000 */
[----:B------:R4:W-:Y:S01]  /*12600*/  STL [R1+0x260], R21 ;  /* 0x0002601501007387 */ /* 0x0009e20000100800 */
[----:B------:R-:W-:-:S03]  /*12610*/  SEL R19, R3, R13, !P6 ;  /* 0x0000000d03137207 */ /* 0x000fc60007000000 */
[----:B------:R5:W-:Y:S01]  /*12620*/  STL [R1+0x25c], R20 ;  /* 0x00025c1401007387 */ /* 0x000be20000100800 */
[----:B------:R-:W-:-:S03]  /*12630*/  SEL R13, R3, R60, !P6 ;  /* 0x0000003c030d7207 */ /* 0x000fc60007000000 */
[----:B------:R-:W5:Y:S04]  /*12640*/  LDL.LU R28, [R1+0x20c] ;  /* 0x00020c00011c7983 */ /* 0x000f680000300800 */
[----:B------:R5:W-:Y:S04]  /*12650*/  STL [R1+0x258], R19 ;  /* 0x0002581301007387 */ /* 0x000be80000100800 */
[----:B------:R-:W5:Y:S04]  /*12660*/  LDL.LU R27, [R1+0x208] ;  /* 0x00020800011b7983 */ /* 0x000f680000300800 */
[----:B------:R5:W-:Y:S04]  /*12670*/  STL [R1+0x254], R13 ;  /* 0x0002540d01007387 */ /* 0x000be80000100800 */
[----:B0-----:R-:W5:Y:S04]  /*12680*/  LDL.LU R26, [R1+0x204] ;  /* 0x00020400011a7983 */ /* 0x001f680000300800 */
[----:B-1----:R-:W5:Y:S04]  /*12690*/  LDL.LU R25, [R1+0x200] ;  /* 0x0002000001197983 */ /* 0x002f680000300800 */
[----:B---3--:R-:W3:Y:S04]  /*126a0*/  LDL.LU R23, [R1+0x1fc] ;  /* 0x0001fc0001177983 */ /* 0x008ee80000300800 */
[----:B--2---:R-:W2:Y:S04]  /*126b0*/  LDL.LU R22, [R1+0x1f8] ;  /* 0x0001f80001167983 */ /* 0x004ea80000300800 */
[----:B----4-:R-:W4:Y:S04]  /*126c0*/  LDL.LU R21, [R1+0x1f4] ;  /* 0x0001f40001157983 */ /* 0x010f280000300800 */
[----:B-----5:R-:W5:Y:S04]  /*126d0*/  LDL.LU R20, [R1+0x1f0] ;  /* 0x0001f00001147983 */ /* 0x020f680000300800 */
[----:B------:R-:W5:Y:S04]  /*126e0*/  LDL.LU R19, [R1+0x1ec] ;  /* 0x0001ec0001137983 */ /* 0x000f680000300800 */
[----:B------:R-:W5:Y:S04]  /*126f0*/  LDL.LU R13, [R1+0x1d8] ;  /* 0x0001d800010d7983 */ /* 0x000f680000300800 */
[----:B------:R-:W5:Y:S01]  /*12700*/  LDL.LU R60, [R1+0x1e8] ;  /* 0x0001e800013c7983 */ /* 0x000f620000300800 */
[----:B------:R-:W-:-:S05]  /*12710*/  SEL R24, R3, R24, !P6 ;  /* 0x0000001803187207 */ /* 0x000fca0007000000 */
[----:B------:R0:W-:Y:S01]  /*12720*/  STL [R1+0x250], R24 ;  /* 0x0002501801007387 */ /* 0x0001e20000100800 */
[----:B------:R-:W-:-:S05]  /*12730*/  SEL R18, R3, R18, !P6 ;  /* 0x0000001203127207 */ /* 0x000fca0007000000 */
[----:B------:R1:W-:Y:S01]  /*12740*/  STL [R1+0x24c], R18 ;  /* 0x00024c1201007387 */ /* 0x0003e20000100800 */
[----:B0-----:R-:W-:-:S03]  /*12750*/  SEL R24, R3, R61, !P6 ;  /* 0x0000003d03187207 */ /* 0x001fc60007000000 */
[----:B------:R-:W5:Y:S04]  /*12760*/  LDL.LU R61, [R1+0x1e4] ;  /* 0x0001e400013d7983 */ /* 0x000f680000300800 */
[----:B------:R0:W-:Y:S01]  /*12770*/  STL [R1+0x248], R24 ;  /* 0x0002481801007387 */ /* 0x0001e20000100800 */
[----:B-1----:R-:W-:-:S03]  /*12780*/  SEL R18, R3, R30, !P6 ;  /* 0x0000001e03127207 */ /* 0x002fc60007000000 */
[----:B------:R-:W5:Y:S01]  /*12790*/  LDL.LU R30, [R1+0x1e0] ;  /* 0x0001e000011e7983 */ /* 0x000f620000300800 */
[C---:B------:R-:W-:Y:S02]  /*127a0*/  SEL R17, R3.reuse, R17, !P6 ;  /* 0x0000001103117207 */ /* 0x040fe40007000000 */
[C---:B------:R-:W-:Y:S01]  /*127b0*/  SEL R16, R3.reuse, R16, !P6 ;  /* 0x0000001003107207 */ /* 0x040fe20007000000 */
[----:B------:R1:W-:Y:S04]  /*127c0*/  STL [R1+0x244], R18 ;  /* 0x0002441201007387 */ /* 0x0003e80000100800 */
[----:B------:R1:W-:Y:S01]  /*127d0*/  STL [R1+0x240], R17 ;  /* 0x0002401101007387 */ /* 0x0003e20000100800 */
[----:B------:R-:W-:-:S03]  /*127e0*/  SEL R15, R3, R15, !P6 ;  /* 0x0000000f030f7207 */ /* 0x000fc60007000000 */
[----:B------:R1:W-:Y:S01]  /*127f0*/  STL [R1+0x23c], R16 ;  /* 0x00023c1001007387 */ /* 0x0003e20000100800 */
[----:B------:R-:W-:-:S03]  /*12800*/  SEL R14, R3, R14, !P6 ;  /* 0x0000000e030e7207 */ /* 0x000fc60007000000 */
[----:B------:R1:W-:Y:S01]  /*12810*/  STL [R1+0x234], R15 ;  /* 0x0002340f01007387 */ /* 0x0003e20000100800 */
[----:B------:R-:W-:-:S03]  /*12820*/  SEL R12, R3, R12, !P6 ;  /* 0x0000000c030c7207 */ /* 0x000fc60007000000 */
[----:B------:R1:W-:Y:S01]  /*12830*/  STL [R1+0x230], R14 ;  /* 0x0002300e01007387 */ /* 0x0003e20000100800 */
[----:B------:R-:W-:-:S03]  /*12840*/  SEL R0, R3, R0, !P6 ;  /* 0x0000000003007207 */ /* 0x000fc60007000000 */
[----:B0-----:R-:W5:Y:S04]  /*12850*/  LDL.LU R24, [R1+0x1dc] ;  /* 0x0001dc0001187983 */ /* 0x001f680000300800 */
[----:B------:R0:W-:Y:S04]  /*12860*/  STL [R1+0x22c], R12 ;  /* 0x00022c0c01007387 */ /* 0x0001e80000100800 */
[----:B-1----:R-:W5:Y:S04]  /*12870*/  LDL.LU R18, [R1+0x1c0] ;  /* 0x0001c00001127983 */ /* 0x002f680000300800 */
[----:B------:R1:W-:Y:S04]  /*12880*/  STL [R1+0x228], R0 ;  /* 0x0002280001007387 */ /* 0x0003e80000100800 */
[----:B------:R-:W5:Y:S04]  /*12890*/  LDL.LU R17, [R1+0x1c4] ;  /* 0x0001c40001117983 */ /* 0x000f680000300800 */
[----:B------:R-:W5:Y:S04]  /*128a0*/  LDL.LU R16, [R1+0x1c8] ;  /* 0x0001c80001107983 */ /* 0x000f680000300800 */
[----:B------:R-:W5:Y:S04]  /*128b0*/  LDL.LU R15, [R1+0x1cc] ;  /* 0x0001cc00010f7983 */ /* 0x000f680000300800 */
[----:B------:R-:W5:Y:S04]  /*128c0*/  LDL.LU R14, [R1+0x1d0] ;  /* 0x0001d000010e7983 */ /* 0x000f680000300800 */
[----:B0-----:R-:W5:Y:S04]  /*128d0*/  LDL.LU R12, [R1+0x1d4] ;  /* 0x0001d400010c7983 */ /* 0x001f680000300800 */
[----:B-1----:R-:W5:Y:S01]  /*128e0*/  LDL.LU R0, [R1+0x1b8] ;  /* 0x0001b80001007983 */ /* 0x002f620000300800 */
[----:B------:R-:W-:-:S05]  /*128f0*/  SEL R28, R3, R28, !P6 ;  /* 0x0000001c031c7207 */ /* 0x000fca0007000000 */
[----:B------:R0:W-:Y:S02]  /*12900*/  STL [R1+0x224], R28 ;  /* 0x0002241c01007387 */ /* 0x0001e40000100800 */
[C---:B0-----:R-:W-:Y:S02]  /*12910*/  SEL R28, R3.reuse, R27, !P6 ;  /* 0x0000001b031c7207 */ /* 0x041fe40007000000 */
[C---:B------:R-:W-:Y:S02]  /*12920*/  SEL R27, R3.reuse, R26, !P6 ;  /* 0x0000001a031b7207 */ /* 0x040fe40007000000 */
[C---:B------:R-:W-:Y:S01]  /*12930*/  SEL R26, R3.reuse, R25, !P6 ;  /* 0x00000019031a7207 */ /* 0x040fe20007000000 */
[----:B------:R0:W-:Y:S01]  /*12940*/  STL [R1+0x21c], R28 ;  /* 0x00021c1c01007387 */ /* 0x0001e20000100800 */
[----:B---3--:R-:W-:-:S03]  /*12950*/  SEL R25, R3, R23, !P6 ;  /* 0x0000001703197207 */ /* 0x008fc60007000000 */
[----:B------:R-:W-:Y:S01]  /*12960*/  STL [R1+0x218], R27 ;  /* 0x0002181b01007387 */ /* 0x000fe20000100800 */
[----:B--2---:R-:W-:-:S03]  /*12970*/  SEL R23, R3, R22, !P6 ;  /* 0x0000001603177207 */ /* 0x004fc60007000000 */
[----:B------:R-:W-:Y:S01]  /*12980*/  STL [R1+0x214], R26 ;  /* 0x0002141a01007387 */ /* 0x000fe20000100800 */
[----:B----4-:R-:W-:-:S03]  /*12990*/  SEL R22, R3, R21, !P6 ;  /* 0x0000001503167207 */ /* 0x010fc60007000000 */
[----:B------:R-:W-:Y:S01]  /*129a0*/  STL [R1+0x210], R25 ;  /* 0x0002101901007387 */ /* 0x000fe20000100800 */
[----:B-----5:R-:W-:-:S03]  /*129b0*/  SEL R21, R3, R20, !P6 ;  /* 0x0000001403157207 */ /* 0x020fc60007000000 */
[----:B------:R1:W-:Y:S01]  /*129c0*/  STL [R1+0x20c], R23 ;  /* 0x00020c1701007387 */ /* 0x0003e20000100800 */
[----:B------:R-:W-:-:S03]  /*129d0*/  SEL R20, R3, R19, !P6 ;  /* 0x0000001303147207 */ /* 0x000fc60007000000 */
[----:B------:R-:W-:Y:S01]  /*129e0*/  STL [R1+0x208], R22 ;  /* 0x0002081601007387 */ /* 0x000fe20000100800 */
[----:B------:R-:W-:-:S03]  /*129f0*/  SEL R19, R3, R13, !P6 ;  /* 0x0000000d03137207 */ /* 0x000fc60007000000 */
[----:B------:R-:W-:Y:S01]  /*12a00*/  STL [R1+0x204], R21 ;  /* 0x0002041501007387 */ /* 0x000fe20000100800 */
[----:B------:R-:W-:-:S03]  /*12a10*/  SEL R13, R3, R60, !P6 ;  /* 0x0000003c030d7207 */ /* 0x000fc60007000000 */
[----:B------:R-:W-:Y:S04]  /*12a20*/  STL [R1+0x200], R20 ;  /* 0x0002001401007387 */ /* 0x000fe80000100800 */
[----:B0-----:R-:W2:Y:S04]  /*12a30*/  LDL.LU R28, [R1+0x1b4] ;  /* 0x0001b400011c7983 */ /* 0x001ea80000300800 */
[----:B------:R-:W-:Y:S04]  /*12a40*/  STL [R1+0x1fc], R19 ;  /* 0x0001fc1301007387 */ /* 0x000fe80000100800 */
[----:B-1----:R-:W3:Y:S04]  /*12a50*/  LDL.LU R23, [R1+0x1b0] ;  /* 0x0001b00001177983 */ /* 0x002ee80000300800 */
[----:B------:R0:W-:Y:S04]  /*12a60*/  STL [R1+0x1f8], R13 ;  /* 0x0001f80d01007387 */ /* 0x0001e80000100800 */
[----:B0-----:R-:W4:Y:S04]  /*12a70*/  LDL.LU R13, [R1+0x1ac] ;  /* 0x0001ac00010d7983 */ /* 0x001f280000300800 */
[----:B------:R-:W5:Y:S04]  /*12a80*/  LDL.LU R60, [R1+0x1a8] ;  /* 0x0001a800013c7983 */ /* 0x000f680000300800 */
[----:B------:R-:W5:Y:S01]  /*12a90*/  LDL.LU R22, [R1+0x1a4] ;  /* 0x0001a40001167983 */ /* 0x000f620000300800 */
[----:B------:R-:W-:-:S05]  /*12aa0*/  SEL R20, R3, R61, !P6 ;  /* 0x0000003d03147207 */ /* 0x000fca0007000000 */
[----:B------:R0:W-:Y:S01]  /*12ab0*/  STL [R1+0x1f4], R20 ;  /* 0x0001f41401007387 */ /* 0x0001e20000100800 */
[----:B------:R-:W-:-:S03]  /*12ac0*/  SEL R19, R3, R30, !P6 ;  /* 0x0000001e03137207 */ /* 0x000fc60007000000 */
[----:B------:R-:W5:Y:S04]  /*12ad0*/  LDL.LU R21, [R1+0x1a0] ;  /* 0x0001a00001157983 */ /* 0x000f680000300800 */
[----:B------:R1:W-:Y:S04]  /*12ae0*/  STL [R1+0x1f0], R19 ;  /* 0x0001f01301007387 */ /* 0x0003e80000100800 */
[----:B0-----:R-:W5:Y:S04]  /*12af0*/  LDL.LU R20, [R1+0x19c] ;  /* 0x00019c0001147983 */ /* 0x001f680000300800 */
[----:B-1----:R-:W5:Y:S04]  /*12b00*/  LDL.LU R19, [R1+0x198] ;  /* 0x0001980001137983 */ /* 0x002f680000300800 */
[----:B------:R-:W5:Y:S04]  /*12b10*/  LDL.LU R61, [R1+0x194] ;  /* 0x00019400013d7983 */ /* 0x000f680000300800 */
[----:B------:R-:W5:Y:S01]  /*12b20*/  LDL.LU R30, [R1+0x190] ;  /* 0x00019000011e7983 */ /* 0x000f620000300800 */
[----:B------:R-:W-:-:S02]  /*12b30*/  SEL R24, R3, R24, !P6 ;  /* 0x0000001803187207 */ /* 0x000fc40007000000 */
[----:B------:R-:W-:-:S03]  /*12b40*/  SEL R18, R3, R18, !P6 ;  /* 0x0000001203127207 */ /* 0x000fc60007000000 */
        /* <DEDUP_REMOVED lines=16> */
[----:B------:R-:W5:Y:S04]  /*12c50*/  LDL.LU R25, [R1+0x188] ;  /* 0x0001880001197983 */ /* 0x000f680000300800 */
[----:B0-----:R-:W5:Y:S04]  /*12c60*/  LDL.LU R24, [R1+0x17c] ;  /* 0x00017c0001187983 */ /* 0x001f680000300800 */
[----:B-1----:R-:W5:Y:S04]  /*12c70*/  LDL.LU R18, [R1+0x184] ;  /* 0x0001840001127983 */ /* 0x002f680000300800 */
[----:B------:R-:W5:Y:S04]  /*12c80*/  LDL.LU R17, [R1+0x180] ;  /* 0x0001800001117983 */ /* 0x000f680000300800 */
[----:B------:R-:W5:Y:S04]  /*12c90*/  LDL.LU R16, [R1+0x164] ;  /* 0x0001640001107983 */ /* 0x000f680000300800 */
[----:B------:R-:W5:Y:S04]  /*12ca0*/  LDL.LU R15, [R1+0x168] ;  /* 0x00016800010f7983 */ /* 0x000f680000300800 */
[----:B------:R-:W5:Y:S04]  /*12cb0*/  LDL.LU R14, [R1+0x16c] ;  /* 0x00016c00010e7983 */ /* 0x000f680000300800 */
[----:B------:R-:W5:Y:S04]  /*12cc0*/  LDL.LU R12, [R1+0x174] ;  /* 0x00017400010c7983 */ /* 0x000f680000300800 */
[----:B------:R-:W5:Y:S01]  /*12cd0*/  LDL.LU R0, [R1+0x170] ;  /* 0x0001700001007983 */ /* 0x000f620000300800 */
[----:B--2---:R-:W-:-:S05]  /*12ce0*/  SEL R28, R3, R28, !P6 ;  /* 0x0000001c031c7207 */ /* 0x004fca0007000000 */
[----:B------:R4:W-:Y:S01]  /*12cf0*/  STL [R1+0x1cc], R28 ;  /* 0x0001cc1c01007387 */ /* 0x0009e20000100800 */
[----:B---3--:R-:W-:-:S05]  /*12d00*/  SEL R23, R3, R23, !P6 ;  /* 0x0000001703177207 */ /* 0x008fca0007000000 */
[----:B------:R5:W-:Y:S01]  /*12d10*/  STL [R1+0x1c8], R23 ;  /* 0x0001c81701007387 */ /* 0x000be20000100800 */
[----:B----4-:R-:W-:-:S03]  /*12d20*/  SEL R28, R3, R13, !P6 ;  /* 0x0000000d031c7207 */ /* 0x010fc60007000000 */
[----:B------:R-:W2:Y:S01]  /*12d30*/  LDL.LU R13, [R1+0x160] ;  /* 0x00016000010d7983 */ /* 0x000ea20000300800 */
[----:B-----5:R-:W-:-:S03]  /*12d40*/  SEL R23, R3, R60, !P6 ;  /* 0x0000003c03177207 */ /* 0x020fc60007000000 */
[----:B------:R-:W-:Y:S01]  /*12d50*/  STL [R1+0x1c4], R28 ;  /* 0x0001c41c01007387 */ /* 0x000fe20000100800 */
[----:B------:R-:W-:-:S03]  /*12d60*/  SEL R22, R3, R22, !P6 ;  /* 0x0000001603167207 */ /* 0x000fc60007000000 */
[----:B------:R-:W3:Y:S04]  /*12d70*/  LDL.LU R60, [R1+0x15c] ;  /* 0x00015c00013c7983 */ /* 0x000ee80000300800 */
[----:B------:R-:W-:Y:S04]  /*12d80*/  STL [R1+0x1c0], R23 ;  /* 0x0001c01701007387 */ /* 0x000fe80000100800 */
[----:B------:R-:W-:Y:S01]  /*12d90*/  STL [R1+0x1bc], R22 ;  /* 0x0001bc1601007387 */ /* 0x000fe20000100800 */
[----:B------:R-:W-:-:S05]  /*12da0*/  SEL R21, R3, R21, !P6 ;  /* 0x0000001503157207 */ /* 0x000fca0007000000 */
[----:B------:R0:W-:Y:S01]  /*12db0*/  STL [R1+0x1b8], R21 ;  /* 0x0001b81501007387 */ /* 0x0001e20000100800 */
[C---:B------:R-:W-:Y:S02]  /*12dc0*/  SEL R20, R3.reuse, R20, !P6 ;  /* 0x0000001403147207 */ /* 0x040fe40007000000 */
[----:B------:R-:W-:-:S03]  /*12dd0*/  SEL R19, R3, R19, !P6 ;  /* 0x0000001303137207 */ /* 0x000fc60007000000 */
[----:B------:R1:W-:Y:S01]  /*12de0*/  STL [R1+0x1b4], R20 ;  /* 0x0001b41401007387 */ /* 0x0003e20000100800 */
[----:B0-----:R-:W-:-:S03]  /*12df0*/  SEL R21, R3, R61, !P6 ;  /* 0x0000003d03157207 */ /* 0x001fc60007000000 */
[----:B------:R0:W-:Y:S01]  /*12e00*/  STL [R1+0x1b0], R19 ;  /* 0x0001b01301007387 */ /* 0x0001e20000100800 */
[----:B-1----:R-:W-:-:S03]  /*12e10*/  SEL R20, R3, R30, !P6 ;  /* 0x0000001e03147207 */ /* 0x002fc60007000000 */
[----:B------:R1:W-:Y:S01]  /*12e20*/  STL [R1+0x1ac], R21 ;  /* 0x0001ac1501007387 */ /* 0x0003e20000100800 */
[----:B0-----:R-:W-:-:S03]  /*12e30*/  SEL R19, R3, R29, !P6 ;  /* 0x0000001d03137207 */ /* 0x001fc60007000000 */
[----:B------:R-:W4:Y:S04]  /*12e40*/  LDL.LU R23, [R1+0x158] ;  /* 0x0001580001177983 */ /* 0x000f280000300800 */
[----:B------:R0:W-:Y:S04]  /*12e50*/  STL [R1+0x1a8], R20 ;  /* 0x0001a81401007387 */ /* 0x0001e80000100800 */
[----:B------:R-:W5:Y:S04]  /*12e60*/  LDL.LU R22, [R1+0x154] ;  /* 0x0001540001167983 */ /* 0x000f680000300800 */
[----:B------:R0:W-:Y:S04]  /*12e70*/  STL [R1+0x1a4], R19 ;  /* 0x0001a41301007387 */ /* 0x0001e80000100800 */
[----:B-1----:R-:W5:Y:S04]  /*12e80*/  LDL.LU R21, [R1+0x150] ;  /* 0x0001500001157983 */ /* 0x002f680000300800 */
[----:B0-----:R-:W5:Y:S04]  /*12e90*/  LDL.LU R20, [R1+0x14c] ;  /* 0x00014c0001147983 */ /* 0x001f680000300800 */
[----:B------:R-:W5:Y:S04]  /*12ea0*/  LDL.LU R19, [R1+0x148] ;  /* 0x0001480001137983 */ /* 0x000f680000300800 */
[----:B------:R-:W5:Y:S04]  /*12eb0*/  LDL.LU R61, [R1+0x144] ;  /* 0x00014400013d7983 */ /* 0x000f680000300800 */
[----:B------:R-:W5:Y:S01]  /*12ec0*/  LDL.LU R30, [R1+0x114] ;  /* 0x00011400011e7983 */ /* 0x000f620000300800 */
[----:B------:R-:W-:-:S02]  /*12ed0*/  SEL R27, R3, R27, !P6 ;  /* 0x0000001b031b7207 */ /* 0x000fc40007000000 */
[----:B------:R-:W-:-:S03]  /*12ee0*/  SEL R26, R3, R26, !P6 ;  /* 0x0000001a031a7207 */ /* 0x000fc60007000000 */
[----:B------:R-:W-:Y:S01]  /*12ef0*/  STL [R1+0x1a0], R27 ;  /* 0x0001a01b01007387 */ /* 0x000fe20000100800 */
        /* <DEDUP_REMOVED lines=17> */
[----:B------:R-:W5:Y:S04]  /*13010*/  LDL.LU R29, [R1+0x118] ;  /* 0x00011800011d7983 */ /* 0x000f680000300800 */
[----:B------:R0:W-:Y:S04]  /*13020*/  STL [R1+0x17c], R12 ;  /* 0x00017c0c01007387 */ /* 0x0001e80000100800 */
[----:B------:R-:W5:Y:S04]  /*13030*/  LDL.LU R28, [R1+0x13c] ;  /* 0x00013c00011c7983 */ /* 0x000f680000300800 */
[----:B------:R1:W-:Y:S04]  /*13040*/  STL [R1+0x178], R0 ;  /* 0x0001780001007387 */ /* 0x0003e80000100800 */
[----:B0-----:R-:W5:Y:S04]  /*13050*/  LDL.LU R12, [R1+0x134] ;  /* 0x00013400010c7983 */ /* 0x001f680000300800 */
[----:B-1----:R-:W5:Y:S04]  /*13060*/  LDL.LU R0, [R1+0x11c] ;  /* 0x00011c0001007983 */ /* 0x002f680000300800 */
[----:B------:R-:W5:Y:S01]  /*13070*/  LDL.LU R18, [R1+0x120] ;  /* 0x0001200001127983 */ /* 0x000f620000300800 */
[----:B--2---:R-:W-:-:S05]  /*13080*/  SEL R14, R3, R13, !P6 ;  /* 0x0000000d030e7207 */ /* 0x004fca0007000000 */
[----:B------:R0:W-:Y:S01]  /*13090*/  STL [R1+0x174], R14 ;  /* 0x0001740e01007387 */ /* 0x0001e20000100800 */
[----:B---3--:R-:W-:-:S03]  /*130a0*/  SEL R13, R3, R60, !P6 ;  /* 0x0000003c030d7207 */ /* 0x008fc60007000000 */
[----:B------:R-:W2:Y:S04]  /*130b0*/  LDL.LU R17, [R1+0x130] ;  /* 0x0001300001117983 */ /* 0x000ea80000300800 */
[----:B------:R1:W-:Y:S04]  /*130c0*/  STL [R1+0x170], R13 ;  /* 0x0001700d01007387 */ /* 0x0003e80000100800 */
[----:B------:R-:W3:Y:S04]  /*130d0*/  LDL.LU R16, [R1+0x12c] ;  /* 0x00012c0001107983 */ /* 0x000ee80000300800 */
[----:B------:R-:W3:Y:S04]  /*130e0*/  LDL.LU R15, [R1+0x124] ;  /* 0x00012400010f7983 */ /* 0x000ee80000300800 */
[----:B0-----:R-:W3:Y:S04]  /*130f0*/  LDL.LU R14, [R1+0x128] ;  /* 0x00012800010e7983 */ /* 0x001ee80000300800 */
[----:B-1----:R-:W3:Y:S04]  /*13100*/  LDL.LU R13, [R1+0x2c8] ;  /* 0x0002c800010d7983 */ /* 0x002ee80000300800 */
[----:B------:R-:W3:Y:S01]  /*13110*/  LDL.LU R60, [R1+0x2c4] ;  /* 0x0002c400013c7983 */ /* 0x000ee20000300800 */
[----:B----4-:R-:W-:-:S02]  /*13120*/  SEL R25, R3, R23, !P6 ;  /* 0x0000001703197207 */ /* 0x010fc40007000000 */
[----:B-----5:R-:W-:-:S03]  /*13130*/  SEL R24, R3, R22, !P6 ;  /* 0x0000001603187207 */ /* 0x020fc60007000000 */
        /* <DEDUP_REMOVED lines=10> */
[----:B------:R-:W3:Y:S04]  /*131e0*/  LDL.LU R27, [R1+0x110] ;  /* 0x00011000011b7983 */ /* 0x000ee80000300800 */
[----:B------:R5:W-:Y:S04]  /*131f0*/  STL [R1+0x158], R20 ;  /* 0x0001581401007387 */ /* 0x000be80000100800 */
[----:B------:R-:W3:Y:S04]  /*13200*/  LDL.LU R26, [R1+0x10c] ;  /* 0x00010c00011a7983 */ /* 0x000ee80000300800 */
[----:B------:R5:W-:Y:S04]  /*13210*/  STL [R1+0x154], R19 ;  /* 0x0001541301007387 */ /* 0x000be80000100800 */
[----:B0-----:R-:W3:Y:S04]  /*13220*/  LDL.LU R25, [R1+0x108] ;  /* 0x0001080001197983 */ /* 0x001ee80000300800 */
[----:B-1----:R-:W3:Y:S04]  /*13230*/  LDL.LU R24, [R1+0xbc] ;  /* 0x0000bc0001187983 */ /* 0x002ee80000300800 */
[----:B----4-:R-:W4:Y:S04]  /*13240*/  LDL.LU R23, [R1+0x104] ;  /* 0x0001040001177983 */ /* 0x010f280000300800 */
[----:B-----5:R-:W5:Y:S04]  /*13250*/  LDL.LU R22, [R1+0x100] ;  /* 0x0001000001167983 */ /* 0x020f680000300800 */
[----:B------:R-:W5:Y:S04]  /*13260*/  LDL.LU R21, [R1+0xfc] ;  /* 0x0000fc0001157983 */ /* 0x000f680000300800 */
[----:B------:R-:W5:Y:S04]  /*13270*/  LDL.LU R20, [R1+0xe8] ;  /* 0x0000e80001147983 */ /* 0x000f680000300800 */
        /* <DEDUP_REMOVED lines=8> */
[----:B------:R-:W5:Y:S01]  /*13300*/  LDL.LU R12, [R1+0x220] ;  /* 0x00022000010c7983 */ /* 0x000f620000300800 */
[----:B-1----:R-:W-:-:S03]  /*13310*/  SEL R28, R3, R0, !P6 ;  /* 0x00000000031c7207 */ /* 0x002fc60007000000 */
[----:B------:R-:W-:Y:S04]  /*13320*/  STL [R1+0x148], R29 ;  /* 0x0001481d01007387 */ /* 0x000fe80000100800 */
[----:B------:R-:W5:Y:S04]  /*13330*/  LDL.LU R0, [R1+0x238] ;  /* 0x0002380001007983 */ /* 0x000f680000300800 */
[----:B------:R0:W-:Y:S02]  /*13340*/  STL [R1+0x144], R28 ;  /* 0x0001441c01007387 */ /* 0x0001e40000100800 */
[----:B0-----:R-:W-:-:S05]  /*13350*/  SEL R28, R3, R18, !P6 ;  /* 0x00000012031c7207 */ /* 0x001fca0007000000 */
[----:B------:R-:W-:Y:S01]  /*13360*/  STL [R1+0x13c], R28 ;  /* 0x00013c1c01007387 */ /* 0x000fe20000100800 */
[C---:B--2---:R-:W-:Y:S02]  /*13370*/  SEL R18, R3.reuse, R17, !P6 ;  /* 0x0000001103127207 */ /* 0x044fe40007000000 */
[----:B---3--:R-:W-:-:S03]  /*13380*/  SEL R17, R3, R16, !P6 ;  /* 0x0000001003117207 */ /* 0x008fc60007000000 */
        /* <DEDUP_REMOVED lines=12> */
[----:B--2---:R-:W2:Y:S04]  /*13450*/  LDL.LU R16, [R1+0xd8] ;  /* 0x0000d80001107983 */ /* 0x004ea80000300800 */
[----:B---3--:R-:W3:Y:S04]  /*13460*/  LDL.LU R15, [R1+0xd4] ;  /* 0x0000d400010f7983 */ /* 0x008ee80000300800 */
[----:B0-----:R-:W3:Y:S04]  /*13470*/  LDL.LU R14, [R1+0xd0] ;  /* 0x0000d000010e7983 */ /* 0x001ee80000300800 */
[----:B-1----:R-:W3:Y:S04]  /*13480*/  LDL.LU R13, [R1+0xcc] ;  /* 0x0000cc00010d7983 */ /* 0x002ee80000300800 */
[----:B------:R-:W3:Y:S01]  /*13490*/  LDL.LU R60, [R1+0xc8] ;  /* 0x0000c800013c7983 */ /* 0x000ee20000300800 */
[----:B------:R-:W-:-:S02]  /*134a0*/  SEL R29, R3, R27, !P6 ;  /* 0x0000001b031d7207 */ /* 0x000fc40007000000 */
[----:B------:R-:W-:-:S03]  /*134b0*/  SEL R28, R3, R26, !P6 ;  /* 0x0000001a031c7207 */ /* 0x000fc60007000000 */
[----:B------:R0:W-:Y:S01]  /*134c0*/  STL [R1+0x11c], R29 ;  /* 0x00011c1d01007387 */ /* 0x0001e20000100800 */
[----:B------:R-:W-:-:S03]  /*134d0*/  SEL R27, R3, R25, !P6 ;  /* 0x00000019031b7207 */ /* 0x000fc60007000000 */
[----:B------:R1:W-:Y:S01]  /*134e0*/  STL [R1+0x118], R28 ;  /* 0x0001181c01007387 */ /* 0x0003e20000100800 */
[----:B------:R-:W-:-:S03]  /*134f0*/  SEL R26, R3, R24, !P6 ;  /* 0x00000018031a7207 */ /* 0x000fc60007000000 */
[----:B------:R1:W-:Y:S01]  /*13500*/  STL [R1+0x114], R27 ;  /* 0x0001141b01007387 */ /* 0x0003e20000100800 */
[----:B----4-:R-:W-:-:S03]  /*13510*/  SEL R25, R3, R23, !P6 ;  /* 0x0000001703197207 */ /* 0x010fc60007000000 */
[----:B------:R4:W-:Y:S01]  /*13520*/  STL [R1+0xbc], R26 ;  /* 0x0000bc1a01007387 */ /* 0x0009e20000100800 */
[----:B-----5:R-:W-:-:S03]  /*13530*/  SEL R24, R3, R22, !P6 ;  /* 0x0000001603187207 */ /* 0x020fc60007000000 */
[----:B------:R5:W-:Y:S01]  /*13540*/  STL [R1+0x110], R25 ;  /* 0x0001101901007387 */ /* 0x000be20000100800 */
[----:B------:R-:W-:-:S03]  /*13550*/  SEL R23, R3, R21, !P6 ;  /* 0x0000001503177207 */ /* 0x000fc60007000000 */
[----:B------:R5:W-:Y:S01]  /*13560*/  STL [R1+0x10c], R24 ;  /* 0x00010c1801007387 */ /* 0x000be20000100800 */
[----:B------:R-:W-:-:S03]  /*13570*/  SEL R22, R3, R20, !P6 ;  /* 0x0000001403167207 */ /* 0x000fc60007000000 */
[----:B------:R5:W-:Y:S01]  /*13580*/  STL [R1+0x108], R23 ;  /* 0x0001081701007387 */ /* 0x000be20000100800 */
[----:B------:R-:W-:-:S03]  /*13590*/  SEL R21, R3, R19, !P6 ;  /* 0x0000001303157207 */ /* 0x000fc60007000000 */
[----:B------:R-:W-:Y:S04]  /*135a0*/  STL [R1+0x104], R22 ;  /* 0x0001041601007387 */ /* 0x000fe80000100800 */
[----:B------:R-:W-:Y:S01]  /*135b0*/  STL [R1+0x100], R21 ;  /* 0x0001001501007387 */ /* 0x000fe20000100800 */
[----:B------:R-:W-:-:S03]  /*135c0*/  SEL R19, R3, R30, !P6 ;  /* 0x0000001e03137207 */ /* 0x000fc60007000000 */
[----:B------:R-:W3:Y:S01]  /*135d0*/  LDL.LU R30, [R1+0xc4] ;  /* 0x0000c400011e7983 */ /* 0x000ee20000300800 */
[----:B------:R-:W-:-:S05]  /*135e0*/  SEL R20, R3, R61, !P6 ;  /* 0x0000003d03147207 */ /* 0x000fca0007000000 */
[----:B------:R-:W-:Y:S04]  /*135f0*/  STL [R1+0xfc], R20 ;  /* 0x0000fc1401007387 */ /* 0x000fe80000100800 */
[----:B0-----:R-:W3:Y:S04]  /*13600*/  LDL.LU R29, [R1+0xc0] ;  /* 0x0000c000011d7983 */ /* 0x001ee80000300800 */
[----:B------:R-:W-:Y:S01]  /*13610*/  STL [R1+0xf8], R19 ;  /* 0x0000f81301007387 */ /* 0x000fe20000100800 */
[----:B------:R-:W-:-:S03]  /*13620*/  SEL R12, R3, R12, !P6 ;  /* 0x0000000c030c7207 */ /* 0x000fc60007000000 */
[----:B-1----:R-:W3:Y:S04]  /*13630*/  LDL.LU R28, [R1+0xb8] ;  /* 0x0000b800011c7983 */ /* 0x002ee80000300800 */
[----:B------:R-:W3:Y:S04]  /*13640*/  LDL.LU R61, [R1+0xb0] ;  /* 0x0000b000013d7983 */ /* 0x000ee80000300800 */
[----:B------:R-:W3:Y:S01]  /*13650*/  LDL.LU R27, [R1+0x94] ;  /* 0x00009400011b7983 */ /* 0x000ee20000300800 */
[----:B------:R-:W-:-:S03]  /*13660*/  SEL R0, R3, R0, !P6 ;  /* 0x0000000003007207 */ /* 0x000fc60007000000 */
[----:B------:R0:W-:Y:S04]  /*13670*/  STL [R1+0xf0], R12 ;  /* 0x0000f00c01007387 */ /* 0x0001e80000100800 */
[----:B----4-:R-:W4:Y:S04]  /*13680*/  LDL.LU R26, [R1+0x98] ;  /* 0x00009800011a7983 */ /* 0x010f280000300800 */
[----:B------:R1:W-:Y:S04]  /*13690*/  STL [R1+0xec], R0 ;  /* 0x0000ec0001007387 */ /* 0x0003e80000100800 */
[----:B-----5:R-:W5:Y:S04]  /*136a0*/  LDL.LU R25, [R1+0x9c] ;  /* 0x00009c0001197983 */ /* 0x020f680000300800 */
[----:B------:R-:W5:Y:S04]  /*136b0*/  LDL.LU R24, [R1+0x138] ;  /* 0x0001380001187983 */ /* 0x000f680000300800 */
[----:B------:R-:W5:Y:S04]  /*136c0*/  LDL.LU R23, [R1+0x140] ;  /* 0x0001400001177983 */ /* 0x000f680000300800 */
[----:B0-----:R-:W5:Y:S04]  /*136d0*/  LDL.LU R12, [R1+0x84] ;  /* 0x00008400010c7983 */ /* 0x001f680000300800 */
[----:B-1----:R-:W5:Y:S01]  /*136e0*/  LDL.LU R0, [R1+0xf4] ;  /* 0x0000f40001007983 */ /* 0x002f620000300800 */
[----:B------:R-:W-:-:S02]  /*136f0*/  SEL R19, R3, R18, !P6 ;  /* 0x0000001203137207 */ /* 0x000fc40007000000 */
[----:B------:R-:W-:-:S03]  /*13700*/  SEL R18, R3, R17, !P6 ;  /* 0x0000001103127207 */ /* 0x000fc60007000000 */
[----:B------:R0:W-:Y:S01]  /*13710*/  STL [R1+0xe8], R19 ;  /* 0x0000e81301007387 */ /* 0x0001e20000100800 */
[----:B--2---:R-:W-:-:S03]  /*13720*/  SEL R17, R3, R16, !P6 ;  /* 0x0000001003117207 */ /* 0x004fc60007000000 */
[----:B------:R1:W-:Y:S01]  /*13730*/  STL [R1+0xe4], R18 ;  /* 0x0000e41201007387 */ /* 0x0003e20000100800 */
[----:B---3--:R-:W-:-:S03]  /*13740*/  SEL R16, R3, R15, !P6 ;  /* 0x0000000f03107207 */ /* 0x008fc60007000000 */
        /* <DEDUP_REMOVED lines=13> */
[----:B--2---:R-:W2:Y:S04]  /*13820*/  LDL.LU R17, [R1+0x88] ;  /* 0x0000880001117983 */ /* 0x004ea80000300800 */
[----:B---3--:R-:W3:Y:S04]  /*13830*/  LDL.LU R16, [R1+0x8c] ;  /* 0x00008c0001107983 */ /* 0x008ee80000300800 */
[----:B------:R-:W3:Y:S04]  /*13840*/  LDL.LU R15, [R1+0x80] ;  /* 0x00008000010f7983 */ /* 0x000ee80000300800 */
[----:B------:R-:W3:Y:S04]  /*13850*/  LDL.LU R14, [R1+0x6c] ;  /* 0x00006c00010e7983 */ /* 0x000ee80000300800 */
[----:B------:R-:W3:Y:S04]  /*13860*/  LDL.LU R13, [R1+0x70] ;  /* 0x00007000010d7983 */ /* 0x000ee80000300800 */
[----:B------:R-:W3:Y:S01]  /*13870*/  LDL.LU R60, [R1+0x74] ;  /* 0x00007400013c7983 */ /* 0x000ee20000300800 */
[----:B------:R-:W-:-:S05]  /*13880*/  SEL R30, R3, R30, !P6 ;  /* 0x0000001e031e7207 */ /* 0x000fca0007000000 */
[----:B------:R0:W-:Y:S04]  /*13890*/  STL [R1+0xcc], R30 ;  /* 0x0000cc1e01007387 */ /* 0x0001e80000100800 */
[----:B0-----:R-:W2:Y:S01]  /*138a0*/  LDL.LU R30, [R1+0x4444] ;  /* 0x00444400011e7983 */ /* 0x001ea20000300800 */
[----:B------:R-:W-:-:S05]  /*138b0*/  SEL R29, R3, R29, !P6 ;  /* 0x0000001d031d7207 */ /* 0x000fca0007000000 */
[----:B------:R0:W-:Y:S02]  /*138c0*/  STL [R1+0xc8], R29 ;  /* 0x0000c81d01007387 */ /* 0x0001e40000100800 */
[C---:B0-----:R-:W-:Y:S02]  /*138d0*/  SEL R29, R3.reuse, R28, !P6 ;  /* 0x0000001c031d7207 */ /* 0x041fe40007000000 */
[----:B------:R-:W-:-:S03]  /*138e0*/  SEL R28, R3, R61, !P6 ;  /* 0x0000003d031c7207 */ /* 0x000fc60007000000 */
[----:B------:R-:W-:Y:S04]  /*138f0*/  STL [R1+0xc4], R29 ;  /* 0x0000c41d01007387 */ /* 0x000fe80000100800 */
[----:B------:R-:W3:Y:S04]  /*13900*/  LDL.LU R61, [R1+0x58] ;  /* 0x00005800013d7983 */ /* 0x000ee80000300800 */
[----:B------:R0:W-:Y:S02]  /*13910*/  STL [R1+0xc0], R28 ;  /* 0x0000c01c01007387 */ /* 0x0001e40000100800 */
[----:B0-----:R-:W-:-:S02]  /*13920*/  SEL R28, R3, R27, !P6 ;  /* 0x0000001b031c7207 */ /* 0x001fc40007000000 */
[C---:B----4-:R-:W-:Y:S02]  /*13930*/  SEL R27, R3.reuse, R26, !P6 ;  /* 0x0000001a031b7207 */ /* 0x050fe40007000000 */
[C---:B-----5:R-:W-:Y:S02]  /*13940*/  SEL R26, R3.reuse, R25, !P6 ;  /* 0x00000019031a7207 */ /* 0x060fe40007000000 */
[C---:B------:R-:W-:Y:S02]  /*13950*/  SEL R25, R3.reuse, R24, !P6 ;  /* 0x0000001803197207 */ /* 0x040fe40007000000 */
[C---:B------:R-:W-:Y:S02]  /*13960*/  SEL R24, R3.reuse, R23, !P6 ;  /* 0x0000001703187207 */ /* 0x040fe40007000000 */
[C---:B------:R-:W-:Y:S02]  /*13970*/  SEL R23, R3.reuse, R12, !P6 ;  /* 0x0000000c03177207 */ /* 0x040fe40007000000 */
[----:B------:R-:W-:-:S02]  /*13980*/  SEL R0, R3, R0, !P6 ;  /* 0x0000000003007207 */ /* 0x000fc40007000000 */
[----:B--2---:R-:W-:-:S05]  /*13990*/  SEL R29, R3, R30, !P6 ;  /* 0x0000001e031d7207 */ /* 0x004fca0007000000 */
[----:B------:R-:W-:Y:S04]  /*139a0*/  STL [R1+0xb8], R29 ;  /* 0x0000b81d01007387 */ /* 0x000fe80000100800 */
[----:B------:R-:W-:Y:S04]  /*139b0*/  STL [R1+0xb4], R28 ;  /* 0x0000b41c01007387 */ /* 0x000fe80000100800 */
[----:B------:R-:W-:Y:S04]  /*139c0*/  STL [R1+0xb0], R27 ;  /* 0x0000b01b01007387 */ /* 0x000fe80000100800 */
[----:B------:R-:W-:Y:S04]  /*139d0*/  STL [R1+0xa0], R26 ;  /* 0x0000a01a01007387 */ /* 0x000fe80000100800 */
[----:B------:R-:W-:Y:S04]  /*139e0*/  STL [R1+0x9c], R25 ;  /* 0x00009c1901007387 */ /* 0x000fe80000100800 */
[----:B------:R-:W-:Y:S04]  /*139f0*/  STL [R1+0x98], R24 ;  /* 0x0000981801007387 */ /* 0x000fe80000100800 */
[----:B------:R-:W2:Y:S04]  /*13a00*/  LDL.LU R12, [R1+0x4c] ;  /* 0x00004c00010c7983 */ /* 0x000ea80000300800 */
[----:B------:R-:W-:Y:S04]  /*13a10*/  STL [R1+0x94], R23 ;  /* 0x0000941701007387 */ /* 0x000fe80000100800 */
[----:B------:R0:W-:Y:S04]  /*13a20*/  STL [R1+0x90], R0 ;  /* 0x0000900001007387 */ /* 0x0001e80000100800 */
[----:B0-----:R-:W4:Y:S01]  /*13a30*/  LDL.LU R0, [R1+0x48] ;  /* 0x0000480001007983 */ /* 0x001f220000300800 */
[----:B------:R-:W-:-:S02]  /*13a40*/  SEL R23, R3, R31, !P6 ;  /* 0x0000001f03177207 */ /* 0x000fc40007000000 */
[C---:B------:R-:W-:Y:S02]  /*13a50*/  SEL R25, R3.reuse, R32, !P6 ;  /* 0x0000002003197207 */ /* 0x040fe40007000000 */
[C---:B------:R-:W-:Y:S01]  /*13a60*/  SEL R24, R3.reuse, R33, !P6 ;  /* 0x0000002103187207 */ /* 0x040fe20007000000 */
[----:B------:R0:W-:Y:S04]  /*13a70*/  STL [R1+0x84], R23 ;  /* 0x0000841701007387 */ /* 0x0001e80000100800 */
[----:B------:R1:W-:Y:S01]  /*13a80*/  STL [R1+0x68], R25 ;  /* 0x0000681901007387 */ /* 0x0003e20000100800 */
[----:B0-----:R-:W-:-:S03]  /*13a90*/  SEL R23, R3, R34, !P6 ;  /* 0x0000002203177207 */ /* 0x001fc60007000000 */
[----:B------:R0:W-:Y:S01]  /*13aa0*/  STL [R1+0x64], R24 ;  /* 0x0000641801007387 */ /* 0x0001e20000100800 */
[----:B-1----:R-:W-:-:S03]  /*13ab0*/  SEL R25, R3, R35, !P6 ;  /* 0x0000002303197207 */ /* 0x002fc60007000000 */
[----:B------:R1:W-:Y:S01]  /*13ac0*/  STL [R1+0x60], R23 ;  /* 0x0000601701007387 */ /* 0x0003e20000100800 */
[C---:B0-----:R-:W-:Y:S02]  /*13ad0*/  SEL R24, R3.reuse, R22, !P6 ;  /* 0x0000001603187207 */ /* 0x041fe40007000000 */
[C---:B------:R-:W-:Y:S02]  /*13ae0*/  SEL R22, R3.reuse, R20, !P6 ;  /* 0x0000001403167207 */ /* 0x040fe40007000000 */
[C---:B-1----:R-:W-:Y:S01]  /*13af0*/  SEL R23, R3.reuse, R21, !P6 ;  /* 0x0000001503177207 */ /* 0x042fe20007000000 */
[----:B------:R-:W-:Y:S01]  /*13b00*/  STL [R1+0x5c], R25 ;  /* 0x00005c1901007387 */ /* 0x000fe20000100800 */
[C---:B------:R-:W-:Y:S02]  /*13b10*/  SEL R21, R3.reuse, R19, !P6 ;  /* 0x0000001303157207 */ /* 0x040fe40007000000 */
[C---:B------:R-:W-:Y:S01]  /*13b20*/  SEL R20, R3.reuse, R18, !P6 ;  /* 0x0000001203147207 */ /* 0x040fe20007000000 */
[----:B------:R-:W-:Y:S01]  /*13b30*/  STL [R1+0x54], R24 ;  /* 0x0000541801007387 */ /* 0x000fe20000100800 */
[----:B------:R-:W-:-:S02]  /*13b40*/  SEL R19, R3, R17, !P6 ;  /* 0x0000001103137207 */ /* 0x000fc40007000000 */
[C---:B---3--:R-:W-:Y:S01]  /*13b50*/  SEL R18, R3.reuse, R16, !P6 ;  /* 0x0000001003127207 */ /* 0x048fe20007000000 */
[----:B------:R-:W-:Y:S01]  /*13b60*/  STL [R1+0x50], R23 ;  /* 0x0000501701007387 */ /* 0x000fe20000100800 */
[C---:B------:R-:W-:Y:S02]  /*13b70*/  SEL R17, R3.reuse, R15, !P6 ;  /* 0x0000000f03117207 */ /* 0x040fe40007000000 */
[C---:B------:R-:W-:Y:S01]  /*13b80*/  SEL R16, R3.reuse, R14, !P6 ;  /* 0x0000000e03107207 */ /* 0x040fe20007000000 */
        /* <DEDUP_REMOVED lines=8> */
[----:B------:R-:W-:Y:S04]  /*13c10*/  STL [R1+0x34], R18 ;  /* 0x0000341201007387 */ /* 0x000fe80000100800 */
[----:B------:R-:W-:Y:S04]  /*13c20*/  STL [R1+0x30], R17 ;  /* 0x0000301101007387 */ /* 0x000fe80000100800 */
[----:B------:R-:W-:Y:S04]  /*13c30*/  STL [R1+0x2c], R16 ;  /* 0x00002c1001007387 */ /* 0x000fe80000100800 */
[----:B------:R0:W-:Y:S04]  /*13c40*/  STL [R1+0x28], R15 ;  /* 0x0000280f01007387 */ /* 0x0001e80000100800 */
[----:B------:R1:W-:Y:S01]  /*13c50*/  STL [R1+0x1c], R14 ;  /* 0x00001c0e01007387 */ /* 0x0003e20000100800 */
[----:B0-----:R-:W-:-:S03]  /*13c60*/  SEL R15, R3, R37, !P6 ;  /* 0x00000025030f7207 */ /* 0x001fc60007000000 */
[----:B------:R0:W-:Y:S01]  /*13c70*/  STL [R1+0x18], R13 ;  /* 0x0000180d01007387 */ /* 0x0001e20000100800 */
[----:B-1----:R-:W-:-:S03]  /*13c80*/  SEL R14, R3, R38, !P6 ;  /* 0x00000026030e7207 */ /* 0x002fc60007000000 */
[----:B------:R1:W-:Y:S01]  /*13c90*/  STL [R1+0x14], R15 ;  /* 0x0000140f01007387 */ /* 0x0003e20000100800 */
[----:B0-----:R-:W-:-:S03]  /*13ca0*/  SEL R13, R3, R39, !P6 ;  /* 0x00000027030d7207 */ /* 0x001fc60007000000 */
[----:B------:R-:W-:Y:S01]  /*13cb0*/  STL [R1+0x10], R14 ;  /* 0x0000100e01007387 */ /* 0x000fe20000100800 */
[----:B-1----:R-:W-:-:S03]  /*13cc0*/  SEL R15, R3, R40, !P6 ;  /* 0x00000028030f7207 */ /* 0x002fc60007000000 */
[----:B------:R-:W-:Y:S04]  /*13cd0*/  STL [R1+0xc], R13 ;  /* 0x00000c0d01007387 */ /* 0x000fe80000100800 */
[----:B------:R0:W-:Y:S02]  /*13ce0*/  STL [R1+0x8], R15 ;  /* 0x0000080f01007387 */ /* 0x0001e40000100800 */
[----:B0-----:R-:W0:Y:S01]  /*13cf0*/  LDC R15, c[0x0][0x23c] ;  /* 0x00008f00ff0f7b82 */ /* 0x001e220000000800 */
[C---:B------:R-:W-:Y:S02]  /*13d00*/  SEL R14, R3.reuse, R61, !P6 ;  /* 0x0000003d030e7207 */ /* 0x040fe40007000000 */
[C---:B------:R-:W-:Y:S02]  /*13d10*/  SEL R61, R3.reuse, R42, !P6 ;  /* 0x0000002a033d7207 */ /* 0x040fe40007000000 */
[C---:B------:R-:W-:Y:S01]  /*13d20*/  SEL R13, R3.reuse, R41, !P6 ;  /* 0x00000029030d7207 */ /* 0x040fe20007000000 */
[----:B------:R-:W-:Y:S01]  /*13d30*/  STL [R1+0x4], R14 ;  /* 0x0000040e01007387 */ /* 0x000fe20000100800 */
[----:B------:R-:W-:-:S03]  /*13d40*/  SEL R44, R3, R44, !P6 ;  /* 0x0000002c032c7207 */ /* 0x000fc60007000000 */
[----:B------:R-:W-:Y:S01]  /*13d50*/  STL [R1+0x43e8], R61 ;  /* 0x0043e83d01007387 */ /* 0x000fe20000100800 */
[----:B------:R-:W-:-:S03]  /*13d60*/  SEL R45, R3, R45, !P6 ;  /* 0x0000002d032d7207 */ /* 0x000fc60007000000 */
[----:B------:R1:W-:Y:S01]  /*13d70*/  STL [R1], R13 ;  /* 0x0000000d01007387 */ /* 0x0003e20000100800 */
[C---:B------:R-:W-:Y:S02]  /*13d80*/  SEL R46, R3.reuse, R46, !P6 ;  /* 0x0000002e032e7207 */ /* 0x040fe40007000000 */
[C---:B------:R-:W-:Y:S01]  /*13d90*/  SEL R47, R3.reuse, R47, !P6 ;  /* 0x0000002f032f7207 */ /* 0x040fe20007000000 */
[----:B------:R-:W-:Y:S01]  /*13da0*/  STL [R1+0x43ec], R60 ;  /* 0x0043ec3c01007387 */ /* 0x000fe20000100800 */
[----:B------:R-:W-:-:S03]  /*13db0*/  SEL R48, R3, R48, !P6 ;  /* 0x0000003003307207 */ /* 0x000fc60007000000 */
[----:B------:R-:W-:Y:S01]  /*13dc0*/  STL [R1+0x43f0], R44 ;  /* 0x0043f02c01007387 */ /* 0x000fe20000100800 */
[C---:B------:R-:W-:Y:S02]  /*13dd0*/  SEL R49, R3.reuse, R49, !P6 ;  /* 0x0000003103317207 */ /* 0x040fe40007000000 */
[C---:B------:R-:W-:Y:S02]  /*13de0*/  SEL R50, R3.reuse, R50, !P6 ;  /* 0x0000003203327207 */ /* 0x040fe40007000000 */
[C---:B------:R-:W-:Y:S02]  /*13df0*/  SEL R51, R3.reuse, R51, !P6 ;  /* 0x0000003303337207 */ /* 0x040fe40007000000 */
[C---:B------:R-:W-:Y:S02]  /*13e00*/  SEL R52, R3.reuse, R52, !P6 ;  /* 0x0000003403347207 */ /* 0x040fe40007000000 */
[C---:B------:R-:W-:Y:S02]  /*13e10*/  SEL R53, R3.reuse, R53, !P6 ;  /* 0x0000003503357207 */ /* 0x040fe40007000000 */
[----:B------:R-:W-:-:S02]  /*13e20*/  SEL R54, R3, R54, !P6 ;  /* 0x0000003603367207 */ /* 0x000fc40007000000 */
[C---:B------:R-:W-:Y:S02]  /*13e30*/  SEL R55, R3.reuse, R55, !P6 ;  /* 0x0000003703377207 */ /* 0x040fe40007000000 */
[C---:B------:R-:W-:Y:S02]  /*13e40*/  SEL R56, R3.reuse, R56, !P6 ;  /* 0x0000003803387207 */ /* 0x040fe40007000000 */
[C---:B------:R-:W-:Y:S02]  /*13e50*/  SEL R57, R3.reuse, R57, !P6 ;  /* 0x0000003903397207 */ /* 0x040fe40007000000 */
[C---:B------:R-:W-:Y:S02]  /*13e60*/  SEL R58, R3.reuse, R58, !P6 ;  /* 0x0000003a033a7207 */ /* 0x040fe40007000000 */
[C---:B------:R-:W-:Y:S01]  /*13e70*/  SEL R59, R3.reuse, R59, !P6 ;  /* 0x0000003b033b7207 */ /* 0x040fe20007000000 */
[----:B------:R-:W-:Y:S01]  /*13e80*/  @!P0 IMAD.MOV R10, RZ, RZ, -R10 ;  /* 0x000000ffff0a8224 */ /* 0x000fe200078e0a0a */
[C---:B------:R-:W-:Y:S01]  /*13e90*/  SEL R34, R3.reuse, R4, !P6 ;  /* 0x0000000403227207 */ /* 0x040fe20007000000 */
[----:B------:R-:W-:Y:S01]  /*13ea0*/  @!P1 IMAD.MOV R9, RZ, RZ, -R9 ;  /* 0x000000ffff099224 */ /* 0x000fe200078e0a09 */
[----:B------:R-:W-:Y:S01]  /*13eb0*/  SEL R35, R3, R5, !P6 ;  /* 0x0000000503237207 */ /* 0x000fe20007000000 */
[----:B------:R-:W-:-:S02]  /*13ec0*/  @!P2 IMAD.MOV R7, RZ, RZ, -R7 ;  /* 0x000000ffff07a224 */ /* 0x000fc400078e0a07 */
[----:B------:R-:W-:Y:S01]  /*13ed0*/  @!P3 IMAD.MOV R8, RZ, RZ, -R8 ;  /* 0x000000ffff08b224 */ /* 0x000fe200078e0a08 */
[C---:B--2---:R-:W-:Y:S02]  /*13ee0*/  SEL R43, R3.reuse, R12, !P6 ;  /* 0x0000000c032b7207 */ /* 0x044fe40007000000 */
[----:B------:R-:W1:Y:S03]  /*13ef0*/  S2R R12, SR_TID.X ;  /* 0x00000000000c7919 */ /* 0x000e660000002100 */
[----:B------:R-:W-:Y:S01]  /*13f00*/  STL [R1+0x43f4], R43 ;  /* 0x0043f42b01007387 */ /* 0x000fe20000100800 */
[----:B----4-:R-:W-:-:S05]  /*13f10*/  SEL R42, R3, R0, !P6 ;  /* 0x00000000032a7207 */ /* 0x010fca0007000000 */
[----:B------:R-:W-:Y:S04]  /*13f20*/  STL [R1+0x43f8], R42 ;  /* 0x0043f82a01007387 */ /* 0x000fe80000100800 */
[----:B------:R-:W-:Y:S01]  /*13f30*/  STL [R1+0x43fc], R45 ;  /* 0x0043fc2d01007387 */ /* 0x000fe20000100800 */
[----:B-1----:R-:W-:-:S03]  /*13f40*/  LOP3.LUT R13, R12, 0x1f, RZ, 0xc0, !PT ;  /* 0x0000001f0c0d7812 */ /* 0x002fc600078ec0ff */
[----:B------:R-:W-:Y:S02]  /*13f50*/  STL [R1+0x4400], R46 ;  /* 0x0044002e01007387 */ /* 0x000fe40000100800 */
[CC--:B0-----:R-:W-:Y:S02]  /*13f60*/  IMAD R12, R13.reuse, R15.reuse, RZ ;  /* 0x0000000f0d0c7224 */ /* 0x0c1fe400078e02ff */
[----:B------:R-:W-:Y:S01]  /*13f70*/  STL [R1+0x4404], R47 ;  /* 0x0044042f01007387 */ /* 0x000fe20000100800 */
[-C--:B------:R-:W-:Y:S02]  /*13f80*/  IMAD R14, R13, R15.reuse, RZ ;  /* 0x0000000f0d0e7224 */ /* 0x080fe400078e02ff */
[----:B------:R-:W-:Y:S01]  /*13f90*/  IMAD R12, R15, 0x20, R12 ;  /* 0x000000200f0c7824 */ /* 0x000fe200078e020c */
[----:B------:R-:W-:Y:S01]  /*13fa0*/  STL [R1+0x4408], R48 ;  /* 0x0044083001007387 */ /* 0x000fe20000100800 */
[----:B------:R-:W-:-:S03]  /*13fb0*/  IMAD R13, R13, R15, RZ ;  /* 0x0000000f0d0d7224 */ /* 0x000fc600078e02ff */
[----:B------:R-:W-:Y:S01]  /*13fc0*/  STL [R1+0x440c], R49 ;  /* 0x00440c3101007387 */ /* 0x000fe20000100800 */
[----:B------:R-:W-:-:S03]  /*13fd0*/  IMAD R12, R15, 0x20, R12 ;  /* 0x000000200f0c7824 */ /* 0x000fc600078e020c */
[----:B------:R-:W-:Y:S01]  /*13fe0*/  STL [R1+0x4410], R50 ;  /* 0x0044103201007387 */ /* 0x000fe20000100800 */
[----:B------:R-:W-:-:S03]  /*13ff0*/  IMAD R13, R15, 0x20, R13 ;  /* 0x000000200f0d7824 */ /* 0x000fc600078e020d */
[----:B------:R-:W-:Y:S01]  /*14000*/  STL [R1+0x4414], R51 ;  /* 0x0044143301007387 */ /* 0x000fe20000100800 */
[----:B------:R-:W-:-:S03]  /*14010*/  SEL R0, R3, R2, !P6 ;  /* 0x0000000203007207 */ /* 0x000fc60007000000 */
[----:B------:R-:W-:Y:S01]  /*14020*/  STL [R1+0x4418], R52 ;  /* 0x0044183401007387 */ /* 0x000fe20000100800 */
[----:B------:R-:W-:-:S03]  /*14030*/  IMAD R29, R15, 0x20, R12 ;  /* 0x000000200f1d7824 */ /* 0x000fc600078e020c */
[----:B------:R-:W-:Y:S04]  /*14040*/  STL [R1+0x441c], R53 ;  /* 0x00441c3501007387 */ /* 0x000fe80000100800 */
[----:B------:R-:W-:Y:S01]  /*14050*/  STL [R1+0x4420], R54 ;  /* 0x0044203601007387 */ /* 0x000fe20000100800 */
[----:B------:R-:W-:-:S03]  /*14060*/  IADD3 R28, P0, R14, UR6, RZ ;  /* 0x000000060e1c7c10 */ /* 0x000fc6000ff1e0ff */
[----:B------:R-:W-:Y:S01]  /*14070*/  STL [R1+0x4424], R55 ;  /* 0x0044243701007387 */ /* 0x000fe20000100800 */
[----:B------:R-:W-:-:S03]  /*14080*/  IADD3 R27, P1, R13, UR6, RZ ;  /* 0x000000060d1b7c10 */ /* 0x000fc6000ff3e0ff */
[----:B------:R-:W-:Y:S01]  /*14090*/  STL [R1+0x4428], R56 ;  /* 0x0044283801007387 */ /* 0x000fe20000100800 */
[----:B------:R-:W-:-:S03]  /*140a0*/  IADD3 R26, P2, R12, UR6, RZ ;  /* 0x000000060c1a7c10 */ /* 0x000fc6000ff5e0ff */
[----:B------:R-:W-:Y:S01]  /*140b0*/  STL [R1+0x442c], R57 ;  /* 0x00442c3901007387 */ /* 0x000fe20000100800 */
[----:B------:R-:W-:Y:S01]  /*140c0*/  IADD3 R25, P3, R29, UR6, RZ ;  /* 0x000000061d197c10 */ /* 0x000fe2000ff7e0ff */
[----:B------:R-:W-:Y:S01]  /*140d0*/  @!P5 IMAD.MOV R6, RZ, RZ, -R6 ;  /* 0x000000ffff06d224 */ /* 0x000fe200078e0a06 */
[----:B------:R-:W-:Y:S01]  /*140e0*/  LEA.HI.X.SX32 R30, R14, UR7, 0x1, P0 ;  /* 0x000000070e1e7c11 */ /* 0x000fe200080f0eff */
[----:B------:R-:W-:Y:S01]  /*140f0*/  STL [R1+0x4430], R58 ;  /* 0x0044303a01007387 */ /* 0x000fe20000100800 */
[----:B------:R-:W-:Y:S01]  /*14100*/  LEA.HI.X.SX32 R33, R13, UR7, 0x1, P1 ;  /* 0x000000070d217c11 */ /* 0x000fe200088f0eff */
[----:B------:R-:W-:Y:S01]  /*14110*/  @!P4 IMAD.MOV R11, RZ, RZ, -R11 ;  /* 0x000000ffff0bc224 */ /* 0x000fe200078e0a0b */
[----:B------:R-:W-:Y:S01]  /*14120*/  LEA.HI.X.SX32 R32, R12, UR7, 0x1, P2 ;  /* 0x000000070c207c11 */ /* 0x000fe200090f0eff */
[----:B------:R-:W-:Y:S01]  /*14130*/  STL [R1+0x4434], R59 ;  /* 0x0044343b01007387 */ /* 0x000fe20000100800 */
[----:B------:R-:W-:Y:S01]  /*14140*/  SEL R37, R3, R7, !P6 ;  /* 0x0000000703257207 */ /* 0x000fe20007000000 */
[----:B------:R-:W-:-:S02]  /*14150*/  UIMAD UR61, UR47, 0x7f, URZ ;  /* 0x0000007f2f3d78a4 */ /* 0x000fc4000f8e023f */
[----:B------:R0:W-:Y:S01]  /*14160*/  STL [R1+0x4438], R0 ;  /* 0x0044380001007387 */ /* 0x0001e20000100800 */
[C---:B------:R-:W-:Y:S01]  /*14170*/  SEL R38, R3.reuse, R8, !P6 ;  /* 0x0000000803267207 */ /* 0x040fe20007000000 */
[----:B------:R-:W-:Y:S02]  /*14180*/  UIMAD UR24, UR24, 0x3d, URZ ;  /* 0x0000003d181878a4 */ /* 0x000fe4000f8e023f */
[----:B------:R-:W-:Y:S01]  /*14190*/  STL [R1+0x443c], R34 ;  /* 0x00443c2201007387 */ /* 0x000fe20000100800 */
[C---:B------:R-:W-:Y:S01]  /*141a0*/  SEL R39, R3.reuse, R9, !P6 ;  /* 0x0000000903277207 */ /* 0x040fe20007000000 */
[----:B------:R-:W-:Y:S02]  /*141b0*/  UIMAD UR34, UR34, 0x3b, URZ ;  /* 0x0000003b222278a4 */ /* 0x000fe4000f8e023f */
[----:B------:R-:W-:Y:S01]  /*141c0*/  STL [R1+0x4440], R35 ;  /* 0x0044402301007387 */ /* 0x000fe20000100800 */
[----:B------:R-:W-:Y:S01]  /*141d0*/  SEL R40, R3, R10, !P6 ;  /* 0x0000000a03287207 */ /* 0x000fe20007000000 */
[----:B------:R-:W-:-:S02]  /*141e0*/  UIMAD UR25, UR25, 0x3a, URZ ;  /* 0x0000003a191978a4 */ /* 0x000fc4000f8e023f */
[----:B------:R-:W-:Y:S01]  /*141f0*/  STL [R1+0x4364], R28 ;  /* 0x0043641c01007387 */ /* 0x000fe20000100800 */
[----:B------:R-:W-:Y:S02]  /*14200*/  UIMAD UR27, UR27, 0x39, URZ ;  /* 0x000000391b1b78a4 */ /* 0x000fe4000f8e023f */
[----:B------:R-:W-:Y:S01]  /*14210*/  UIMAD UR28, UR28, 0x38, URZ ;  /* 0x000000381c1c78a4 */ /* 0x000fe2000f8e023f */
[----:B------:R-:W-:Y:S01]  /*14220*/  STL [R1+0x4368], R27 ;  /* 0x0043681b01007387 */ /* 0x000fe20000100800 */
[----:B------:R-:W-:Y:S02]  /*14230*/  UIMAD UR30, UR30, 0x37, URZ ;  /* 0x000000371e1e78a4 */ /* 0x000fe4000f8e023f */
[----:B------:R-:W-:Y:S01]  /*14240*/  UIMAD UR26, UR26, 0x36, URZ ;  /* 0x000000361a1a78a4 */ /* 0x000fe2000f8e023f */
[----:B------:R-:W-:Y:S01]  /*14250*/  STL [R1+0x436c], R26 ;  /* 0x00436c1a01007387 */ /* 0x000fe20000100800 */
[----:B------:R-:W-:Y:S01]  /*14260*/  UIMAD UR5, UR5, 0x35, URZ ;  /* 0x00000035050578a4 */ /* 0x000fe2000f8e023f */
[----:B------:R-:W-:-:S02]  /*14270*/  ULDC UR6, c[0x0][0x238] ;  /* 0x00008e0000067ab9 */ /* 0x000fc40000000800 */
[----:B------:R-:W-:Y:S04]  /*14280*/  STL [R1+0x4370], R25 ;  /* 0x0043701901007387 */ /* 0x000fe80000100800 */
[----:B------:R-:W-:Y:S04]  /*14290*/  STL [R1+0x4360], R30 ;  /* 0x0043601e01007387 */ /* 0x000fe80000100800 */
[----:B------:R-:W-:Y:S04]  /*142a0*/  STL [R1+0x4374], R33 ;  /* 0x0043742101007387 */ /* 0x000fe80000100800 */
[----:B------:R-:W2:Y:S04]  /*142b0*/  LDL.LU R23, [R1+0x464] ;  /* 0x0004640001177983 */ /* 0x000ea80000300800 */
[----:B------:R-:W3:Y:S04]  /*142c0*/  LDL.LU R22, [R1+0x460] ;  /* 0x0004600001167983 */ /* 0x000ee80000300800 */
[----:B------:R-:W4:Y:S04]  /*142d0*/  LDL.LU R21, [R1+0x308] ;  /* 0x0003080001157983 */ /* 0x000f280000300800 */
[----:B------:R-:W5:Y:S04]  /*142e0*/  LDL.LU R20, [R1+0x310] ;  /* 0x0003100001147983 */ /* 0x000f680000300800 */
[----:B------:R-:W4:Y:S04]  /*142f0*/  LDL.LU R17, [R1+0x318] ;  /* 0x0003180001117983 */ /* 0x000f280000300800 */
[----:B------:R-:W4:Y:S04]  /*14300*/  LDL.LU R19, [R1+0x320] ;  /* 0x0003200001137983 */ /* 0x000f280000300800 */
[----:B------:R-:W4:Y:S04]  /*14310*/  LDL.LU R18, [R1+0x328] ;  /* 0x0003280001127983 */ /* 0x000f280000300800 */
[----:B------:R-:W4:Y:S04]  /*14320*/  LDL.LU R16, [R1+0x330] ;  /* 0x0003300001107983 */ /* 0x000f280000300800 */
[----:B------:R-:W4:Y:S04]  /*14330*/  LDL.LU R15, [R1+0x338] ;  /* 0x00033800010f7983 */ /* 0x000f280000300800 */
[----:B------:R-:W4:Y:S04]  /*14340*/  LDL.LU R12, [R1+0x340] ;  /* 0x00034000010c7983 */ /* 0x000f280000300800 */
[----:B------:R-:W4:Y:S04]  /*14350*/  LDL.LU R14, [R1+0x348] ;  /* 0x00034800010e7983 */ /* 0x000f280000300800 */
[----:B------:R-:W4:Y:S01]  /*14360*/  LDL.LU R13, [R1+0x350] ;  /* 0x00035000010d7983 */ /* 0x000f220000300800 */
[----:B------:R-:W-:-:S02]  /*14370*/  SEL R36, R3, R6, !P6 ;  /* 0x0000000603247207 */ /* 0x000fc40007000000 */
[----:B------:R-:W-:Y:S02]  /*14380*/  SEL R41, R3, R11, !P6 ;  /* 0x0000000b03297207 */ /* 0x000fe40007000000 */
[----:B------:R-:W-:Y:S01]  /*14390*/  LEA.HI.X.SX32 R29, R29, UR7, 0x1, P3 ;  /* 0x000000071d1d7c11 */ /* 0x000fe200098f0eff */
[----:B------:R-:W-:Y:S01]  /*143a0*/  STL [R1+0x4378], R32 ;  /* 0x0043782001007387 */ /* 0x000fe20000100800 */
[----:B------:R-:W-:Y:S02]  /*143b0*/  UIMAD UR6, UR6, 0x34, URZ ;  /* 0x00000034060678a4 */ /* 0x000fe4000f8e023f */
[----:B------:R-:W-:Y:S01]  /*143c0*/  UIMAD UR29, UR29, 0x33, URZ ;  /* 0x000000331d1d78a4 */ /* 0x000fe2000f8e023f */
[----:B------:R-:W-:Y:S01]  /*143d0*/  STL [R1+0x437c], R29 ;  /* 0x00437c1d01007387 */ /* 0x000fe20000100800 */
[----:B------:R-:W-:Y:S02]  /*143e0*/  UIMAD UR35, UR35, 0x32, URZ ;  /* 0x00000032232378a4 */ /* 0x000fe4000f8e023f */
[----:B------:R-:W-:-:S02]  /*143f0*/  UIMAD UR37, UR37, 0x31, URZ ;  /* 0x00000031252578a4 */ /* 0x000fc4000f8e023f */
[----:B------:R-:W-:Y:S02]  /*14400*/  UIMAD UR55, UR55, 0x30, URZ ;  /* 0x00000030373778a4 */ /* 0x000fe4000f8e023f */
[----:B------:R-:W-:Y:S02]  /*14410*/  UIMAD UR41, UR41, 0x2f, URZ ;  /* 0x0000002f292978a4 */ /* 0x000fe4000f8e023f */
[----:B------:R-:W-:Y:S02]  /*14420*/  UIMAD UR51, UR51, 0x2e, URZ ;  /* 0x0000002e333378a4 */ /* 0x000fe4000f8e023f */
[----:B------:R-:W-:Y:S02]  /*14430*/  UIMAD UR59, UR59, 0x2d, URZ ;  /* 0x0000002d3b3b78a4 */ /* 0x000fe4000f8e023f */
        /* <DEDUP_REMOVED lines=12> */
[----:B------:R-:W-:Y:S02]  /*14500*/  USHF.L.U32 UR52, UR52, 0x5, URZ ;  /* 0x0000000534347899 */ /* 0x000fe4000800063f */
[----:B------:R-:W-:-:S02]  /*14510*/  UIMAD UR54, UR54, 0x1f, URZ ;  /* 0x0000001f363678a4 */ /* 0x000fc4000f8e023f */
[----:B------:R-:W-:Y:S02]  /*14520*/  UIMAD UR56, UR56, 0x1e, URZ ;  /* 0x0000001e383878a4 */ /* 0x000fe4000f8e023f */
[----:B------:R-:W-:Y:S01]  /*14530*/  UIMAD UR58, UR58, 0x1d, URZ ;  /* 0x0000001d3a3a78a4 */ /* 0x000fe2000f8e023f */
[----:B------:R-:W-:Y:S01]  /*14540*/  ULDC UR7, c[0x0][0x238] ;  /* 0x00008e0000077ab9 */ /* 0x000fe20000000800 */
[----:B--2---:R-:W-:Y:S02]  /*14550*/  IMAD R3, R23, UR21, RZ ;  /* 0x0000001517037c24 */ /* 0x004fe4000f8e02ff */
[----:B---3--:R-:W-:-:S03]  /*14560*/  IMAD R2, R22, UR21, RZ ;  /* 0x0000001516027c24 */ /* 0x008fc6000f8e02ff */
[----:B------:R-:W-:Y:S01]  /*14570*/  IADD3 R4, P0, R3, UR32, RZ ;  /* 0x0000002003047c10 */ /* 0x000fe2000ff1e0ff */
[----:B------:R-:W-:Y:S01]  /*14580*/  ULDC UR21, c[0x0][0x238] ;  /* 0x00008e0000157ab9 */ /* 0x000fe20000000800 */
[----:B0-----:R-:W-:-:S03]  /*14590*/  IADD3 R0, P1, R2, UR32, RZ ;  /* 0x0000002002007c10 */ /* 0x001fc6000ff3e0ff */
[----:B------:R-:W-:Y:S01]  /*145a0*/  STL [R1+0x10dc], R4 ;  /* 0x0010dc0401007387 */ /* 0x000fe20000100800 */
[----:B------:R-:W-:Y:S01]  /*145b0*/  LEA.HI.X.SX32 R3, R3, UR33, 0x1, P0 ;  /* 0x0000002103037c11 */ /* 0x000fe200080f0eff */
[----:B-----5:R-:W-:Y:S01]  /*145c0*/  IMAD R11, R20, UR60, RZ ;  /* 0x0000003c140b7c24 */ /* 0x020fe2000f8e02ff */
[----:B------:R-:W-:Y:S01]  /*145d0*/  ULDC UR32, c[0x0][0x238] ;  /* 0x00008e0000207ab9 */ /* 0x000fe20000000800 */
[----:B------:R0:W-:Y:S04]  /*145e0*/  STL [R1+0x10e4], R0 ;  /* 0x0010e40001007387 */ /* 0x0001e80000100800 */
[----:B------:R-:W-:Y:S01]  /*145f0*/  STL [R1+0x10d8], R3 ;  /* 0x0010d80301007387 */ /* 0x000fe20000100800 */
[----:B0-----:R-:W-:Y:S01]  /*14600*/  LEA.HI.X.SX32 R0, R2, UR33, 0x1, P1 ;  /* 0x0000002102007c11 */ /* 0x001fe200088f0eff */
[----:B----4-:R-:W-:-:S04]  /*14610*/  IMAD R4, R16, UR60, RZ ;  /* 0x0000003c10047c24 */ /* 0x010fc8000f8e02ff */
[----:B------:R0:W-:Y:S04]  /*14620*/  STL [R1+0x10e0], R0 ;  /* 0x0010e00001007387 */ /* 0x0001e80000100800 */
[----:B------:R-:W2:Y:S04]  /*14630*/  LDL.LU R24, [R1+0x358] ;  /* 0x0003580001187983 */ /* 0x000ea80000300800 */
[----:B------:R-:W3:Y:S01]  /*14640*/  LDL.LU R35, [R1+0x360] ;  /* 0x0003600001237983 */ /* 0x000ee20000300800 */
[----:B------:R-:W-:-:S03]  /*14650*/  IMAD R16, R14, UR60, RZ ;  /* 0x0000003c0e107c24 */ /* 0x000fc6000f8e02ff */
[----:B------:R-:W4:Y:S01]  /*14660*/  LDL.LU R14, [R1+0x368] ;  /* 0x00036800010e7983 */ /* 0x000f220000300800 */
[----:B------:R-:W-:-:S03]  /*14670*/  IMAD R31, R18, UR60, RZ ;  /* 0x0000003c121f7c24 */ /* 0x000fc6000f8e02ff */
[----:B------:R-:W5:Y:S01]  /*14680*/  LDL.LU R22, [R1+0x370] ;  /* 0x0003700001167983 */ /* 0x000f620000300800 */
[----:B------:R-:W-:-:S03]  /*14690*/  IMAD R20, R13, UR60, RZ ;  /* 0x0000003c0d147c24 */ /* 0x000fc6000f8e02ff */
[----:B------:R-:W2:Y:S01]  /*146a0*/  LDL.LU R34, [R1+0x378] ;  /* 0x0003780001227983 */ /* 0x000ea20000300800 */
[----:B------:R-:W-:-:S03]  /*146b0*/  IMAD R5, R21, UR60, RZ ;  /* 0x0000003c15057c24 */ /* 0x000fc6000f8e02ff */
[----:B0-----:R-:W3:Y:S01]  /*146c0*/  LDL.LU R0, [R1+0x380] ;  /* 0x0003800001007983 */ /* 0x001ee20000300800 */
[----:B------:R-:W-:-:S03]  /*146d0*/  IMAD R21, R19, UR60, RZ ;  /* 0x0000003c13157c24 */ /* 0x000fc6000f8e02ff */
[----:B------:R-:W5:Y:S04]  /*146e0*/  LDL.LU R13, [R1+0x388] ;  /* 0x00038800010d7983 */ /* 0x000f680000300800 */
[----:B------:R-:W5:Y:S04]  /*146f0*/  LDL.LU R18, [R1+0x390] ;  /* 0x0003900001127983 */ /* 0x000f680000300800 */
[----:B------:R-:W5:Y:S01]  /*14700*/  LDL.LU R23, [R1+0x398] ;  /* 0x0003980001177983 */ /* 0x000f620000300800 */
[----:B------:R-:W-:-:S03]  /*14710*/  IMAD R8, R15, UR60, RZ ;  /* 0x0000003c0f087c24 */ /* 0x000fc6000f8e02ff */
[----:B------:R-:W4:Y:S04]  /*14720*/  LDL.LU R59, [R1+0x3a0] ;  /* 0x0003a000013b7983 */ /* 0x000f280000300800 */
[----:B------:R-:W5:Y:S04]  /*14730*/  LDL.LU R19, [R1+0x3a8] ;  /* 0x0003a80001137983 */ /* 0x000f680000300800 */
[----:B------:R-:W5:Y:S04]  /*14740*/  LDL.LU R58, [R1+0x3b0] ;  /* 0x0003b000013a7983 */ /* 0x000f680000300800 */
[----:B------:R-:W5:Y:S04]  /*14750*/  LDL.LU R57, [R1+0x3b8] ;  /* 0x0003b80001397983 */ /* 0x000f680000300800 */
[----:B------:R-:W5:Y:S04]  /*14760*/  LDL.LU R15, [R1+0x3c0] ;  /* 0x0003c000010f7983 */ /* 0x000f680000300800 */
[----:B------:R-:W2:Y:S04]  /*14770*/  LDL.LU R56, [R1+0x3cc] ;  /* 0x0003cc0001387983 */ /* 0x000ea80000300800 */
[----:B------:R-:W4:Y:S04]  /*14780*/  LDL.LU R55, [R1+0x3e4] ;  /* 0x0003e40001377983 */ /* 0x000f280000300800 */
        /* <DEDUP_REMOVED lines=15> */
[----:B---3--:R-:W-:-:S02]  /*14880*/  IMAD R6, R0, UR60, RZ ;  /* 0x0000003c00067c24 */ /* 0x008fc4000f8e02ff */
[----:B--2---:R-:W-:Y:S02]  /*14890*/  IMAD R25, R56, UR60, RZ ;  /* 0x0000003c38197c24 */ /* 0x004fe4000f8e02ff */
[----:B----4-:R-:W-:-:S03]  /*148a0*/  IMAD R0, R55, UR60, RZ ;  /* 0x0000003c37007c24 */ /* 0x010fc6000f8e02ff */
[----:B------:R0:W-:Y:S01]  /*148b0*/  STL [R1+0x48], R25 ;  /* 0x0000481901007387 */ /* 0x0001e20000100800 */
[----:B-----5:R-:W-:-:S03]  /*148c0*/  IMAD R26, R54, UR60, RZ ;  /* 0x0000003c361a7c24 */ /* 0x020fc6000f8e02ff */
[----:B------:R1:W-:Y:S04]  /*148d0*/  STL [R1+0x58], R0 ;  /* 0x0000580001007387 */ /* 0x0003e80000100800 */
[----:B------:R2:W-:Y:S01]  /*148e0*/  STL [R1+0x6c], R26 ;  /* 0x00006c1a01007387 */ /* 0x0005e20000100800 */
[----:B0-----:R-:W-:Y:S02]  /*148f0*/  IMAD R25, R53, UR60, RZ ;  /* 0x0000003c35197c24 */ /* 0x001fe4000f8e02ff */
[----:B-1----:R-:W-:-:S03]  /*14900*/  IMAD R0, R52, UR60, RZ ;  /* 0x0000003c34007c24 */ /* 0x002fc6000f8e02ff */
[----:B------:R0:W-:Y:S01]  /*14910*/  STL [R1+0x70], R25 ;  /* 0x0000701901007387 */ /* 0x0001e20000100800 */
[----:B--2---:R-:W-:-:S03]  /*14920*/  IMAD R26, R51, UR60, RZ ;  /* 0x0000003c331a7c24 */ /* 0x004fc6000f8e02ff */
        /* <DEDUP_REMOVED lines=19> */
[----:B------:R-:W-:Y:S01]  /*14a60*/  STL [R1+0x138], R26 ;  /* 0x0001381a01007387 */ /* 0x000fe20000100800 */
[----:B0-----:R-:W-:-:S03]  /*14a70*/  IMAD R25, R60, UR60, RZ ;  /* 0x0000003c3c197c24 */ /* 0x001fc6000f8e02ff */
[----:B------:R-:W2:Y:S01]  /*14a80*/  LDL.LU R29, [R1+0x37c] ;  /* 0x00037c00011d7983 */ /* 0x000ea20000300800 */
[----:B-1----:R-:W-:-:S03]  /*14a90*/  IMAD R0, R61, UR60, RZ ;  /* 0x0000003c3d007c24 */ /* 0x002fc6000f8e02ff */
[----:B------:R0:W-:Y:S04]  /*14aa0*/  STL [R1+0x140], R25 ;  /* 0x0001401901007387 */ /* 0x0001e80000100800 */
[----:B------:R-:W3:Y:S04]  /*14ab0*/  LDL.LU R32, [R1+0x374] ;  /* 0x0003740001207983 */ /* 0x000ee80000300800 */
[----:B------:R1:W-:Y:S04]  /*14ac0*/  STL [R1+0x220], R0 ;  /* 0x0002200001007387 */ /* 0x0003e80000100800 */
[----:B------:R-:W4:Y:S04]  /*14ad0*/  LDL.LU R33, [R1+0x36c] ;  /* 0x00036c0001217983 */ /* 0x000f280000300800 */
[----:B------:R-:W5:Y:S04]  /*14ae0*/  LDL.LU R30, [R1+0x364] ;  /* 0x00036400011e7983 */ /* 0x000f680000300800 */
[----:B0-----:R-:W5:Y:S04]  /*14af0*/  LDL.LU R25, [R1+0x35c] ;  /* 0x00035c0001197983 */ /* 0x001f680000300800 */
[----:B------:R-:W5:Y:S04]  /*14b00*/  LDL.LU R26, [R1+0x354] ;  /* 0x00035400011a7983 */ /* 0x000f680000300800 */
[----:B------:R-:W5:Y:S01]  /*14b10*/  LDL.LU R27, [R1+0x34c] ;  /* 0x00034c00011b7983 */ /* 0x000f620000300800 */
[----:B------:R-:W-:-:S03]  /*14b20*/  IMAD R10, R35, UR60, RZ ;  /* 0x0000003c230a7c24 */ /* 0x000fc6000f8e02ff */
[----:B------:R-:W5:Y:S01]  /*14b30*/  LDL.LU R28, [R1+0x344] ;  /* 0x00034400011c7983 */ /* 0x000f620000300800 */
[----:B------:R-:W-:-:S03]  /*14b40*/  IMAD R3, R34, UR60, RZ ;  /* 0x0000003c22037c24 */ /* 0x000fc6000f8e02ff */
[----:B------:R-:W5:Y:S04]  /*14b50*/  LDL.LU R35, [R1+0x33c] ;  /* 0x00033c0001237983 */ /* 0x000f680000300800 */
[----:B------:R-:W5:Y:S01]  /*14b60*/  LDL.LU R34, [R1+0x334] ;  /* 0x0003340001227983 */ /* 0x000f620000300800 */
[----:B------:R-:W-:-:S03]  /*14b70*/  IMAD R9, R59, UR60, RZ ;  /* 0x0000003c3b097c24 */ /* 0x000fc6000f8e02ff */
[----:B-1----:R-:W5:Y:S01]  /*14b80*/  LDL.LU R0, [R1+0x32c] ;  /* 0x00032c0001007983 */ /* 0x002f620000300800 */
[----:B------:R-:W-:Y:S02]  /*14b90*/  IMAD R2, R58, UR60, RZ ;  /* 0x0000003c3a027c24 */ /* 0x000fe4000f8e02ff */
[----:B------:R-:W-:Y:S01]  /*14ba0*/  IMAD R7, R57, UR60, RZ ;  /* 0x0000003c39077c24 */ /* 0x000fe2000f8e02ff */
        /* <DEDUP_REMOVED lines=20> */
[----:B--2---:R-:W-:-:S05]  /*14cf0*/  IMAD R29, R29, UR60, RZ ;  /* 0x0000003c1d1d7c24 */ /* 0x004fca000f8e02ff */
[----:B------:R3:W-:Y:S02]  /*14d00*/  STL [R1+0x238], R29 ;  /* 0x0002381d01007387 */ /* 0x0007e40000100800 */
[----:B---3--:R-:W-:Y:S02]  /*14d10*/  IMAD R29, R32, UR60, RZ ;  /* 0x0000003c201d7c24 */ /* 0x008fe4000f8e02ff */
[----:B----4-:R-:W-:Y:S02]  /*14d20*/  IMAD R32, R33, UR60, RZ ;  /* 0x0000003c21207c24 */ /* 0x010fe4000f8e02ff */
[----:B-----5:R-:W-:Y:S01]  /*14d30*/  IMAD R30, R30, UR60, RZ ;  /* 0x0000003c1e1e7c24 */ /* 0x020fe2000f8e02ff */
[----:B------:R0:W-:Y:S04]  /*14d40*/  STL [R1+0x2c4], R29 ;  /* 0x0002c41d01007387 */ /* 0x0001e80000100800 */
[----:B------:R-:W-:Y:S01]  /*14d50*/  STL [R1+0x2c8], R32 ;  /* 0x0002c82001007387 */ /* 0x000fe20000100800 */
[----:B0-----:R-:W-:-:S02]  /*14d60*/  IMAD R29, R25, UR60, RZ ;  /* 0x0000003c191d7c24 */ /* 0x001fc4000f8e02ff */
[----:B------:R-:W-:Y:S02]  /*14d70*/  IMAD R25, R26, UR60, RZ ;  /* 0x0000003c1a197c24 */ /* 0x000fe4000f8e02ff */
[----:B------:R-:W-:Y:S01]  /*14d80*/  IMAD R27, R27, UR60, RZ ;  /* 0x0000003c1b1b7c24 */ /* 0x000fe2000f8e02ff */
[----:B------:R-:W-:Y:S01]  /*14d90*/  STL [R1+0x308], R30 ;  /* 0x0003081e01007387 */ /* 0x000fe20000100800 */
[----:B------:R-:W-:-:S03]  /*14da0*/  IMAD R26, R28, UR60, RZ ;  /* 0x0000003c1c1a7c24 */ /* 0x000fc6000f8e02ff */
[----:B------:R-:W-:Y:S04]  /*14db0*/  STL [R1+0x310], R29 ;  /* 0x0003101d01007387 */ /* 0x000fe80000100800 */
[----:B------:R0:W-:Y:S04]  /*14dc0*/  STL [R1+0x318], R25 ;  /* 0x0003181901007387 */ /* 0x0001e80000100800 */
[----:B------:R1:W-:Y:S04]  /*14dd0*/  STL [R1+0x320], R27 ;  /* 0x0003201b01007387 */ /* 0x0003e80000100800 */
[----:B------:R2:W-:Y:S01]  /*14de0*/  STL [R1+0x328], R26 ;  /* 0x0003281a01007387 */ /* 0x0005e20000100800 */
[----:B0-----:R-:W-:-:S02]  /*14df0*/  IMAD R25, R35, UR60, RZ ;  /* 0x0000003c23197c24 */ /* 0x001fc4000f8e02ff */
[----:B-1----:R-:W-:-:S03]  /*14e00*/  IMAD R27, R34, UR60, RZ ;  /* 0x0000003c221b7c24 */ /* 0x002fc6000f8e02ff */
[----:B------:R0:W-:Y:S01]  /*14e10*/  STL [R1+0x330], R25 ;  /* 0x0003301901007387 */ /* 0x0001e20000100800 */
[----:B--2---:R-:W-:-:S03]  /*14e20*/  IMAD R26, R0, UR60, RZ ;  /* 0x0000003c001a7c24 */ /* 0x004fc6000f8e02ff */
[----:B------:R-:W-:Y:S01]  /*14e30*/  STL [R1+0x334], R27 ;  /* 0x0003341b01007387 */ /* 0x000fe20000100800 */
[----:B------:R-:W-:-:S03]  /*14e40*/  IMAD R0, R58, UR60, RZ ;  /* 0x0000003c3a007c24 */ /* 0x000fc6000f8e02ff */
[----:B------:R1:W-:Y:S01]  /*14e50*/  STL [R1+0x32c], R26 ;  /* 0x00032c1a01007387 */ /* 0x0003e20000100800 */
[----:B0-----:R-:W-:-:S05]  /*14e60*/  IMAD R25, R59, UR60, RZ ;  /* 0x0000003c3b197c24 */ /* 0x001fca000f8e02ff */
[----:B------:R0:W-:Y:S01]  /*14e70*/  STL [R1+0x324], R25 ;  /* 0x0003241901007387 */ /* 0x0001e20000100800 */
[----:B-1----:R-:W-:-:S03]  /*14e80*/  IMAD R26, R57, UR60, RZ ;  /* 0x0000003c391a7c24 */ /* 0x002fc6000f8e02ff */
        /* <DEDUP_REMOVED lines=42> */
[----:B------:R-:W5:Y:S04]  /*15130*/  LDL.LU R27, [R1+0x2a4] ;  /* 0x0002a400011b7983 */ /* 0x000f680000300800 */
[----:B------:R-:W5:Y:S04]  /*15140*/  LDL.LU R28, [R1+0x2a0] ;  /* 0x0002a000011c7983 */ /* 0x000f680000300800 */
[----:B------:R-:W5:Y:S04]  /*15150*/  LDL.LU R35, [R1+0x29c] ;  /* 0x00029c0001237983 */ /* 0x000f680000300800 */
[----:B------:R-:W5:Y:S04]  /*15160*/  LDL.LU R34, [R1+0x298] ;  /* 0x0002980001227983 */ /* 0x000f680000300800 */
[----:B-1----:R-:W5:Y:S04]  /*15170*/  LDL.LU R0, [R1+0x294] ;  /* 0x0002940001007983 */ /* 0x002f680000300800 */
        /* <DEDUP_REMOVED lines=307> */
[----:B------:R-:W-:Y:S01]  /*164b0*/  IMAD R25, R26, UR60, RZ ;  /* 0x0000003c1a197c24 */ /* 0x000fe2000f8e02ff */
[----:B------:R-:W-:Y:S01]  /*164c0*/  STL [R1+0x45c], R30 ;  /* 0x00045c1e01007387 */ /* 0x000fe20000100800 */
[----:B------:R-:W-:Y:S02]  /*164d0*/  IMAD R27, R27, UR60, RZ ;  /* 0x0000003c1b1b7c24 */ /* 0x000fe4000f8e02ff */
[----:B------:R-:W-:Y:S01]  /*164e0*/  IMAD R26, R28, UR60, RZ ;  /* 0x0000003c1c1a7c24 */ /* 0x000fe2000f8e02ff */
[----:B------:R-:W-:Y:S04]  /*164f0*/  STL [R1+0x464], R29 ;  /* 0x0004641d01007387 */ /* 0x000fe80000100800 */
[----:B------:R0:W-:Y:S04]  /*16500*/  STL [R1+0x46c], R25 ;  /* 0x00046c1901007387 */ /* 0x0001e80000100800 */
[----:B------:R1:W-:Y:S01]  /*16510*/  STL [R1+0x474], R27 ;  /* 0x0004741b01007387 */ /* 0x0003e20000100800 */
[----:B0-----:R-:W-:-:S03]  /*16520*/  IMAD R25, R35, UR60, RZ ;  /* 0x0000003c23197c24 */ /* 0x001fc6000f8e02ff */
[----:B------:R0:W-:Y:S01]  /*16530*/  STL [R1+0x47c], R26 ;  /* 0x00047c1a01007387 */ /* 0x0001e20000100800 */
[----:B-1----:R-:W-:-:S03]  /*16540*/  IMAD R27, R34, UR60, RZ ;  /* 0x0000003c221b7c24 */ /* 0x002fc6000f8e02ff */
[----:B------:R1:W-:Y:S01]  /*16550*/  STL [R1+0x480], R25 ;  /* 0x0004801901007387 */ /* 0x0003e20000100800 */
[----:B0-----:R-:W-:-:S03]  /*16560*/  IMAD R26, R0, UR60, RZ ;  /* 0x0000003c001a7c24 */ /* 0x001fc6000f8e02ff */
[----:B------:R-:W-:Y:S01]  /*16570*/  STL [R1+0x48c], R27 ;  /* 0x00048c1b01007387 */ /* 0x000fe20000100800 */
[----:B------:R-:W-:Y:S02]  /*16580*/  IMAD R0, R58, UR60, RZ ;  /* 0x0000003c3a007c24 */ /* 0x000fe4000f8e02ff */
[----:B-1----:R-:W-:Y:S01]  /*16590*/  IMAD R25, R59, UR60, RZ ;  /* 0x0000003c3b197c24 */ /* 0x002fe2000f8e02ff */
[----:B------:R0:W-:Y:S04]  /*165a0*/  STL [R1+0x6f4], R26 ;  /* 0x0006f41a01007387 */ /* 0x0001e80000100800 */
[----:B------:R1:W-:Y:S01]  /*165b0*/  STL [R1+0x494], R25 ;  /* 0x0004941901007387 */ /* 0x0003e20000100800 */
[----:B0-----:R-:W-:-:S03]  /*165c0*/  IMAD R26, R57, UR60, RZ ;  /* 0x0000003c391a7c24 */ /* 0x001fc6000f8e02ff */
[----:B------:R0:W-:Y:S01]  /*165d0*/  STL [R1+0x49c], R0 ;  /* 0x00049c0001007387 */ /* 0x0001e20000100800 */
[----:B-1----:R-:W-:-:S03]  /*165e0*/  IMAD R25, R56, UR60, RZ ;  /* 0x0000003c38197c24 */ /* 0x002fc6000f8e02ff */
        /* <DEDUP_REMOVED lines=30> */
[----:B------:R-:W-:Y:S01]  /*167d0*/  STL [R1+0x510], R26 ;  /* 0x0005101a01007387 */ /* 0x000fe20000100800 */
[----:B-1----:R-:W-:-:S03]  /*167e0*/  IMAD R0, R61, UR60, RZ ;  /* 0x0000003c3d007c24 */ /* 0x002fc6000f8e02ff */
[----:B------:R-:W2:Y:S04]  /*167f0*/  LDL.LU R35, [R1+0xb8] ;  /* 0x0000b80001237983 */ /* 0x000ea80000300800 */
[----:B------:R-:W-:Y:S04]  /*16800*/  STL [R1+0x518], R25 ;  /* 0x0005181901007387 */ /* 0x000fe80000100800 */
[----:B------:R-:W3:Y:S04]  /*16810*/  LDL.LU R34, [R1+0xb4] ;  /* 0x0000b40001227983 */ /* 0x000ee80000300800 */
[----:B------:R0:W-:Y:S04]  /*16820*/  STL [R1+0x51c], R0 ;  /* 0x00051c0001007387 */ /* 0x0001e80000100800 */
[----:B0-----:R-:W4:Y:S04]  /*16830*/  LDL.LU R0, [R1+0xb0] ;  /* 0x0000b00001007983 */ /* 0x001f280000300800 */
        /* <DEDUP_REMOVED lines=27> */
[----:B------:R-:W5:Y:S01]  /*169f0*/  LDL.LU R28, [R1] ;  /* 0x00000000011c7983 */ /* 0x000f620000300800 */
[----:B--2---:R-:W-:-:S05]  /*16a00*/  IMAD R35, R35, UR60, RZ ;  /* 0x0000003c23237c24 */ /* 0x004fca000f8e02ff */
[----:B------:R0:W-:Y:S01]  /*16a10*/  STL [R1+0x524], R35 ;  /* 0x0005242301007387 */ /* 0x0001e20000100800 */
[----:B---3--:R-:W-:-:S03]  /*16a20*/  IMAD R34, R34, UR60, RZ ;  /* 0x0000003c22227c24 */ /* 0x008fc6000f8e02ff */
[----:B0-----:R-:W2:Y:S04]  /*16a30*/  LDL.LU R35, [R1+0x4440] ;  /* 0x0044400001237983 */ /* 0x001ea80000300800 */
[----:B------:R0:W-:Y:S01]  /*16a40*/  STL [R1+0x52c], R34 ;  /* 0x00052c2201007387 */ /* 0x0001e20000100800 */
[----:B----4-:R-:W-:Y:S02]  /*16a50*/  IMAD R0, R0, UR60, RZ ;  /* 0x0000003c00007c24 */ /* 0x010fe4000f8e02ff */
[----:B-----5:R-:W-:Y:S01]  /*16a60*/  IMAD R59, R59, UR60, RZ ;  /* 0x0000003c3b3b7c24 */ /* 0x020fe2000f8e02ff */
[----:B0-----:R-:W3:Y:S01]  /*16a70*/  LDL.LU R34, [R1+0x443c] ;  /* 0x00443c0001227983 */ /* 0x001ee20000300800 */
[----:B------:R-:W-:-:S03]  /*16a80*/  IMAD R58, R58, UR60, RZ ;  /* 0x0000003c3a3a7c24 */ /* 0x000fc6000f8e02ff */
[----:B------:R0:W-:Y:S01]  /*16a90*/  STL [R1+0x534], R0 ;  /* 0x0005340001007387 */ /* 0x0001e20000100800 */
[----:B------:R-:W-:Y:S02]  /*16aa0*/  IMAD R57, R57, UR60, RZ ;  /* 0x0000003c39397c24 */ /* 0x000fe4000f8e02ff */
[----:B------:R-:W-:Y:S01]  /*16ab0*/  IMAD R56, R56, UR60, RZ ;  /* 0x0000003c38387c24 */ /* 0x000fe2000f8e02ff */
[----:B0-----:R-:W4:Y:S01]  /*16ac0*/  LDL.LU R0, [R1+0x4438] ;  /* 0x0044380001007983 */ /* 0x001f220000300800 */
[----:B------:R-:W-:-:S03]  /*16ad0*/  IMAD R55, R55, UR60, RZ ;  /* 0x0000003c37377c24 */ /* 0x000fc6000f8e02ff */
[----:B------:R0:W-:Y:S01]  /*16ae0*/  STL [R1+0x53c], R59 ;  /* 0x00053c3b01007387 */ /* 0x0001e20000100800 */
[----:B------:R-:W-:Y:S02]  /*16af0*/  IMAD R54, R54, UR60, RZ ;  /* 0x0000003c36367c24 */ /* 0x000fe4000f8e02ff */
[----:B------:R-:W-:Y:S01]  /*16b00*/  IMAD R53, R53, UR60, RZ ;  /* 0x0000003c35357c24 */ /* 0x000fe2000f8e02ff */
[----:B0-----:R-:W5:Y:S04]  /*16b10*/  LDL.LU R59, [R1+0x4434] ;  /* 0x00443400013b7983 */ /* 0x001f680000300800 */
[----:B------:R0:W-:Y:S01]  /*16b20*/  STL [R1+0x540], R58 ;  /* 0x0005403a01007387 */ /* 0x0001e20000100800 */
[----:B------:R-:W-:-:S03]  /*16b30*/  IMAD R52, R52, UR60, RZ ;  /* 0x0000003c34347c24 */ /* 0x000fc6000f8e02ff */
[----:B0-----:R-:W2:Y:S04]  /*16b40*/  LDL.LU R58, [R1+0x4430] ;  /* 0x00443000013a7983 */ /* 0x001ea80000300800 */
[----:B------:R0:W-:Y:S01]  /*16b50*/  STL [R1+0x548], R57 ;  /* 0x0005483901007387 */ /* 0x0001e20000100800 */
[----:B------:R-:W-:-:S03]  /*16b60*/  IMAD R51, R51, UR60, RZ ;  /* 0x0000003c33337c24 */ /* 0x000fc6000f8e02ff */
[----:B0-----:R-:W3:Y:S04]  /*16b70*/  LDL.LU R57, [R1+0x442c] ;  /* 0x00442c0001397983 */ /* 0x001ee80000300800 */
[----:B------:R0:W-:Y:S01]  /*16b80*/  STL [R1+0x550], R56 ;  /* 0x0005503801007387 */ /* 0x0001e20000100800 */
[----:B------:R-:W-:-:S03]  /*16b90*/  IMAD R50, R50, UR60, RZ ;  /* 0x0000003c32327c24 */ /* 0x000fc6000f8e02ff */
[----:B0-----:R-:W4:Y:S04]  /*16ba0*/  LDL.LU R56, [R1+0x4428] ;  /* 0x0044280001387983 */ /* 0x001f280000300800 */
[----:B------:R0:W-:Y:S01]  /*16bb0*/  STL [R1+0x558], R55 ;  /* 0x0005583701007387 */ /* 0x0001e20000100800 */
[----:B------:R-:W-:-:S03]  /*16bc0*/  IMAD R49, R49, UR60, RZ ;  /* 0x0000003c31317c24 */ /* 0x000fc6000f8e02ff */
        /* <DEDUP_REMOVED lines=28> */
[----:B------:R0:W-:Y:S04]  /*16d90*/  STL [R1+0x5a0], R45 ;  /* 0x0005a02d01007387 */ /* 0x0001e80000100800 */
[----:B0-----:R-:W3:Y:S04]  /*16da0*/  LDL.LU R45, [R1+0x43fc] ;  /* 0x0043fc00012d7983 */ /* 0x001ee80000300800 */
[----:B------:R0:W-:Y:S04]  /*16db0*/  STL [R1+0x5a8], R42 ;  /* 0x0005a82a01007387 */ /* 0x0001e80000100800 */
[----:B0-----:R-:W4:Y:S04]  /*16dc0*/  LDL.LU R42, [R1+0x43f8] ;  /* 0x0043f800012a7983 */ /* 0x001f280000300800 */
[----:B------:R0:W-:Y:S04]  /*16dd0*/  STL [R1+0x5b0], R43 ;  /* 0x0005b02b01007387 */ /* 0x0001e80000100800 */
[----:B0-----:R-:W5:Y:S04]  /*16de0*/  LDL.LU R43, [R1+0x43f4] ;  /* 0x0043f400012b7983 */ /* 0x001f680000300800 */
[----:B------:R0:W-:Y:S04]  /*16df0*/  STL [R1+0x5b4], R44 ;  /* 0x0005b42c01007387 */ /* 0x0001e80000100800 */
[----:B0-----:R-:W2:Y:S04]  /*16e00*/  LDL.LU R44, [R1+0x43f0] ;  /* 0x0043f000012c7983 */ /* 0x001ea80000300800 */
[----:B------:R0:W-:Y:S04]  /*16e10*/  STL [R1+0x5bc], R60 ;  /* 0x0005bc3c01007387 */ /* 0x0001e80000100800 */
[----:B0-----:R-:W3:Y:S04]  /*16e20*/  LDL.LU R60, [R1+0x43ec] ;  /* 0x0043ec00013c7983 */ /* 0x001ee80000300800 */
[----:B------:R0:W-:Y:S04]  /*16e30*/  STL [R1+0x5c4], R61 ;  /* 0x0005c43d01007387 */ /* 0x0001e80000100800 */
[----:B0-----:R-:W4:Y:S01]  /*16e40*/  LDL.LU R61, [R1+0x43e8] ;  /* 0x0043e800013d7983 */ /* 0x001f220000300800 */
[----:B------:R-:W-:-:S02]  /*16e50*/  IMAD R29, R29, UR60, RZ ;  /* 0x0000003c1d1d7c24 */ /* 0x000fc4000f8e02ff */
[----:B------:R-:W-:-:S03]  /*16e60*/  IMAD R32, R32, UR60, RZ ;  /* 0x0000003c20207c24 */ /* 0x000fc6000f8e02ff */
[----:B------:R0:W-:Y:S01]  /*16e70*/  STL [R1+0x5cc], R29 ;  /* 0x0005cc1d01007387 */ /* 0x0001e20000100800 */
[----:B------:R-:W-:Y:S02]  /*16e80*/  IMAD R30, R30, UR60, RZ ;  /* 0x0000003c1e1e7c24 */ /* 0x000fe4000f8e02ff */
[----:B------:R-:W-:Y:S01]  /*16e90*/  IMAD R25, R25, UR60, RZ ;  /* 0x0000003c19197c24 */ /* 0x000fe2000f8e02ff */
[----:B------:R-:W-:Y:S01]  /*16ea0*/  STL [R1+0x5d4], R32 ;  /* 0x0005d42001007387 */ /* 0x000fe20000100800 */
[----:B0-----:R-:W-:-:S05]  /*16eb0*/  IMAD R29, R33, UR60, RZ ;  /* 0x0000003c211d7c24 */ /* 0x001fca000f8e02ff */
[----:B------:R0:W-:Y:S04]  /*16ec0*/  STL [R1+0x5d8], R29 ;  /* 0x0005d81d01007387 */ /* 0x0001e80000100800 */
[----:B------:R-:W-:Y:S04]  /*16ed0*/  STL [R1+0x5e0], R30 ;  /* 0x0005e01e01007387 */ /* 0x000fe80000100800 */
[----:B------:R1:W-:Y:S01]  /*16ee0*/  STL [R1+0x5e8], R25 ;  /* 0x0005e81901007387 */ /* 0x0003e20000100800 */
[----:B0-----:R-:W-:Y:S02]  /*16ef0*/  IMAD R29, R26, UR60, RZ ;  /* 0x0000003c1a1d7c24 */ /* 0x001fe4000f8e02ff */
[----:B------:R-:W-:-:S03]  /*16f00*/  IMAD R26, R27, UR60, RZ ;  /* 0x0000003c1b1a7c24 */ /* 0x000fc6000f8e02ff */
[----:B------:R-:W-:Y:S01]  /*16f10*/  STL [R1+0x5f0], R29 ;  /* 0x0005f01d01007387 */ /* 0x000fe20000100800 */
[----:B-1----:R-:W-:-:S03]  /*16f20*/  IMAD R25, R28, UR60, RZ ;  /* 0x0000003c1c197c24 */ /* 0x002fc6000f8e02ff */
[----:B------:R-:W-:Y:S04]  /*16f30*/  STL [R1+0x5f8], R26 ;  /* 0x0005f81a01007387 */ /* 0x000fe80000100800 */
[----:B------:R2:W-:Y:S02]  /*16f40*/  STL [R1+0x5fc], R25 ;  /* 0x0005fc1901007387 */ /* 0x0005e40000100800 */
[----:B--2---:R-:W-:Y:S02]  /*16f50*/  IMAD R25, R44, UR60, RZ ;  /* 0x0000003c2c197c24 */ /* 0x004fe4000f8e02ff */
[----:B----4-:R-:W-:Y:S01]  /*16f60*/  IMAD R27, R61, UR60, RZ ;  /* 0x0000003c3d1b7c24 */ /* 0x010fe2000f8e02ff */
[----:B------:R-:W-:Y:S01]  /*16f70*/  USHF.R.S32.HI UR33, URZ, 0x1f, UR61 ;  /* 0x0000001f3f217899 */ /* 0x000fe2000801143d */
[----:B---3--:R-:W-:Y:S01]  /*16f80*/  IMAD R26, R60, UR60, RZ ;  /* 0x0000003c3c1a7c24 */ /* 0x008fe2000f8e02ff */
[----:B------:R-:W0:Y:S02]  /*16f90*/  LDC R44, c[0x0][0x230] ;  /* 0x00008c00ff2c7b82 */ /* 0x000e240000000800 */
[----:B------:R5:W-:Y:S04]  /*16fa0*/  STL [R1+0x604], R27 ;  /* 0x0006041b01007387 */ /* 0x000be80000100800 */
[----:B------:R1:W-:Y:S01]  /*16fb0*/  STL [R1+0x60c], R26 ;  /* 0x00060c1a01007387 */ /* 0x0003e20000100800 */
[----:B-----5:R-:W-:-:S03]  /*16fc0*/  IMAD R27, R43, UR60, RZ ;  /* 0x0000003c2b1b7c24 */ /* 0x020fc6000f8e02ff */
[----:B------:R2:W-:Y:S01]  /*16fd0*/  STL [R1+0x614], R25 ;  /* 0x0006141901007387 */ /* 0x0005e20000100800 */
[----:B-1----:R-:W-:-:S03]  /*16fe0*/  IMAD R26, R42, UR60, RZ ;  /* 0x0000003c2a1a7c24 */ /* 0x002fc6000f8e02ff */
[----:B------:R1:W-:Y:S01]  /*16ff0*/  STL [R1+0x61c], R27 ;  /* 0x00061c1b01007387 */ /* 0x0003e20000100800 */
[----:B--2---:R-:W-:-:S03]  /*17000*/  IMAD R25, R45, UR60, RZ ;  /* 0x0000003c2d197c24 */ /* 0x004fc6000f8e02ff */
[----:B------:R2:W-:Y:S01]  /*17010*/  STL [R1+0x620], R26 ;  /* 0x0006201a01007387 */ /* 0x0005e20000100800 */
[----:B-1----:R-:W-:-:S03]  /*17020*/  IMAD R27, R46, UR60, RZ ;  /* 0x0000003c2e1b7c24 */ /* 0x002fc6000f8e02ff */
[----:B------:R1:W-:Y:S04]  /*17030*/  STL [R1+0x628], R25 ;  /* 0x0006281901007387 */ /* 0x0003e80000100800 */
[----:B------:R3:W-:Y:S01]  /*17040*/  STL [R1+0x630], R27 ;  /* 0x0006301b01007387 */ /* 0x0007e20000100800 */
[----:B--2---:R-:W-:Y:S02]  /*17050*/  IMAD R26, R47, UR60, RZ ;  /* 0x0000003c2f1a7c24 */ /* 0x004fe4000f8e02ff */
[----:B-1----:R-:W-:-:S03]  /*17060*/  IMAD R25, R48, UR60, RZ ;  /* 0x0000003c30197c24 */ /* 0x002fc6000f8e02ff */
[----:B------:R1:W-:Y:S01]  /*17070*/  STL [R1+0x638], R26 ;  /* 0x0006381a01007387 */ /* 0x0003e20000100800 */
[----:B---3--:R-:W-:-:S03]  /*17080*/  IMAD R27, R49, UR60, RZ ;  /* 0x0000003c311b7c24 */ /* 0x008fc6000f8e02ff */
[----:B------:R2:W-:Y:S04]  /*17090*/  STL [R1+0x640], R25 ;  /* 0x0006401901007387 */ /* 0x0005e80000100800 */
[----:B------:R3:W-:Y:S01]  /*170a0*/  STL [R1+0x644], R27 ;  /* 0x0006441b01007387 */ /* 0x0007e20000100800 */
[----:B-1----:R-:W-:Y:S02]  /*170b0*/  IMAD R26, R50, UR60, RZ ;  /* 0x0000003c321a7c24 */ /* 0x002fe4000f8e02ff */
[----:B--2---:R-:W-:-:S03]  /*170c0*/  IMAD R25, R51, UR60, RZ ;  /* 0x0000003c33197c24 */ /* 0x004fc6000f8e02ff */
[----:B------:R1:W-:Y:S01]  /*170d0*/  STL [R1+0x64c], R26 ;  /* 0x00064c1a01007387 */ /* 0x0003e20000100800 */
[----:B---3--:R-:W-:-:S03]  /*170e0*/  IMAD R27, R52, UR60, RZ ;  /* 0x0000003c341b7c24 */ /* 0x008fc6000f8e02ff */
[----:B------:R2:W-:Y:S04]  /*170f0*/  STL [R1+0x654], R25 ;  /* 0x0006541901007387 */ /* 0x0005e80000100800 */
[----:B------:R3:W-:Y:S01]  /*17100*/  STL [R1+0x65c], R27 ;  /* 0x00065c1b01007387 */ /* 0x0007e20000100800 */
[----:B-1----:R-:W-:-:S03]  /*17110*/  IMAD R26, R53, UR60, RZ ;  /* 0x0000003c351a7c24 */ /* 0x002fc6000f8e02ff */
[----:B------:R-:W4:Y:S01]  /*17120*/  LDL R42, [R1+0x10e4] ;  /* 0x0010e400012a7983 */ /* 0x000f220000100800 */
[----:B--2---:R-:W-:-:S03]  /*17130*/  IMAD R25, R54, UR60, RZ ;  /* 0x0000003c36197c24 */ /* 0x004fc6000f8e02ff */
[----:B------:R1:W-:Y:S01]  /*17140*/  STL [R1+0x664], R26 ;  /* 0x0006641a01007387 */ /* 0x0003e20000100800 */
[----:B---3--:R-:W-:-:S03]  /*17150*/  IMAD R27, R57, UR60, RZ ;  /* 0x0000003c391b7c24 */ /* 0x008fc6000f8e02ff */
[----:B------:R2:W-:Y:S04]  /*17160*/  STL [R1+0x668], R25 ;  /* 0x0006681901007387 */ /* 0x0005e80000100800 */
[----:B------:R-:W3:Y:S01]  /*17170*/  LDL R43, [R1+0x10dc] ;  /* 0x0010dc00012b7983 */ /* 0x000ee20000100800 */
[----:B-1----:R-:W-:Y:S02]  /*17180*/  IMAD R26, R55, UR60, RZ ;  /* 0x0000003c371a7c24 */ /* 0x002fe4000f8e02ff */
[----:B--2---:R-:W-:-:S03]  /*17190*/  IMAD R25, R56, UR60, RZ ;  /* 0x0000003c38197c24 */ /* 0x004fc6000f8e02ff */
[----:B------:R1:W-:Y:S04]  /*171a0*/  STL [R1+0x670], R26 ;  /* 0x0006701a01007387 */ /* 0x0003e80000100800 */
[----:B------:R2:W-:Y:S04]  /*171b0*/  STL [R1+0x678], R25 ;  /* 0x0006781901007387 */ /* 0x0005e80000100800 */
[----:B------:R-:W-:Y:S01]  /*171c0*/  STL [R1+0x680], R27 ;  /* 0x0006801b01007387 */ /* 0x000fe20000100800 */
[----:B-1----:R-:W-:-:S03]  /*171d0*/  IMAD R26, R58, UR60, RZ ;  /* 0x0000003c3a1a7c24 */ /* 0x002fc6000f8e02ff */
[----:B------:R-:W5:Y:S04]  /*171e0*/  LDL R60, [R1+0x10e0] ;  /* 0x0010e000013c7983 */ /* 0x000f680000100800 */
[----:B------:R1:W-:Y:S04]  /*171f0*/  STL [R1+0x688], R26 ;  /* 0x0006881a01007387 */ /* 0x0003e80000100800 */
[----:B------:R-:W5:Y:S01]  /*17200*/  LDL R61, [R1+0x10d8] ;  /* 0x0010d800013d7983 */ /* 0x000f620000100800 */
[----:B--2---:R-:W-:Y:S02]  /*17210*/  IMAD R25, R59, UR60, RZ ;  /* 0x0000003c3b197c24 */ /* 0x004fe4000f8e02ff */
[----:B------:R-:W-:-:S02]  /*17220*/  IMAD R29, R0, UR60, RZ ;  /* 0x0000003c001d7c24 */ /* 0x000fc4000f8e02ff */
[----:B------:R-:W-:Y:S01]  /*17230*/  IMAD R0, R36, UR60, RZ ;  /* 0x0000003c24007c24 */ /* 0x000fe2000f8e02ff */
[----:B------:R2:W-:Y:S01]  /*17240*/  STL [R1+0x690], R25 ;  /* 0x0006901901007387 */ /* 0x0005e20000100800 */
[----:B------:R-:W-:Y:S02]  /*17250*/  IMAD R32, R34, UR60, RZ ;  /* 0x0000003c22207c24 */ /* 0x000fe4000f8e02ff */
[----:B------:R-:W-:Y:S01]  /*17260*/  IMAD R33, R35, UR60, RZ ;  /* 0x0000003c23217c24 */ /* 0x000fe2000f8e02ff */
[----:B------:R-:W-:Y:S01]  /*17270*/  STL [R1+0x694], R29 ;  /* 0x0006941d01007387 */ /* 0x000fe20000100800 */
[----:B-1----:R-:W-:-:S03]  /*17280*/  IMAD R26, R38, UR60, RZ ;  /* 0x0000003c261a7c24 */ /* 0x002fc6000f8e02ff */
[----:B------:R-:W-:Y:S01]  /*17290*/  STL [R1+0x4380], R29 ;  /* 0x0043801d01007387 */ /* 0x000fe20000100800 */
[----:B--2---:R-:W-:-:S03]  /*172a0*/  IMAD R25, R37, UR60, RZ ;  /* 0x0000003c25197c24 */ /* 0x004fc6000f8e02ff */
[----:B------:R4:W-:Y:S01]  /*172b0*/  STL [R1+0x43c], R0 ;  /* 0x00043c0001007387 */ /* 0x0009e20000100800 */
[----:B------:R-:W-:-:S03]  /*172c0*/  IMAD R27, R39, UR60, RZ ;  /* 0x0000003c271b7c24 */ /* 0x000fc6000f8e02ff */
[----:B------:R-:W-:Y:S04]  /*172d0*/  STL [R1+0x69c], R32 ;  /* 0x00069c2001007387 */ /* 0x000fe80000100800 */
[----:B------:R-:W-:Y:S01]  /*172e0*/  STL [R1+0x4384], R32 ;  /* 0x0043842001007387 */ /* 0x000fe20000100800 */
[----:B------:R-:W-:-:S03]  /*172f0*/  IMAD R28, R40, UR60, RZ ;  /* 0x0000003c281c7c24 */ /* 0x000fc6000f8e02ff */
[----:B------:R-:W-:Y:S04]  /*17300*/  STL [R1+0x6a4], R33 ;  /* 0x0006a42101007387 */ /* 0x000fe80000100800 */
[----:B------:R-:W-:Y:S04]  /*17310*/  STL [R1+0x4388], R33 ;  /* 0x0043882101007387 */ /* 0x000fe80000100800 */
[----:B------:R-:W-:Y:S04]  /*17320*/  STL [R1+0x6ac], R25 ;  /* 0x0006ac1901007387 */ /* 0x000fe80000100800 */
[----:B------:R-:W-:Y:S04]  /*17330*/  STL [R1+0x438c], R25 ;  /* 0x00438c1901007387 */ /* 0x000fe80000100800 */
[----:B------:R-:W-:Y:S04]  /*17340*/  STL [R1+0x6b0], R26 ;  /* 0x0006b01a01007387 */ /* 0x000fe80000100800 */
[----:B------:R-:W-:Y:S01]  /*17350*/  STL [R1+0x4390], R26 ;  /* 0x0043901a01007387 */ /* 0x000fe20000100800 */
[----:B------:R-:W-:-:S03]  /*17360*/  IMAD R30, R41, UR60, RZ ;  /* 0x0000003c291e7c24 */ /* 0x000fc6000f8e02ff */
[----:B------:R-:W-:Y:S04]  /*17370*/  STL [R1+0x6b8], R27 ;  /* 0x0006b81b01007387 */ /* 0x000fe80000100800 */
[----:B------:R-:W-:Y:S04]  /*17380*/  STL [R1+0x4394], R27 ;  /* 0x0043941b01007387 */ /* 0x000fe80000100800 */
[----:B------:R-:W-:Y:S04]  /*17390*/  STL [R1+0x6c0], R28 ;  /* 0x0006c01c01007387 */ /* 0x000fe80000100800 */
[----:B------:R-:W-:Y:S01]  /*173a0*/  STL [R1+0x4398], R28 ;  /* 0x0043981c01007387 */ /* 0x000fe20000100800 */
[----:B------:R-:W-:-:S02]  /*173b0*/  IMAD R17, R17, UR60, RZ ;  /* 0x0000003c11117c24 */ /* 0x000fc4000f8e02ff */
[----:B------:R-:W-:Y:S02]  /*173c0*/  IMAD R12, R12, UR60, RZ ;  /* 0x0000003c0c0c7c24 */ /* 0x000fe4000f8e02ff */
[----:B------:R-:W-:Y:S02]  /*173d0*/  IMAD R24, R24, UR60, RZ ;  /* 0x0000003c18187c24 */ /* 0x000fe4000f8e02ff */
[----:B------:R-:W-:Y:S02]  /*173e0*/  IMAD R14, R14, UR60, RZ ;  /* 0x0000003c0e0e7c24 */ /* 0x000fe4000f8e02ff */
[----:B------:R-:W-:Y:S02]  /*173f0*/  IMAD R22, R22, UR60, RZ ;  /* 0x0000003c16167c24 */ /* 0x000fe4000f8e02ff */
[----:B------:R-:W-:Y:S02]  /*17400*/  IMAD R13, R13, UR60, RZ ;  /* 0x0000003c0d0d7c24 */ /* 0x000fe4000f8e02ff */
[----:B------:R-:W-:-:S02]  /*17410*/  IMAD R18, R18, UR60, RZ ;  /* 0x0000003c12127c24 */ /* 0x000fc4000f8e02ff */
[----:B------:R-:W-:Y:S02]  /*17420*/  IMAD R23, R23, UR60, RZ ;  /* 0x0000003c17177c24 */ /* 0x000fe4000f8e02ff */
[----:B------:R-:W-:Y:S02]  /*17430*/  IMAD R19, R19, UR60, RZ ;  /* 0x0000003c13137c24 */ /* 0x000fe4000f8e02ff */
[----:B------:R-:W-:Y:S01]  /*17440*/  IMAD R15, R15, UR60, RZ ;  /* 0x0000003c0f0f7c24 */ /* 0x000fe2000f8e02ff */
[----:B------:R-:W-:Y:S01]  /*17450*/  UIMAD UR60, UR47, 0x7e, URZ ;  /* 0x0000007e2f3c78a4 */ /* 0x000fe2000f8e023f */
[----:B----4-:R-:W-:-:S05]  /*17460*/  IADD3 R0, P0, R42, UR61, RZ ;  /* 0x0000003d2a007c10 */ /* 0x010fca000ff1e0ff */
[----:B------:R3:W-:Y:S04]  /*17470*/  STL [R1+0x3d40], R0 ;  /* 0x003d400001007387 */ /* 0x0007e80000100800 */
[----:B------:R-:W-:Y:S01]  /*17480*/  STL [R1+0x6c8], R30 ;  /* 0x0006c81e01007387 */ /* 0x000fe20000100800 */
[----:B---3--:R-:W-:-:S03]  /*17490*/  IADD3 R0, P1, R43, UR61, RZ ;  /* 0x0000003d2b007c10 */ /* 0x008fc6000ff3e0ff */
[----:B------:R-:W-:Y:S04]  /*174a0*/  STL [R1+0x439c], R30 ;  /* 0x00439c1e01007387 */ /* 0x000fe80000100800 */
[----:B------:R5:W-:Y:S01]  /*174b0*/  STL [R1+0x3d48], R0 ;  /* 0x003d480001007387 */ /* 0x000be20000100800 */
[----:B------:R-:W-:Y:S01]  /*174c0*/  USHF.R.S32.HI UR61, URZ, 0x1f, UR60 ;  /* 0x0000001f3f3d7899 */ /* 0x000fe2000801143c */
[----:B-----5:R-:W-:-:S05]  /*174d0*/  IADD3.X R0, R60, UR33, RZ, P0, !PT ;  /* 0x000000213c007c10 */ /* 0x020fca00087fe4ff */
[----:B------:R1:W-:Y:S01]  /*174e0*/  STL [R1+0x3d3c], R0 ;  /* 0x003d3c0001007387 */ /* 0x0003e20000100800 */
[----:B------:R-:W-:Y:S01]  /*174f0*/  IADD3.X R25, R61, UR33, RZ, P1, !PT ;  /* 0x000000213d197c10 */ /* 0x000fe20008ffe4ff */
[----:B------:R-:W-:Y:S01]  /*17500*/  UIMAD UR33, UR47, 0x7d, URZ ;  /* 0x0000007d2f2178a4 */ /* 0x000fe2000f8e023f */
[----:B-1----:R-:W-:-:S03]  /*17510*/  IADD3 R0, P0, R42, UR60, RZ ;  /* 0x0000003c2a007c10 */ /* 0x002fc6000ff1e0ff */
[----:B------:R1:W-:Y:S04]  /*17520*/  STL [R1+0x3d44], R25 ;  /* 0x003d441901007387 */ /* 0x0003e80000100800 */
[----:B------:R2:W-:Y:S01]  /*17530*/  STL [R1+0x3d50], R0 ;  /* 0x003d500001007387 */ /* 0x0005e20000100800 */
[----:B-1----:R-:W-:Y:S02]  /*17540*/  IADD3 R25, P1, R43, UR60, RZ ;  /* 0x0000003c2b197c10 */ /* 0x002fe4000ff3e0ff */
[----:B--2---:R-:W-:-:S03]  /*17550*/  IADD3.X R0, R60, UR61, RZ, P0, !PT ;  /* 0x0000003d3c007c10 */ /* 0x004fc600087fe4ff */
[----:B------:R1:W-:Y:S01]  /*17560*/  STL [R1+0x3d58], R25 ;  /* 0x003d581901007387 */ /* 0x0003e20000100800 */
[----:B------:R-:W-:-:S03]  /*17570*/  USHF.R.S32.HI UR60, URZ, 0x1f, UR33 ;  /* 0x0000001f3f3c7899 */ /* 0x000fc60008011421 */
[----:B------:R2:W-:Y:S01]  /*17580*/  STL [R1+0x3d4c], R0 ;  /* 0x003d4c0001007387 */ /* 0x0005e20000100800 */
[----:B-1----:R-:W-:Y:S02]  /*17590*/  IADD3.X R25, R61, UR61, RZ, P1, !PT ;  /* 0x0000003d3d197c10 */ /* 0x002fe40008ffe4ff */
[----:B--2---:R-:W-:-:S03]  /*175a0*/  IADD3 R0, P0, R42, UR33, RZ ;  /* 0x000000212a007c10 */ /* 0x004fc6000ff1e0ff */
[----:B------:R1:W-:Y:S01]  /*175b0*/  STL [R1+0x3d54], R25 ;  /* 0x003d541901007387 */ /* 0x0003e20000100800 */
[----:B------:R-:W-:-:S03]  /*175c0*/  UIMAD UR61, UR47, 0x7c, URZ ;  /* 0x0000007c2f3d78a4 */ /* 0x000fc6000f8e023f */
        /* <DEDUP_REMOVED lines=599> */
[----:B------:R-:W-:-:S03]  /*19b40*/  USHF.L.U32 UR61, UR47, 0x6, URZ ;  /* 0x000000062f3d7899 */ /* 0x000fc6000800063f */
[----:B------:R2:W-:Y:S01]  /*19b50*/  STL [R1+0x4120], R0 ;  /* 0x0041200001007387 */ /* 0x0005e20000100800 */
[----:B-1----:R-:W-:Y:S02]  /*19b60*/  IADD3 R25, P1, R43, UR33, RZ ;  /* 0x000000212b197c10 */ /* 0x002fe4000ff3e0ff */
[----:B--2---:R-:W-:-:S03]  /*19b70*/  IADD3.X R0, R60, UR60, RZ, P0, !PT ;  /* 0x0000003c3c007c10 */ /* 0x004fc600087fe4ff */
[----:B------:R1:W-:Y:S01]  /*19b80*/  STL [R1+0x4128], R25 ;  /* 0x0041281901007387 */ /* 0x0003e20000100800 */
[----:B------:R-:W-:-:S03]  /*19b90*/  UIMAD UR33, UR47, 0x3f, URZ ;  /* 0x0000003f2f2178a4 */ /* 0x000fc6000f8e023f */
[----:B------:R2:W-:Y:S01]  /*19ba0*/  STL [R1+0x411c], R0 ;  /* 0x00411c0001007387 */ /* 0x0005e20000100800 */
[----:B-1----:R-:W-:Y:S02]  /*19bb0*/  IADD3.X R25, R61, UR60, RZ, P1, !PT ;  /* 0x0000003c3d197c10 */ /* 0x002fe40008ffe4ff */
[----:B--2---:R-:W-:-:S03]  /*19bc0*/  IADD3 R0, P0, R42, UR61, RZ ;  /* 0x0000003d2a007c10 */ /* 0x004fc6000ff1e0ff */
[----:B------:R1:W-:Y:S01]  /*19bd0*/  STL [R1+0x4124], R25 ;  /* 0x0041241901007387 */ /* 0x0003e20000100800 */
[----:B------:R-:W-:-:S03]  /*19be0*/  USHF.R.S32.HI UR60, URZ, 0x1f, UR61 ;  /* 0x0000001f3f3c7899 */ /* 0x000fc6000801143d */
[----:B------:R2:W-:Y:S01]  /*19bf0*/  STL [R1+0x4130], R0 ;  /* 0x0041300001007387 */ /* 0x0005e20000100800 */
[C---:B------:R-:W-:Y:S02]  /*19c00*/  IADD3 R26, P3, R43.reuse, UR33, RZ ;  /* 0x000000212b1a7c10 */ /* 0x040fe4000ff7e0ff */
[----:B-1----:R-:W-:Y:S02]  /*19c10*/  IADD3 R25, P1, R43, UR61, RZ ;  /* 0x0000003d2b197c10 */ /* 0x002fe4000ff3e0ff */
[----:B--2---:R-:W-:-:S03]  /*19c20*/  IADD3 R0, P2, R42, UR33, RZ ;  /* 0x000000212a007c10 */ /* 0x004fc6000ff5e0ff */
[----:B------:R1:W-:Y:S01]  /*19c30*/  STL [R1+0x4138], R25 ;  /* 0x0041381901007387 */ /* 0x0003e20000100800 */
[----:B------:R-:W-:-:S03]  /*19c40*/  USHF.R.S32.HI UR61, URZ, 0x1f, UR33 ;  /* 0x0000001f3f3d7899 */ /* 0x000fc60008011421 */
[----:B------:R2:W-:Y:S01]  /*19c50*/  STL [R1+0x4140], R0 ;  /* 0x0041400001007387 */ /* 0x0005e20000100800 */
[----:B0-----:R-:W-:Y:S01]  /*19c60*/  VIADD R44, R44, 0x7f ;  /* 0x0000007f2c2c7836 */ /* 0x001fe20000000000 */
[----:B------:R-:W-:Y:S01]  /*19c70*/  SHF.R.S32.HI R59, RZ, 0x1f, R23 ;  /* 0x0000001fff3b7819 */ /* 0x000fe20000011417 */
[----:B------:R-:W-:Y:S01]  /*19c80*/  ULDC UR33, c[0x0][0x238] ;  /* 0x00008e0000217ab9 */ /* 0x000fe20000000800 */
[----:B-1----:R-:W-:Y:S01]  /*19c90*/  IADD3.X R25, R60, UR60, RZ, P0, !PT ;  /* 0x0000003c3c197c10 */ /* 0x002fe200087fe4ff */
[----:B------:R-:W-:Y:S01]  /*19ca0*/  STL [R1+0x4148], R26 ;  /* 0x0041481a01007387 */ /* 0x000fe20000100800 */
[----:B--2---:R-:W-:-:S03]  /*19cb0*/  IADD3.X R0, R61, UR60, RZ, P1, !PT ;  /* 0x0000003c3d007c10 */ /* 0x004fc60008ffe4ff */
[----:B------:R0:W-:Y:S01]  /*19cc0*/  STL [R1+0x412c], R25 ;  /* 0x00412c1901007387 */ /* 0x0001e20000100800 */
[----:B------:R-:W-:-:S03]  /*19cd0*/  UIMAD UR60, UR47, 0x3e, URZ ;  /* 0x0000003e2f3c78a4 */ /* 0x000fc6000f8e023f */
[----:B------:R1:W-:Y:S01]  /*19ce0*/  STL [R1+0x4134], R0 ;  /* 0x0041340001007387 */ /* 0x0003e20000100800 */
[----:B0-----:R-:W-:Y:S02]  /*19cf0*/  IADD3.X R25, R60, UR61, RZ, P2, !PT ;  /* 0x0000003d3c197c10 */ /* 0x001fe400097fe4ff */
[----:B-1----:R-:W-:-:S03]  /*19d00*/  IADD3.X R0, R61, UR61, RZ, P3, !PT ;  /* 0x0000003d3d007c10 */ /* 0x002fc60009ffe4ff */
[----:B------:R0:W-:Y:S01]  /*19d10*/  STL [R1+0x413c], R25 ;  /* 0x00413c1901007387 */ /* 0x0001e20000100800 */
[----:B------:R-:W-:-:S03]  /*19d20*/  USHF.R.S32.HI UR61, URZ, 0x1f, UR60 ;  /* 0x0000001f3f3d7899 */ /* 0x000fc6000801143c */
[----:B------:R1:W-:Y:S01]  /*19d30*/  STL [R1+0x4144], R0 ;  /* 0x0041440001007387 */ /* 0x0003e20000100800 */
[----:B0-----:R-:W-:Y:S02]  /*19d40*/  IADD3 R25, P0, R42, UR60, RZ ;  /* 0x0000003c2a197c10 */ /* 0x001fe4000ff1e0ff */
[----:B-1----:R-:W-:-:S03]  /*19d50*/  IADD3 R0, P1, R43, UR60, RZ ;  /* 0x0000003c2b007c10 */ /* 0x002fc6000ff3e0ff */
[----:B------:R0:W-:Y:S04]  /*19d60*/  STL [R1+0x4150], R25 ;  /* 0x0041501901007387 */ /* 0x0001e80000100800 */
[----:B------:R1:W-:Y:S01]  /*19d70*/  STL [R1+0x4158], R0 ;  /* 0x0041580001007387 */ /* 0x0003e20000100800 */
[----:B0-----:R-:W-:Y:S02]  /*19d80*/  IADD3.X R25, R60, UR61, RZ, P0, !PT ;  /* 0x0000003d3c197c10 */ /* 0x001fe400087fe4ff */
[----:B-1----:R-:W-:-:S03]  /*19d90*/  IADD3.X R0, R61, UR61, RZ, P1, !PT ;  /* 0x0000003d3d007c10 */ /* 0x002fc60008ffe4ff */
[----:B------:R0:W-:Y:S01]  /*19da0*/  STL [R1+0x414c], R25 ;  /* 0x00414c1901007387 */ /* 0x0001e20000100800 */
[----:B------:R-:W-:Y:S01]  /*19db0*/  USHF.R.S32.HI UR60, URZ, 0x1f, UR24 ;  /* 0x0000001f3f3c7899 */ /* 0x000fe20008011418 */
[----:B------:R-:W-:Y:S01]  /*19dc0*/  SHF.R.S32.HI R37, RZ, 0x1f, R7 ;  /* 0x0000001fff257819 */ /* 0x000fe20000011407 */
[----:B------:R-:W-:Y:S01]  /*19dd0*/  ULDC UR61, c[0x0][0x238] ;  /* 0x00008e00003d7ab9 */ /* 0x000fe20000000800 */
[----:B------:R1:W-:Y:S01]  /*19de0*/  STL [R1+0x4154], R0 ;  /* 0x0041540001007387 */ /* 0x0003e20000100800 */
[----:B0-----:R-:W-:Y:S02]  /*19df0*/  IADD3 R25, P0, R42, UR24, RZ ;  /* 0x000000182a197c10 */ /* 0x001fe4000ff1e0ff */
[----:B-1----:R-:W-:-:S03]  /*19e00*/  IADD3 R0, P1, R43, UR24, RZ ;  /* 0x000000182b007c10 */ /* 0x002fc6000ff3e0ff */
[----:B------:R0:W-:Y:S01]  /*19e10*/  STL [R1+0x4160], R25 ;  /* 0x0041601901007387 */ /* 0x0001e20000100800 */
[----:B------:R-:W-:-:S03]  /*19e20*/  UIMAD UR24, UR23, 0x3c, URZ ;  /* 0x0000003c171878a4 */ /* 0x000fc6000f8e023f */
[----:B------:R1:W-:Y:S01]  /*19e30*/  STL [R1+0x4168], R0 ;  /* 0x0041680001007387 */ /* 0x0003e20000100800 */
[----:B------:R-:W-:Y:S01]  /*19e40*/  SHF.R.S32.HI R38, RZ, 0x1f, R15 ;  /* 0x0000001fff267819 */ /* 0x000fe2000001140f */
[----:B------:R-:W-:Y:S01]  /*19e50*/  ULDC UR23, c[0x0][0x238] ;  /* 0x00008e0000177ab9 */ /* 0x000fe20000000800 */
[----:B0-----:R-:W-:Y:S02]  /*19e60*/  IADD3.X R25, R61, UR60, RZ, P1, !PT ;  /* 0x0000003c3d197c10 */ /* 0x001fe40008ffe4ff */
[----:B-1----:R-:W-:Y:S01]  /*19e70*/  IADD3.X R0, R60, UR60, RZ, P0, !PT ;  /* 0x0000003c3c007c10 */ /* 0x002fe200087fe4ff */
[----:B------:R-:W-:Y:S01]  /*19e80*/  ULDC UR60, c[0x0][0x238] ;  /* 0x00008e00003c7ab9 */ /* 0x000fe20000000800 */
[----:B------:R-:W-:-:S03]  /*19e90*/  IADD3 R26, P0, R42, UR24, RZ ;  /* 0x000000182a1a7c10 */ /* 0x000fc6000ff1e0ff */
[----:B------:R0:W-:Y:S04]  /*19ea0*/  STL [R1+0x415c], R0 ;  /* 0x00415c0001007387 */ /* 0x0001e80000100800 */
[----:B------:R1:W-:Y:S04]  /*19eb0*/  STL [R1+0x4164], R25 ;  /* 0x0041641901007387 */ /* 0x0003e80000100800 */
[----:B------:R-:W-:Y:S01]  /*19ec0*/  STL [R1+0x4170], R26 ;  /* 0x0041701a01007387 */ /* 0x000fe20000100800 */
[----:B0-----:R-:W-:Y:S02]  /*19ed0*/  SHF.R.S32.HI R0, RZ, 0x1f, R44 ;  /* 0x0000001fff007819 */ /* 0x001fe4000001142c */
[----:B-1----:R-:W-:Y:S01]  /*19ee0*/  IADD3 R25, P1, R43, UR24, RZ ;  /* 0x000000182b197c10 */ /* 0x002fe2000ff3e0ff */
[----:B------:R-:W-:-:S04]  /*19ef0*/  USHF.R.S32.HI UR24, URZ, 0x1f, UR24 ;  /* 0x0000001f3f187899 */ /* 0x000fc80008011418 */
[----:B------:R0:W-:Y:S02]  /*19f00*/  STL [R1+0x4178], R25 ;  /* 0x0041781901007387 */ /* 0x0001e40000100800 */
[----:B0-----:R-:W-:Y:S02]  /*19f10*/  LEA.HI R25, R0, R44, RZ, 0x7 ;  /* 0x0000002c00197211 */ /* 0x001fe400078f38ff */
[----:B------:R-:W-:Y:S01]  /*19f20*/  IADD3.X R0, R60, UR24, RZ, P0, !PT ;  /* 0x000000183c007c10 */ /* 0x000fe200087fe4ff */
[----:B------:R-:W0:Y:S01]  /*19f30*/  S2R R44, SR_TID.X ;  /* 0x00000000002c7919 */ /* 0x000e220000002100 */
[----:B------:R-:W-:-:S03]  /*19f40*/  IADD3.X R25, R61, UR24, RZ, P1, !PT ;  /* 0x000000183d197c10 */ /* 0x000fc60008ffe4ff */
[----:B------:R1:W-:Y:S01]  /*19f50*/  STL [R1+0x416c], R0 ;  /* 0x00416c0001007387 */ /* 0x0003e20000100800 */
[----:B------:R-:W-:-:S03]  /*19f60*/  USHF.R.S32.HI UR24, URZ, 0x1f, UR34 ;  /* 0x0000001f3f187899 */ /* 0x000fc60008011422 */
[----:B------:R2:W-:Y:S01]  /*19f70*/  STL [R1+0x4174], R25 ;  /* 0x0041741901007387 */ /* 0x0005e20000100800 */
[----:B-1----:R-:W-:Y:S02]  /*19f80*/  IADD3 R0, P0, R42, UR34, RZ ;  /* 0x000000222a007c10 */ /* 0x002fe4000ff1e0ff */
[----:B--2---:R-:W-:-:S03]  /*19f90*/  IADD3 R25, P1, R43, UR34, RZ ;  /* 0x000000222b197c10 */ /* 0x004fc6000ff3e0ff */
[----:B------:R1:W-:Y:S01]  /*19fa0*/  STL [R1+0x4180], R0 ;  /* 0x0041800001007387 */ /* 0x0003e20000100800 */
[----:B------:R-:W-:Y:S01]  /*19fb0*/  IADD3 R26, P3, R43, UR25, RZ ;  /* 0x000000192b1a7c10 */ /* 0x000fe2000ff7e0ff */
[----:B------:R-:W-:Y:S02]  /*19fc0*/  USHF.R.S32.HI UR34, URZ, 0x1f, UR25 ;  /* 0x0000001f3f227899 */ /* 0x000fe40008011419 */
[----:B------:R2:W-:Y:S01]  /*19fd0*/  STL [R1+0x4188], R25 ;  /* 0x0041881901007387 */ /* 0x0005e20000100800 */
[----:B-1----:R-:W-:Y:S01]  /*19fe0*/  IADD3 R0, P2, R42, UR25, RZ ;  /* 0x000000192a007c10 */ /* 0x002fe2000ff5e0ff */
[----:B------:R-:W-:Y:S01]  /*19ff0*/  UIMAD UR31, UR31, 0x1c, URZ ;  /* 0x0000001c1f1f78a4 */ /* 0x000fe2000f8e023f */
[C---:B0-----:R-:W-:Y:S01]  /*1a000*/  LOP3.LUT R34, R44.reuse, 0x3, RZ, 0xc0, !PT ;  /* 0x000000032c227812 */ /* 0x041fe200078ec0ff */
[----:B------:R-:W-:Y:S01]  /*1a010*/  IMAD.SHL.U32 R36, R44, 0x2, RZ ;  /* 0x000000022c247824 */ /* 0x000fe200078e00ff */
[----:B--2---:R-:W-:Y:S01]  /*1a020*/  IADD3.X R25, R60, UR24, RZ, P0, !PT ;  /* 0x000000183c197c10 */ /* 0x004fe200087fe4ff */
[----:B------:R0:W-:Y:S01]  /*1a030*/  STL [R1+0x4190], R0 ;  /* 0x0041900001007387 */ /* 0x0001e20000100800 */
[----:B------:R-:W-:Y:S01]  /*1a040*/  LOP3.LUT R35, R44, 0x7, RZ, 0xc0, !PT ;  /* 0x000000072c237812 */ /* 0x000fe200078ec0ff */
[----:B------:R-:W-:-:S02]  /*1a050*/  UIMAD UR7, UR7, 0x1b, URZ ;  /* 0x0000001b070778a4 */ /* 0x000fc4000f8e023f */
[----:B------:R-:W-:Y:S01]  /*1a060*/  STL [R1+0x4198], R26 ;  /* 0x0041981a01007387 */ /* 0x000fe20000100800 */
[----:B------:R-:W-:Y:S02]  /*1a070*/  UIMAD UR8, UR8, 0x1a, URZ ;  /* 0x0000001a080878a4 */ /* 0x000fe4000f8e023f */
[----:B------:R-:W-:Y:S02]  /*1a080*/  UIMAD UR9, UR9, 0x19, URZ ;  /* 0x00000019090978a4 */ /* 0x000fe4000f8e023f */
[----:B------:R-:W-:Y:S01]  /*1a090*/  UIMAD UR10, UR10, 0x18, URZ ;  /* 0x000000180a0a78a4 */ /* 0x000fe2000f8e023f */
[----:B0-----:R-:W-:Y:S01]  /*1a0a0*/  IADD3.X R0, R61, UR24, RZ, P1, !PT ;  /* 0x000000183d007c10 */ /* 0x001fe20008ffe4ff */
[----:B------:R0:W-:Y:S01]  /*1a0b0*/  STL [R1+0x417c], R25 ;  /* 0x00417c1901007387 */ /* 0x0001e20000100800 */
[----:B------:R-:W-:Y:S01]  /*1a0c0*/  IMAD R34, R34, 0x110, RZ ;  /* 0x0000011022227824 */ /* 0x000fe200078e02ff */
[----:B------:R-:W-:Y:S02]  /*1a0d0*/  UIMAD UR11, UR11, 0x17, URZ ;  /* 0x000000170b0b78a4 */ /* 0x000fe4000f8e023f */
[----:B------:R1:W-:Y:S01]  /*1a0e0*/  STL [R1+0x4184], R0 ;  /* 0x0041840001007387 */ /* 0x0003e20000100800 */
[----:B------:R-:W-:Y:S01]  /*1a0f0*/  IMAD R35, R35, 0x90, RZ ;  /* 0x0000009023237824 */ /* 0x000fe200078e02ff */
[----:B------:R-:W-:-:S02]  /*1a100*/  UIMAD UR12, UR12, 0x16, URZ ;  /* 0x000000160c0c78a4 */ /* 0x000fc4000f8e023f */
[----:B------:R-:W-:Y:S01]  /*1a110*/  UIMAD UR13, UR13, 0x15, URZ ;  /* 0x000000150d0d78a4 */ /* 0x000fe2000f8e023f */
[----:B0-----:R-:W-:Y:S01]  /*1a120*/  IADD3.X R25, R60, UR34, RZ, P2, !PT ;  /* 0x000000223c197c10 */ /* 0x001fe200097fe4ff */
[----:B------:R-:W-:Y:S02]  /*1a130*/  UIMAD UR14, UR14, 0x14, URZ ;  /* 0x000000140e0e78a4 */ /* 0x000fe4000f8e023f */
[----:B------:R-:W-:Y:S01]  /*1a140*/  UIMAD UR15, UR15, 0x13, URZ ;  /* 0x000000130f0f78a4 */ /* 0x000fe2000f8e023f */
[----:B-1----:R-:W-:Y:S01]  /*1a150*/  IADD3.X R0, R61, UR34, RZ, P3, !PT ;  /* 0x000000223d007c10 */ /* 0x002fe20009ffe4ff */
[----:B------:R-:W-:Y:S01]  /*1a160*/  USHF.R.S32.HI UR34, URZ, 0x1f, UR27 ;  /* 0x0000001f3f227899 */ /* 0x000fe2000801141b */
[----:B------:R0:W-:Y:S01]  /*1a170*/  STL [R1+0x418c], R25 ;  /* 0x00418c1901007387 */ /* 0x0001e20000100800 */
[----:B------:R-:W-:Y:S02]  /*1a180*/  UIMAD UR16, UR16, 0x12, URZ ;  /* 0x00000012101078a4 */ /* 0x000fe4000f8e023f */
[----:B------:R-:W-:Y:S01]  /*1a190*/  UIMAD UR17, UR17, 0x11, URZ ;  /* 0x00000011111178a4 */ /* 0x000fe2000f8e023f */
[----:B------:R1:W-:Y:S01]  /*1a1a0*/  STL [R1+0x4194], R0 ;  /* 0x0041940001007387 */ /* 0x0003e20000100800 */
[----:B------:R-:W-:-:S02]  /*1a1b0*/  USHF.L.U32 UR18, UR18, 0x4, URZ ;  /* 0x0000000412127899 */ /* 0x000fc4000800063f */
[----:B------:R-:W-:Y:S02]  /*1a1c0*/  UIMAD UR19, UR19, 0xf, URZ ;  /* 0x0000000f131378a4 */ /* 0x000fe4000f8e023f */
[----:B------:R-:W-:Y:S01]  /*1a1d0*/  UIMAD UR20, UR20, 0xe, URZ ;  /* 0x0000000e141478a4 */ /* 0x000fe2000f8e023f */
[----:B0-----:R-:W-:Y:S01]  /*1a1e0*/  IADD3 R25, P0, R42, UR27, RZ ;  /* 0x0000001b2a197c10 */ /* 0x001fe2000ff1e0ff */
[----:B------:R-:W-:Y:S02]  /*1a1f0*/  UIMAD UR21, UR21, 0xd, URZ ;  /* 0x0000000d151578a4 */ /* 0x000fe4000f8e023f */
[----:B------:R-:W-:Y:S01]  /*1a200*/  UIMAD UR22, UR22, 0xc, URZ ;  /* 0x0000000c161678a4 */ /* 0x000fe2000f8e023f */
[----:B-1----:R-:W-:Y:S01]  /*1a210*/  IADD3 R0, P1, R43, UR27, RZ ;  /* 0x0000001b2b007c10 */ /* 0x002fe2000ff3e0ff */
[----:B------:R0:W-:Y:S01]  /*1a220*/  STL [R1+0x41a0], R25 ;  /* 0x0041a01901007387 */ /* 0x0001e20000100800 */
[----:B------:R-:W-:Y:S01]  /*1a230*/  IADD3.X R26, R60, UR34, RZ, P0, !PT ;  /* 0x000000223c1a7c10 */ /* 0x000fe200087fe4ff */
[----:B------:R-:W-:-:S02]  /*1a240*/  UIMAD UR32, UR32, 0xb, URZ ;  /* 0x0000000b202078a4 */ /* 0x000fc4000f8e023f */
[----:B------:R1:W-:Y:S01]  /*1a250*/  STL [R1+0x41a8], R0 ;  /* 0x0041a80001007387 */ /* 0x0003e20000100800 */
[----:B------:R-:W-:Y:S02]  /*1a260*/  UIMAD UR33, UR33, 0xa, URZ ;  /* 0x0000000a212178a4 */ /* 0x000fe4000f8e023f */
[----:B------:R-:W-:Y:S02]  /*1a270*/  UIMAD UR61, UR61, 0x9, URZ ;  /* 0x000000093d3d78a4 */ /* 0x000fe4000f8e023f */
[----:B------:R-:W-:Y:S01]  /*1a280*/  USHF.L.U32 UR23, UR23, 0x3, URZ ;  /* 0x0000000317177899 */ /* 0x000fe2000800063f */
[----:B0-----:R-:W-:Y:S01]  /*1a290*/  IADD3.X R25, R61, UR34, RZ, P1, !PT ;  /* 0x000000223d197c10 */ /* 0x001fe20008ffe4ff */
[----:B------:R0:W-:Y:S01]  /*1a2a0*/  STL [R1+0x419c], R26 ;  /* 0x00419c1a01007387 */ /* 0x0001e20000100800 */
[----:B------:R-:W-:Y:S01]  /*1a2b0*/  USHF.R.S32.HI UR34, URZ, 0x1f, UR28 ;  /* 0x0000001f3f227899 */ /* 0x000fe2000801141c */
[----:B-1----:R-:W-:Y:S02]  /*1a2c0*/  SHF.R.U32.HI R0, RZ, 0x2, R44 ;  /* 0x00000002ff007819 */ /* 0x002fe4000001162c */
[----:B------:R1:W-:Y:S01]  /*1a2d0*/  STL [R1+0x41a4], R25 ;  /* 0x0041a41901007387 */ /* 0x0003e20000100800 */
[----:B------:R-:W-:Y:S01]  /*1a2e0*/  UIMAD UR60, UR60, 0x7, URZ ;  /* 0x000000073c3c78a4 */ /* 0x000fe2000f8e023f */
[----:B------:R-:W-:Y:S01]  /*1a2f0*/  ULDC UR24, c[0x0][0x238] ;  /* 0x00008e0000187ab9 */ /* 0x000fe20000000800 */
[----:B------:R-:W-:Y:S01]  /*1a300*/  ULDC UR25, c[0x0][0x238] ;  /* 0x00008e0000197ab9 */ /* 0x000fe20000000800 */
[----:B------:R-:W-:Y:S01]  /*1a310*/  ULDC UR27, c[0x0][0x238] ;  /* 0x00008e00001b7ab9 */ /* 0x000fe20000000800 */
[----:B0-----:R-:W-:-:S02]  /*1a320*/  IADD3 R26, P0, R42, UR28, RZ ;  /* 0x0000001c2a1a7c10 */ /* 0x001fc4000ff1e0ff */
[----:B-1----:R-:W-:-:S03]  /*1a330*/  IADD3 R25, P1, R43, UR28, RZ ;  /* 0x0000001c2b197c10 */ /* 0x002fc6000ff3e0ff */
[----:B------:R0:W-:Y:S01]  /*1a340*/  STL [R1+0x41b0], R26 ;  /* 0x0041b01a01007387 */ /* 0x0001e20000100800 */
[----:B------:R-:W-:Y:S01]  /*1a350*/  SGXT.U32 R0, R0, 0x3 ;  /* 0x000000030000781a */ /* 0x000fe20000000000 */
[----:B------:R-:W-:Y:S02]  /*1a360*/  ULDC UR28, c[0x0][0x238] ;  /* 0x00008e00001c7ab9 */ /* 0x000fe40000000800 */
[----:B------:R1:W-:Y:S01]  /*1a370*/  STL [R1+0x41b8], R25 ;  /* 0x0041b81901007387 */ /* 0x0003e20000100800 */
[----:B------:R-:W-:Y:S02]  /*1a380*/  LOP3.LUT R0, R34, R0, RZ, 0xfc, !PT ;  /* 0x0000000022007212 */ /* 0x000fe400078efcff */
[----:B0-----:R-:W-:Y:S02]  /*1a390*/  IADD3.X R26, R60, UR34, RZ, P0, !PT ;  /* 0x000000223c1a7c10 */ /* 0x001fe400087fe4ff */
[----:B-1----:R-:W-:-:S03]  /*1a3a0*/  IADD3.X R25, R61, UR34, RZ, P1, !PT ;  /* 0x000000223d197c10 */ /* 0x002fc60008ffe4ff */
[----:B------:R-:W-:Y:S01]  /*1a3b0*/  STL [R1+0x41ac], R26 ;  /* 0x0041ac1a01007387 */ /* 0x000fe20000100800 */
[----:B------:R-:W-:Y:S01]  /*1a3c0*/  SHF.R.S32.HI R61, RZ, 0x1f, R13 ;  /* 0x0000001fff3d7819 */ /* 0x000fe2000001140d */
[----:B------:R-:W-:Y:S02]  /*1a3d0*/  ULDC UR34, c[0x0][0x238] ;  /* 0x00008e0000227ab9 */ /* 0x000fe40000000800 */
[----:B------:R-:W-:Y:S04]  /*1a3e0*/  STL [R1+0x41b4], R25 ;  /* 0x0041b41901007387 */ /* 0x000fe80000100800 */
[----:B------:R0:W-:Y:S04]  /*1a3f0*/  STL [R1+0x4350], R0 ;  /* 0x0043500001007387 */ /* 0x0001e80000100800 */
[----:B------:R1:W-:Y:S01]  /*1a400*/  STL [R1+0x43a0], R5 ;  /* 0x0043a00501007387 */ /* 0x0003e20000100800 */
[----:B0-----:R-:W-:-:S02]  /*1a410*/  LOP3.LUT R0, R35, 0x30, R36, 0x78, !PT ;  /* 0x0000003023007812 */ /* 0x001fc400078e7824 */
[----:B-1----:R-:W-:-:S03]  /*1a420*/  SHF.R.S32.HI R5, RZ, 0x1f, R11 ;  /* 0x0000001fff057819 */ /* 0x002fc6000001140b */
[----:B------:R0:W-:Y:S04]  /*1a430*/  STL [R1+0x9a4], R0 ;  /* 0x0009a40001007387 */ /* 0x0001e80000100800 */
[----:B------:R-:W-:Y:S01]  /*1a440*/  STL [R1+0x43a4], R11 ;  /* 0x0043a40b01007387 */ /* 0x000fe20000100800 */
[----:B0-----:R-:W-:-:S03]  /*1a450*/  SHF.R.S32.HI R0, RZ, 0x1f, R17 ;  /* 0x0000001fff007819 */ /* 0x001fc60000011411 */
[----:B------:R0:W-:Y:S04]  /*1a460*/  STL [R1+0x38], R5 ;  /* 0x0000380501007387 */ /* 0x0001e80000100800 */
[----:B------:R-:W-:Y:S04]  /*1a470*/  STL [R1+0x43a8], R17 ;  /* 0x0043a81101007387 */ /* 0x000fe80000100800 */
[----:B------:R1:W-:Y:S01]  /*1a480*/  STL [R1+0x34], R0 ;  /* 0x0000340001007387 */ /* 0x0003e20000100800 */
[----:B0-----:R-:W-:-:S03]  /*1a490*/  SHF.R.S32.HI R5, RZ, 0x1f, R21 ;  /* 0x0000001fff057819 */ /* 0x001fc60000011415 */
[----:B------:R-:W-:Y:S01]  /*1a4a0*/  STL [R1+0x43ac], R21 ;  /* 0x0043ac1501007387 */ /* 0x000fe20000100800 */
[----:B-1----:R-:W-:-:S03]  /*1a4b0*/  SHF.R.S32.HI R0, RZ, 0x1f, R31 ;  /* 0x0000001fff007819 */ /* 0x002fc6000001141f */
[----:B------:R0:W-:Y:S04]  /*1a4c0*/  STL [R1+0x30], R5 ;  /* 0x0000300501007387 */ /* 0x0001e80000100800 */
[----:B------:R-:W-:Y:S04]  /*1a4d0*/  STL [R1+0x4358], R31 ;  /* 0x0043581f01007387 */ /* 0x000fe80000100800 */
[----:B------:R1:W-:Y:S01]  /*1a4e0*/  STL [R1+0x2c], R0 ;  /* 0x00002c0001007387 */ /* 0x0003e20000100800 */
[----:B0-----:R-:W-:-:S03]  /*1a4f0*/  SHF.R.S32.HI R5, RZ, 0x1f, R4 ;  /* 0x0000001fff057819 */ /* 0x001fc60000011404 */
[----:B------:R0:W-:Y:S01]  /*1a500*/  STL [R1+0x435c], R4 ;  /* 0x00435c0401007387 */ /* 0x0001e20000100800 */
[----:B-1----:R-:W-:-:S03]  /*1a510*/  SHF.R.S32.HI R0, RZ, 0x1f, R8 ;  /* 0x0000001fff007819 */ /* 0x002fc60000011408 */
[----:B------:R-:W-:Y:S01]  /*1a520*/  STL [R1+0x28], R5 ;  /* 0x0000280501007387 */ /* 0x000fe20000100800 */
[----:B0-----:R-:W-:-:S03]  /*1a530*/  SHF.R.S32.HI R4, RZ, 0x1f, R12 ;  /* 0x0000001fff047819 */ /* 0x001fc6000001140c */
[----:B------:R-:W-:Y:S04]  /*1a540*/  STL [R1+0x4354], R8 ;  /* 0x0043540801007387 */ /* 0x000fe80000100800 */
        /* <DEDUP_REMOVED lines=10> */
[----:B------:R-:W2:Y:S04]  /*1a5f0*/  LDL R48, [R1+0x48] ;  /* 0x0000480001307983 */ /* 0x000ea80000100800 */
[----:B------:R-:W3:Y:S04]  /*1a600*/  LDL R47, [R1+0x58] ;  /* 0x00005800012f7983 */ /* 0x000ee80000100800 */
[----:B------:R1:W-:Y:S01]  /*1a610*/  STL [R1+0x14], R0 ;  /* 0x0000140001007387 */ /* 0x0003e20000100800 */
[----:B0-----:R-:W-:-:S03]  /*1a620*/  SHF.R.S32.HI R4, RZ, 0x1f, R14 ;  /* 0x0000001fff047819 */ /* 0x001fc6000001140e */
[----:B------:R-:W4:Y:S04]  /*1a630*/  LDL R46, [R1+0x6c] ;  /* 0x00006c00012e7983 */ /* 0x000f280000100800 */
[----:B------:R-:W5:Y:S01]  /*1a640*/  LDL R42, [R1+0x70] ;  /* 0x00007000012a7983 */ /* 0x000f620000100800 */
[----:B-1----:R-:W-:-:S03]  /*1a650*/  SHF.R.S32.HI R0, RZ, 0x1f, R10 ;  /* 0x0000001fff007819 */ /* 0x002fc6000001140a */
[----:B------:R-:W5:Y:S04]  /*1a660*/  LDL R43, [R1+0x74] ;  /* 0x00007400012b7983 */ /* 0x000f680000100800 */
[----:B------:R-:W5:Y:S04]  /*1a670*/  LDL R44, [R1+0x78] ;  /* 0x00007800012c7983 */ /* 0x000f680000100800 */
[----:B------:R-:W-:Y:S04]  /*1a680*/  STL [R1+0x43bc], R24 ;  /* 0x0043bc1801007387 */ /* 0x000fe80000100800 */
[----:B------:R-:W-:Y:S04]  /*1a690*/  STL [R1+0x43c0], R10 ;  /* 0x0043c00a01007387 */ /* 0x000fe80000100800 */
[----:B------:R0:W-:Y:S04]  /*1a6a0*/  STL [R1+0x10], R0 ;  /* 0x0000100001007387 */ /* 0x0001e80000100800 */
[----:B------:R-:W-:Y:S04]  /*1a6b0*/  STL [R1+0x43c4], R14 ;  /* 0x0043c40e01007387 */ /* 0x000fe80000100800 */
[----:B------:R1:W-:Y:S01]  /*1a6c0*/  STL [R1+0xc], R4 ;  /* 0x00000c0401007387 */ /* 0x0003e20000100800 */
[----:B0-----:R-:W-:-:S03]  /*1a6d0*/  SHF.R.S32.HI R0, RZ, 0x1f, R22 ;  /* 0x0000001fff007819 */ /* 0x001fc60000011416 */
[----:B------:R-:W-:Y:S04]  /*1a6e0*/  STL [R1+0x43c8], R22 ;  /* 0x0043c81601007387 */ /* 0x000fe80000100800 */
[----:B------:R0:W-:Y:S01]  /*1a6f0*/  STL [R1+0x8], R0 ;  /* 0x0000080001007387 */ /* 0x0001e20000100800 */
[----:B-1----:R-:W-:-:S03]  /*1a700*/  SHF.R.S32.HI R4, RZ, 0x1f, R3 ;  /* 0x0000001fff047819 */ /* 0x002fc60000011403 */
[----:B------:R-:W-:Y:S01]  /*1a710*/  STL [R1+0x43cc], R3 ;  /* 0x0043cc0301007387 */ /* 0x000fe20000100800 */
[----:B------:R-:W-:-:S03]  /*1a720*/  SHF.R.S32.HI R60, RZ, 0x1f, R18 ;  /* 0x0000001fff3c7819 */ /* 0x000fc60000011412 */
[----:B------:R1:W-:Y:S01]  /*1a730*/  STL [R1+0x4], R4 ;  /* 0x0000040401007387 */ /* 0x0003e20000100800 */
[----:B0-----:R-:W-:-:S03]  /*1a740*/  SHF.R.S32.HI R0, RZ, 0x1f, R6 ;  /* 0x0000001fff007819 */ /* 0x001fc60000011406 */
[----:B------:R-:W5:Y:S04]  /*1a750*/  LDL R45, [R1+0x7c] ;  /* 0x00007c00012d7983 */ /* 0x000f680000100800 */
[----:B------:R-:W-:Y:S04]  /*1a760*/  STL [R1+0x43d0], R6 ;  /* 0x0043d00601007387 */ /* 0x000fe80000100800 */
[----:B------:R0:W-:Y:S04]  /*1a770*/  STL [R1], R0 ;  /* 0x0000000001007387 */ /* 0x0001e80000100800 */
[----:B------:R-:W-:Y:S04]  /*1a780*/  STL [R1+0x43d8], R61 ;  /* 0x0043d83d01007387 */ /* 0x000fe80000100800 */
[----:B------:R-:W-:Y:S04]  /*1a790*/  STL [R1+0x43d4], R13 ;  /* 0x0043d40d01007387 */ /* 0x000fe80000100800 */
[----:B------:R-:W-:Y:S04]  /*1a7a0*/  STL [R1+0x43e0], R60 ;  /* 0x0043e03c01007387 */ /* 0x000fe80000100800 */
[----:B------:R-:W-:Y:S04]  /*1a7b0*/  STL [R1+0x43dc], R18 ;  /* 0x0043dc1201007387 */ /* 0x000fe80000100800 */
[----:B------:R-:W-:Y:S04]  /*1a7c0*/  STL [R1+0x43e4], R23 ;  /* 0x0043e41701007387 */ /* 0x000fe80000100800 */
[----:B------:R-:W5:Y:S04]  /*1a7d0*/  LDL R12, [R1+0x308] ;  /* 0x00030800010c7983 */ /* 0x000f680000100800 */
[----:B------:R-:W5:Y:S04]  /*1a7e0*/  LDL R8, [R1+0x310] ;  /* 0x0003100001087983 */ /* 0x000f680000100800 */
[----:B-1----:R-:W5:Y:S04]  /*1a7f0*/  LDL R4, [R1+0x318] ;  /* 0x0003180001047983 */ /* 0x002f680000100800 */
[----:B------:R-:W5:Y:S04]  /*1a800*/  LDL R31, [R1+0x320] ;  /* 0x00032000011f7983 */ /* 0x000f680000100800 */
[----:B------:R-:W5:Y:S04]  /*1a810*/  LDL R21, [R1+0x328] ;  /* 0x0003280001157983 */ /* 0x000f680000100800 */
[----:B------:R-:W5:Y:S04]  /*1a820*/  LDL R17, [R1+0x330] ;  /* 0x0003300001117983 */ /* 0x000f680000100800 */
[----:B------:R-:W5:Y:S04]  /*1a830*/  LDL R11, [R1+0x334] ;  /* 0x00033400010b7983 */ /* 0x000f680000100800 */
[----:B------:R-:W5:Y:S04]  /*1a840*/  LDL R5, [R1+0x32c] ;  /* 0x00032c0001057983 */ /* 0x000f680000100800 */
[----:B0-----:R-:W5:Y:S04]  /*1a850*/  LDL R0, [R1+0x324] ;  /* 0x0003240001007983 */ /* 0x001f680000100800 */
[----:B------:R-:W5:Y:S04]  /*1a860*/  LDL R30, [R1+0x31c] ;  /* 0x00031c00011e7983 */ /* 0x000f680000100800 */
        /* <DEDUP_REMOVED lines=16> */
[----:B------:R-:W5:Y:S01]  /*1a970*/  LDL R58, [R1+0x2c8] ;  /* 0x0002c800013a7983 */ /* 0x000f620000100800 */
[----:B--2---:R-:W-:-:S03]  /*1a980*/  SHF.R.S32.HI R39, RZ, 0x1f, R48 ;  /* 0x0000001fff277819 */ /* 0x004fc60000011430 */
[----:B------:R-:W2:Y:S01]  /*1a990*/  LDL R48, [R1+0x8c] ;  /* 0x00008c0001307983 */ /* 0x000ea20000100800 */
[----:B---3--:R-:W-:-:S03]  /*1a9a0*/  SHF.R.S32.HI R40, RZ, 0x1f, R47 ;  /* 0x0000001fff287819 */ /* 0x008fc6000001142f */
[----:B------:R-:W3:Y:S01]  /*1a9b0*/  LDL R47, [R1+0x88] ;  /* 0x00008800012f7983 */ /* 0x000ee20000100800 */
[----:B----4-:R-:W-:-:S03]  /*1a9c0*/  SHF.R.S32.HI R41, RZ, 0x1f, R46 ;  /* 0x0000001fff297819 */ /* 0x010fc6000001142e */
[----:B------:R-:W4:Y:S01]  /*1a9d0*/  LDL R46, [R1+0x80] ;  /* 0x00008000012e7983 */ /* 0x000f220000100800 */
[----:B-----5:R-:W-:Y:S02]  /*1a9e0*/  SHF.R.S32.HI R3, RZ, 0x1f, R12 ;  /* 0x0000001fff037819 */ /* 0x020fe4000001140c */
[----:B------:R-:W-:-:S03]  /*1a9f0*/  SHF.R.S32.HI R6, RZ, 0x1f, R8 ;  /* 0x0000001fff067819 */ /* 0x000fc60000011408 */
[----:B------:R0:W-:Y:S01]  /*1aa00*/  STL [R1+0x40], R3 ;  /* 0x0000400301007387 */ /* 0x0001e20000100800 */
[----:B------:R-:W-:-:S03]  /*1aa10*/  SHF.R.S32.HI R4, RZ, 0x1f, R4 ;  /* 0x0000001fff047819 */ /* 0x000fc60000011404 */
[----:B------:R1:W-:Y:S04]  /*1aa20*/  STL [R1+0x44], R6 ;  /* 0x0000440601007387 */ /* 0x0003e80000100800 */
[----:B------:R5:W-:Y:S01]  /*1aa30*/  STL [R1+0x4c], R4 ;  /* 0x00004c0401007387 */ /* 0x000be20000100800 */
[----:B0-----:R-:W-:Y:S02]  /*1aa40*/  SHF.R.S32.HI R3, RZ, 0x1f, R31 ;  /* 0x0000001fff037819 */ /* 0x001fe4000001141f */
[----:B-1----:R-:W-:-:S03]  /*1aa50*/  SHF.R.S32.HI R6, RZ, 0x1f, R21 ;  /* 0x0000001fff067819 */ /* 0x002fc60000011415 */
[----:B------:R0:W-:Y:S01]  /*1aa60*/  STL [R1+0x50], R3 ;  /* 0x0000500301007387 */ /* 0x0001e20000100800 */
[----:B-----5:R-:W-:-:S03]  /*1aa70*/  SHF.R.S32.HI R4, RZ, 0x1f, R17 ;  /* 0x0000001fff047819 */ /* 0x020fc60000011411 */
[----:B------:R-:W-:Y:S01]  /*1aa80*/  STL [R1+0x54], R6 ;  /* 0x0000540601007387 */ /* 0x000fe20000100800 */
[----:B------:R-:W-:-:S03]  /*1aa90*/  SHF.R.S32.HI R5, RZ, 0x1f, R5 ;  /* 0x0000001fff057819 */ /* 0x000fc60000011405 */
[----:B------:R1:W-:Y:S01]  /*1aaa0*/  STL [R1+0x5c], R4 ;  /* 0x00005c0401007387 */ /* 0x0003e20000100800 */
[----:B0-----:R-:W-:-:S05]  /*1aab0*/  SHF.R.S32.HI R3, RZ, 0x1f, R11 ;  /* 0x0000001fff037819 */ /* 0x001fca000001140b */
[----:B------:R0:W-:Y:S01]  /*1aac0*/  STL [R1+0x60], R3 ;  /* 0x0000600301007387 */ /* 0x0001e20000100800 */
[----:B-1----:R-:W-:-:S03]  /*1aad0*/  SHF.R.S32.HI R4, RZ, 0x1f, R0 ;  /* 0x0000001fff047819 */ /* 0x002fc60000011400 */
[----:B------:R-:W-:Y:S01]  /*1aae0*/  STL [R1+0x64], R5 ;  /* 0x0000640501007387 */ /* 0x000fe20000100800 */
[----:B------:R-:W-:-:S03]  /*1aaf0*/  SHF.R.S32.HI R0, RZ, 0x1f, R32 ;  /* 0x0000001fff007819 */ /* 0x000fc60000011420 */
[----:B------:R1:W-:Y:S01]  /*1ab00*/  STL [R1+0x68], R4 ;  /* 0x0000680401007387 */ /* 0x0003e20000100800 */
[----:B0-----:R-:W-:-:S03]  /*1ab10*/  SHF.R.S32.HI R3, RZ, 0x1f, R30 ;  /* 0x0000001fff037819 */ /* 0x001fc6000001141e */
[----:B------:R-:W5:Y:S04]  /*1ab20*/  LDL R32, [R1+0x2f0] ;  /* 0x0002f00001207983 */ /* 0x000f680000100800 */
[----:B------:R0:W-:Y:S01]  /*1ab30*/  STL [R1+0x84], R3 ;  /* 0x0000840301007387 */ /* 0x0001e20000100800 */
[----:B-1----:R-:W-:-:S03]  /*1ab40*/  SHF.R.S32.HI R4, RZ, 0x1f, R28 ;  /* 0x0000001fff047819 */ /* 0x002fc6000001141c */
[----:B------:R1:W-:Y:S01]  /*1ab50*/  STL [R1+0x90], R0 ;  /* 0x0000900001007387 */ /* 0x0003e20000100800 */
[----:B0-----:R-:W-:-:S03]  /*1ab60*/  SHF.R.S32.HI R3, RZ, 0x1f, R27 ;  /* 0x0000001fff037819 */ /* 0x001fc6000001141b */
[----:B------:R0:W-:Y:S01]  /*1ab70*/  STL [R1+0x94], R4 ;  /* 0x0000940401007387 */ /* 0x0001e20000100800 */
[----:B-1----:R-:W-:-:S03]  /*1ab80*/  SHF.R.S32.HI R0, RZ, 0x1f, R26 ;  /* 0x0000001fff007819 */ /* 0x002fc6000001141a */
[----:B------:R1:W-:Y:S01]  /*1ab90*/  STL [R1+0x98], R3 ;  /* 0x0000980301007387 */ /* 0x0003e20000100800 */
[----:B0-----:R-:W-:-:S03]  /*1aba0*/  SHF.R.S32.HI R4, RZ, 0x1f, R25 ;  /* 0x0000001fff047819 */ /* 0x001fc60000011419 */
[----:B------:R0:W-:Y:S01]  /*1abb0*/  STL [R1+0x9c], R0 ;  /* 0x00009c0001007387 */ /* 0x0001e20000100800 */
[----:B-1----:R-:W-:-:S03]  /*1abc0*/  SHF.R.S32.HI R3, RZ, 0x1f, R33 ;  /* 0x0000001fff037819 */ /* 0x002fc60000011421 */
[----:B------:R-:W-:Y:S04]  /*1abd0*/  STL [R1+0xa0], R4 ;  /* 0x0000a00401007387 */ /* 0x000fe80000100800 */
[----:B------:R-:W2:Y:S01]  /*1abe0*/  LDL R23, [R1+0x2ec] ;  /* 0x0002ec0001177983 */ /* 0x000ea20000100800 */
[----:B0-----:R-:W-:-:S03]  /*1abf0*/  SHF.R.S32.HI R0, RZ, 0x1f, R29 ;  /* 0x0000001fff007819 */ /* 0x001fc6000001141d */
[----:B------:R0:W-:Y:S04]  /*1ac00*/  STL [R1+0xb0], R3 ;  /* 0x0000b00301007387 */ /* 0x0001e80000100800 */
[----:B------:R-:W3:Y:S04]  /*1ac10*/  LDL R18, [R1+0x2e8] ;  /* 0x0002e80001127983 */ /* 0x000ee80000100800 */
[----:B------:R1:W-:Y:S04]  /*1ac20*/  STL [R1+0xb4], R0 ;  /* 0x0000b40001007387 */ /* 0x0003e80000100800 */
[----:B------:R-:W4:Y:S04]  /*1ac30*/  LDL R60, [R1+0x2e4] ;  /* 0x0002e400013c7983 */ /* 0x000f280000100800 */
[----:B------:R-:W4:Y:S04]  /*1ac40*/  LDL R13, [R1+0x2e0] ;  /* 0x0002e000010d7983 */ /* 0x000f280000100800 */
[----:B------:R-:W4:Y:S04]  /*1ac50*/  LDL R61, [R1+0x2dc] ;  /* 0x0002dc00013d7983 */ /* 0x000f280000100800 */
[----:B------:R-:W4:Y:S04]  /*1ac60*/  LDL R6, [R1+0x2d8] ;  /* 0x0002d80001067983 */ /* 0x000f280000100800 */
[----:B0-----:R-:W4:Y:S04]  /*1ac70*/  LDL R3, [R1+0x2d4] ;  /* 0x0002d40001037983 */ /* 0x001f280000100800 */
[----:B------:R-:W4:Y:S04]  /*1ac80*/  LDL R22, [R1+0x2d0] ;  /* 0x0002d00001167983 */ /* 0x000f280000100800 */
        /* <DEDUP_REMOVED lines=13> */
[----:B-1----:R-:W4:Y:S04]  /*1ad60*/  LDL R0, [R1+0x290] ;  /* 0x0002900001007983 */ /* 0x002f280000100800 */
[----:B------:R-:W4:Y:S04]  /*1ad70*/  LDL R29, [R1+0x288] ;  /* 0x00028800011d7983 */ /* 0x000f280000100800 */
[----:B------:R-:W4:Y:S04]  /*1ad80*/  LDL R30, [R1+0x28c] ;  /* 0x00028c00011e7983 */ /* 0x000f280000100800 */
[----:B------:R-:W4:Y:S04]  /*1ad90*/  LDL R28, [R1+0x284] ;  /* 0x00028400011c7983 */ /* 0x000f280000100800 */
[----:B------:R-:W4:Y:S01]  /*1ada0*/  LDL R27, [R1+0x280] ;  /* 0x00028000011b7983 */ /* 0x000f220000100800 */
[----:B-----5:R-:W-:-:S05]  /*1adb0*/  SHF.R.S32.HI R25, RZ, 0x1f, R32 ;  /* 0x0000001fff197819 */ /* 0x020fca0000011420 */
[----:B------:R0:W-:Y:S04]  /*1adc0*/  STL [R1+0xb8], R25 ;  /* 0x0000b81901007387 */ /* 0x0001e80000100800 */
[----:B------:R-:W5:Y:S04]  /*1add0*/  LDL R26, [R1+0x27c] ;  /* 0x00027c00011a7983 */ /* 0x000f680000100800 */
[----:B------:R-:W5:Y:S04]  /*1ade0*/  LDL R33, [R1+0x274] ;  /* 0x0002740001217983 */ /* 0x000f680000100800 */
[----:B0-----:R-:W5:Y:S04]  /*1adf0*/  LDL R25, [R1+0x278] ;  /* 0x0002780001197983 */ /* 0x001f680000100800 */
[----:B------:R-:W5:Y:S01]  /*1ae00*/  LDL R32, [R1+0x270] ;  /* 0x0002700001207983 */ /* 0x000f620000100800 */
[----:B--2---:R-:W-:-:S05]  /*1ae10*/  SHF.R.S32.HI R23, RZ, 0x1f, R23 ;  /* 0x0000001fff177819 */ /* 0x004fca0000011417 */
[----:B------:R4:W-:Y:S01]  /*1ae20*/  STL [R1+0xbc], R23 ;  /* 0x0000bc1701007387 */ /* 0x0009e20000100800 */
[----:B---3--:R-:W-:-:S05]  /*1ae30*/  SHF.R.S32.HI R18, RZ, 0x1f, R18 ;  /* 0x0000001fff127819 */ /* 0x008fca0000011412 */
[----:B------:R0:W-:Y:S01]  /*1ae40*/  STL [R1+0xc0], R18 ;  /* 0x0000c01201007387 */ /* 0x0001e20000100800 */
[----:B----4-:R-:W-:Y:S02]  /*1ae50*/  SHF.R.S32.HI R23, RZ, 0x1f, R60 ;  /* 0x0000001fff177819 */ /* 0x010fe4000001143c */
[----:B------:R-:W-:-:S03]  /*1ae60*/  SHF.R.S32.HI R13, RZ, 0x1f, R13 ;  /* 0x0000001fff0d7819 */ /* 0x000fc6000001140d */
[----:B------:R-:W-:Y:S01]  /*1ae70*/  STL [R1+0xc4], R23 ;  /* 0x0000c41701007387 */ /* 0x000fe20000100800 */
[----:B0-----:R-:W-:-:S03]  /*1ae80*/  SHF.R.S32.HI R18, RZ, 0x1f, R61 ;  /* 0x0000001fff127819 */ /* 0x001fc6000001143d */
[----:B------:R0:W-:Y:S01]  /*1ae90*/  STL [R1+0xc8], R13 ;  /* 0x0000c80d01007387 */ /* 0x0001e20000100800 */
[----:B------:R-:W-:-:S03]  /*1aea0*/  SHF.R.S32.HI R6, RZ, 0x1f, R6 ;  /* 0x0000001fff067819 */ /* 0x000fc60000011406 */
[----:B------:R-:W-:Y:S04]  /*1aeb0*/  STL [R1+0xcc], R18 ;  /* 0x0000cc1201007387 */ /* 0x000fe80000100800 */
[----:B------:R1:W-:Y:S01]  /*1aec0*/  STL [R1+0xd0], R6 ;  /* 0x0000d00601007387 */ /* 0x0003e20000100800 */
[----:B0-----:R-:W-:Y:S02]  /*1aed0*/  SHF.R.S32.HI R13, RZ, 0x1f, R3 ;  /* 0x0000001fff0d7819 */ /* 0x001fe40000011403 */
[----:B------:R-:W-:-:S03]  /*1aee0*/  SHF.R.S32.HI R3, RZ, 0x1f, R22 ;  /* 0x0000001fff037819 */ /* 0x000fc60000011416 */
[----:B------:R-:W-:Y:S01]  /*1aef0*/  STL [R1+0xd4], R13 ;  /* 0x0000d40d01007387 */ /* 0x000fe20000100800 */
[----:B-1----:R-:W-:-:S03]  /*1af00*/  SHF.R.S32.HI R6, RZ, 0x1f, R14 ;  /* 0x0000001fff067819 */ /* 0x002fc6000001140e */
[----:B------:R0:W-:Y:S01]  /*1af10*/  STL [R1+0xd8], R3 ;  /* 0x0000d80301007387 */ /* 0x0001e20000100800 */
[----:B------:R-:W-:-:S03]  /*1af20*/  SHF.R.S32.HI R10, RZ, 0x1f, R10 ;  /* 0x0000001fff0a7819 */ /* 0x000fc6000001140a */
[----:B------:R1:W-:Y:S01]  /*1af30*/  STL [R1+0xdc], R6 ;  /* 0x0000dc0601007387 */ /* 0x0003e20000100800 */
[----:B0-----:R-:W-:-:S03]  /*1af40*/  SHF.R.S32.HI R3, RZ, 0x1f, R24 ;  /* 0x0000001fff037819 */ /* 0x001fc60000011418 */
[----:B------:R0:W-:Y:S01]  /*1af50*/  STL [R1+0xe0], R10 ;  /* 0x0000e00a01007387 */ /* 0x0001e20000100800 */
[----:B-1----:R-:W-:-:S03]  /*1af60*/  SHF.R.S32.HI R6, RZ, 0x1f, R20 ;  /* 0x0000001fff067819 */ /* 0x002fc60000011414 */
[----:B------:R1:W-:Y:S04]  /*1af70*/  STL [R1+0xe4], R3 ;  /* 0x0000e40301007387 */ /* 0x0003e80000100800 */
[----:B------:R2:W-:Y:S01]  /*1af80*/  STL [R1+0xe8], R6 ;  /* 0x0000e80601007387 */ /* 0x0005e20000100800 */
[----:B0-----:R-:W-:Y:S02]  /*1af90*/  SHF.R.S32.HI R10, RZ, 0x1f, R16 ;  /* 0x0000001fff0a7819 */ /* 0x001fe40000011410 */
[----:B-1----:R-:W-:Y:S02]  /*1afa0*/  SHF.R.S32.HI R3, RZ, 0x1f, R12 ;  /* 0x0000001fff037819 */ /* 0x002fe4000001140c */
[----:B------:R-:W-:Y:S02]  /*1afb0*/  SHF.R.S32.HI R4, RZ, 0x1f, R4 ;  /* 0x0000001fff047819 */ /* 0x000fe40000011404 */
[----:B--2---:R-:W-:Y:S01]  /*1afc0*/  SHF.R.S32.HI R6, RZ, 0x1f, R8 ;  /* 0x0000001fff067819 */ /* 0x004fe20000011408 */
[----:B------:R-:W-:Y:S04]  /*1afd0*/  STL [R1+0xec], R10 ;  /* 0x0000ec0a01007387 */ /* 0x000fe80000100800 */
[----:B------:R0:W-:Y:S04]  /*1afe0*/  STL [R1+0xf0], R3 ;  /* 0x0000f00301007387 */ /* 0x0001e80000100800 */
[----:B------:R1:W-:Y:S04]  /*1aff0*/  STL [R1+0xf8], R6 ;  /* 0x0000f80601007387 */ /* 0x0003e80000100800 */
[----:B------:R2:W-:Y:S01]  /*1b000*/  STL [R1+0xfc], R4 ;  /* 0x0000fc0401007387 */ /* 0x0005e20000100800 */
[----:B0-----:R-:W-:-:S02]  /*1b010*/  SHF.R.S32.HI R3, RZ, 0x1f, R31 ;  /* 0x0000001fff037819 */ /* 0x001fc4000001141f */
[----:B-1----:R-:W-:-:S03]  /*1b020*/  SHF.R.S32.HI R6, RZ, 0x1f, R21 ;  /* 0x0000001fff067819 */ /* 0x002fc60000011415 */
[----:B------:R0:W-:Y:S01]  /*1b030*/  STL [R1+0x100], R3 ;  /* 0x0001000301007387 */ /* 0x0001e20000100800 */
[----:B--2---:R-:W-:-:S03]  /*1b040*/  SHF.R.S32.HI R4, RZ, 0x1f, R17 ;  /* 0x0000001fff047819 */ /* 0x004fc60000011411 */
        /* <DEDUP_REMOVED lines=8> */
[----:B------:R1:W-:Y:S04]  /*1b0d0*/  STL [R1+0x114], R4 ;  /* 0x0001140401007387 */ /* 0x0003e80000100800 */
[----:B------:R-:W2:Y:S01]  /*1b0e0*/  LDL R29, [R1+0x26c] ;  /* 0x00026c00011d7983 */ /* 0x000ea20000100800 */
[----:B0-----:R-:W-:Y:S02]  /*1b0f0*/  SHF.R.S32.HI R3, RZ, 0x1f, R30 ;  /* 0x0000001fff037819 */ /* 0x001fe4000001141e */
[----:B-1----:R-:W-:-:S03]  /*1b100*/  SHF.R.S32.HI R4, RZ, 0x1f, R28 ;  /* 0x0000001fff047819 */ /* 0x002fc6000001141c */
[----:B------:R0:W-:Y:S04]  /*1b110*/  STL [R1+0x118], R3 ;  /* 0x0001180301007387 */ /* 0x0001e80000100800 */
[----:B------:R5:W-:Y:S01]  /*1b120*/  STL [R1+0x11c], R0 ;  /* 0x00011c0001007387 */ /* 0x000be20000100800 */
[----:B0-----:R-:W-:-:S03]  /*1b130*/  SHF.R.S32.HI R3, RZ, 0x1f, R27 ;  /* 0x0000001fff037819 */ /* 0x001fc6000001141b */
[----:B------:R-:W-:Y:S04]  /*1b140*/  STL [R1+0x120], R4 ;  /* 0x0001200401007387 */ /* 0x000fe80000100800 */
[----:B------:R0:W-:Y:S01]  /*1b150*/  STL [R1+0x124], R3 ;  /* 0x0001240301007387 */ /* 0x0001e20000100800 */
[----:B-----5:R-:W-:Y:S02]  /*1b160*/  SHF.R.S32.HI R0, RZ, 0x1f, R26 ;  /* 0x0000001fff007819 */ /* 0x020fe4000001141a */
[----:B0-----:R-:W-:Y:S02]  /*1b170*/  SHF.R.S32.HI R3, RZ, 0x1f, R33 ;  /* 0x0000001fff037819 */ /* 0x001fe40000011421 */
[----:B------:R-:W-:Y:S01]  /*1b180*/  SHF.R.S32.HI R4, RZ, 0x1f, R25 ;  /* 0x0000001fff047819 */ /* 0x000fe20000011419 */
[----:B------:R0:W-:Y:S04]  /*1b190*/  STL [R1+0x128], R0 ;  /* 0x0001280001007387 */ /* 0x0001e80000100800 */
[----:B------:R-:W-:Y:S04]  /*1b1a0*/  STL [R1+0x12c], R4 ;  /* 0x00012c0401007387 */ /* 0x000fe80000100800 */
[----:B------:R-:W3:Y:S01]  /*1b1b0*/  LDL R23, [R1+0x268] ;  /* 0x0002680001177983 */ /* 0x000ee20000100800 */
[----:B0-----:R-:W-:-:S03]  /*1b1c0*/  SHF.R.S32.HI R0, RZ, 0x1f, R32 ;  /* 0x0000001fff007819 */ /* 0x001fc60000011420 */
[----:B------:R0:W-:Y:S04]  /*1b1d0*/  STL [R1+0x130], R3 ;  /* 0x0001300301007387 */ /* 0x0001e80000100800 */
[----:B------:R-:W4:Y:S04]  /*1b1e0*/  LDL R18, [R1+0x264] ;  /* 0x0002640001127983 */ /* 0x000f280000100800 */
[----:B------:R1:W-:Y:S04]  /*1b1f0*/  STL [R1+0x134], R0 ;  /* 0x0001340001007387 */ /* 0x0003e80000100800 */
        /* <DEDUP_REMOVED lines=19> */
[----:B-1----:R-:W5:Y:S04]  /*1b330*/  LDL R0, [R1+0x20c] ;  /* 0x00020c0001007983 */ /* 0x002f680000100800 */
[----:B------:R-:W5:Y:S04]  /*1b340*/  LDL R30, [R1+0x208] ;  /* 0x00020800011e7983 */ /* 0x000f680000100800 */
[----:B------:R-:W5:Y:S04]  /*1b350*/  LDL R32, [R1+0x204] ;  /* 0x0002040001207983 */ /* 0x000f680000100800 */
[----:B------:R-:W5:Y:S04]  /*1b360*/  LDL R28, [R1+0x200] ;  /* 0x00020000011c7983 */ /* 0x000f680000100800 */
[----:B------:R-:W5:Y:S01]  /*1b370*/  LDL R27, [R1+0x1fc] ;  /* 0x0001fc00011b7983 */ /* 0x000f620000100800 */
[----:B--2---:R-:W-:-:S05]  /*1b380*/  SHF.R.S32.HI R25, RZ, 0x1f, R29 ;  /* 0x0000001fff197819 */ /* 0x004fca000001141d */
[----:B------:R0:W-:Y:S04]  /*1b390*/  STL [R1+0x13c], R25 ;  /* 0x00013c1901007387 */ /* 0x0001e80000100800 */
[----:B------:R-:W2:Y:S04]  /*1b3a0*/  LDL R26, [R1+0x1f8] ;  /* 0x0001f800011a7983 */ /* 0x000ea80000100800 */
[----:B------:R-:W2:Y:S04]  /*1b3b0*/  LDL R33, [R1+0x1f0] ;  /* 0x0001f00001217983 */ /* 0x000ea80000100800 */
[----:B0-----:R-:W2:Y:S04]  /*1b3c0*/  LDL R25, [R1+0x1f4] ;  /* 0x0001f40001197983 */ /* 0x001ea80000100800 */
[----:B------:R-:W2:Y:S01]  /*1b3d0*/  LDL R29, [R1+0x1ec] ;  /* 0x0001ec00011d7983 */ /* 0x000ea20000100800 */
[----:B---3--:R-:W-:-:S05]  /*1b3e0*/  SHF.R.S32.HI R23, RZ, 0x1f, R23 ;  /* 0x0000001fff177819 */ /* 0x008fca0000011417 */
[----:B------:R5:W-:Y:S01]  /*1b3f0*/  STL [R1+0x144], R23 ;  /* 0x0001441701007387 */ /* 0x000be20000100800 */
[----:B----4-:R-:W-:-:S05]  /*1b400*/  SHF.R.S32.HI R18, RZ, 0x1f, R18 ;  /* 0x0000001fff127819 */ /* 0x010fca0000011412 */
[----:B------:R0:W-:Y:S01]  /*1b410*/  STL [R1+0x148], R18 ;  /* 0x0001481201007387 */ /* 0x0001e20000100800 */
[----:B-----5:R-:W-:Y:S02]  /*1b420*/  SHF.R.S32.HI R23, RZ, 0x1f, R60 ;  /* 0x0000001fff177819 */ /* 0x020fe4000001143c */
        /* <DEDUP_REMOVED lines=22> */
[----:B---3--:R-:W-:Y:S01]  /*1b590*/  SHF.R.S32.HI R6, RZ, 0x1f, R8 ;  /* 0x0000001fff067819 */ /* 0x008fe20000011408 */
[----:B------:R-:W-:Y:S04]  /*1b5a0*/  STL [R1+0x174], R10 ;  /* 0x0001740a01007387 */ /* 0x000fe80000100800 */
[----:B------:R0:W-:Y:S04]  /*1b5b0*/  STL [R1+0x178], R3 ;  /* 0x0001780301007387 */ /* 0x0001e80000100800 */
[----:B------:R1:W-:Y:S04]  /*1b5c0*/  STL [R1+0x17c], R6 ;  /* 0x00017c0601007387 */ /* 0x0003e80000100800 */
[----:B------:R3:W-:Y:S01]  /*1b5d0*/  STL [R1+0x180], R4 ;  /* 0x0001800401007387 */ /* 0x0007e20000100800 */
[----:B0-----:R-:W-:-:S02]  /*1b5e0*/  SHF.R.S32.HI R3, RZ, 0x1f, R31 ;  /* 0x0000001fff037819 */ /* 0x001fc4000001141f */
[----:B-1----:R-:W-:-:S03]  /*1b5f0*/  SHF.R.S32.HI R6, RZ, 0x1f, R21 ;  /* 0x0000001fff067819 */ /* 0x002fc60000011415 */
[----:B------:R0:W-:Y:S01]  /*1b600*/  STL [R1+0x184], R3 ;  /* 0x0001840301007387 */ /* 0x0001e20000100800 */
[----:B---3--:R-:W-:-:S03]  /*1b610*/  SHF.R.S32.HI R4, RZ, 0x1f, R17 ;  /* 0x0000001fff047819 */ /* 0x008fc60000011411 */
        /* <DEDUP_REMOVED lines=10> */
[----:B------:R-:W3:Y:S04]  /*1b6c0*/  LDL R32, [R1+0x1e8] ;  /* 0x0001e80001207983 */ /* 0x000ee80000100800 */
[----:B------:R0:W-:Y:S01]  /*1b6d0*/  STL [R1+0x19c], R3 ;  /* 0x00019c0301007387 */ /* 0x0001e20000100800 */
[----:B-1----:R-:W-:-:S03]  /*1b6e0*/  SHF.R.S32.HI R4, RZ, 0x1f, R28 ;  /* 0x0000001fff047819 */ /* 0x002fc6000001141c */
[----:B------:R2:W-:Y:S01]  /*1b6f0*/  STL [R1+0x1a0], R0 ;  /* 0x0001a00001007387 */ /* 0x0005e20000100800 */
[----:B0-----:R-:W-:-:S03]  /*1b700*/  SHF.R.S32.HI R3, RZ, 0x1f, R27 ;  /* 0x0000001fff037819 */ /* 0x001fc6000001141b */
[----:B------:R0:W-:Y:S01]  /*1b710*/  STL [R1+0x1a4], R4 ;  /* 0x0001a40401007387 */ /* 0x0001e20000100800 */
[----:B--2---:R-:W-:-:S03]  /*1b720*/  SHF.R.S32.HI R0, RZ, 0x1f, R26 ;  /* 0x0000001fff007819 */ /* 0x004fc6000001141a */
        /* <DEDUP_REMOVED lines=34> */
[----:B---3--:R-:W-:-:S05]  /*1b950*/  SHF.R.S32.HI R25, RZ, 0x1f, R32 ;  /* 0x0000001fff197819 */ /* 0x008fca0000011420 */
[----:B------:R0:W-:Y:S04]  /*1b960*/  STL [R1+0x1bc], R25 ;  /* 0x0001bc1901007387 */ /* 0x0001e80000100800 */
[----:B------:R-:W3:Y:S04]  /*1b970*/  LDL R26, [R1+0x3d8] ;  /* 0x0003d800011a7983 */ /* 0x000ee80000100800 */
[----:B------:R-:W3:Y:S04]  /*1b980*/  LDL R33, [R1+0x3e8] ;  /* 0x0003e80001217983 */ /* 0x000ee80000100800 */
[----:B0-----:R-:W3:Y:S04]  /*1b990*/  LDL R25, [R1+0x3e0] ;  /* 0x0003e00001197983 */ /* 0x001ee80000100800 */
[----:B------:R-:W3:Y:S01]  /*1b9a0*/  LDL R32, [R1+0x3ec] ;  /* 0x0003ec0001207983 */ /* 0x000ee20000100800 */
[----:B--2---:R-:W-:-:S05]  /*1b9b0*/  SHF.R.S32.HI R23, RZ, 0x1f, R23 ;  /* 0x0000001fff177819 */ /* 0x004fca0000011417 */
        /* <DEDUP_REMOVED lines=52> */
[----:B---3--:R-:W-:Y:S02]  /*1bd00*/  SHF.R.S32.HI R0, RZ, 0x1f, R26 ;  /* 0x0000001fff007819 */ /* 0x008fe4000001141a */
        /* <DEDUP_REMOVED lines=186> */
[----:B0-----:R-:W-:-:S03]  /*1c8b0*/  SHF.R.S32.HI R3, RZ, 0x1f, R33 ;  /* 0x0000001fff037819 */ /* 0x001fc60000011421 */
[----:B------:R0:W-:Y:S01]  /*1c8c0*/  STL [R1+0x618], R0 ;  /* 0x0006180001007387 */ /* 0x0001e20000100800 */
[----:B------:R-:W-:-:S05]  /*1c8d0*/  SHF.R.S32.HI R4, RZ, 0x1f, R25 ;  /* 0x0000001fff047819 */ /* 0x000fca0000011419 */
[----:B------:R-:W-:Y:S01]  /*1c8e0*/  STL [R1+0x624], R4 ;  /* 0x0006240401007387 */ /* 0x000fe20000100800 */
[----:B0-----:R-:W-:-:S03]  /*1c8f0*/  SHF.R.S32.HI R0, RZ, 0x1f, R32 ;  /* 0x0000001fff007819 */ /* 0x001fc60000011420 */
[----:B------:R-:W3:Y:S04]  /*1c900*/  LDL R23, [R1+0x5bc] ;  /* 0x0005bc0001177983 */ /* 0x000ee80000100800 */
        /* <DEDUP_REMOVED lines=31> */
[----:B------:R-:W2:Y:S04]  /*1cb00*/  LDL R4, [R1+0x688] ;  /* 0x0006880001047983 */ /* 0x000ea80000100800 */
[----:B0-----:R-:W2:Y:S01]  /*1cb10*/  LDL R0, [R1+0x690] ;  /* 0x0006900001007983 */ /* 0x001ea20000100800 */
[----:B---3--:R-:W-:-:S05]  /*1cb20*/  SHF.R.S32.HI R23, RZ, 0x1f, R23 ;  /* 0x0000001fff177819 */ /* 0x008fca0000011417 */
[----:B------:R0:W-:Y:S01]  /*1cb30*/  STL [R1+0x648], R23 ;  /* 0x0006481701007387 */ /* 0x0001e20000100800 */
[----:B----4-:R-:W-:-:S03]  /*1cb40*/  SHF.R.S32.HI R60, RZ, 0x1f, R60 ;  /* 0x0000001fff3c7819 */ /* 0x010fc6000001143c */
[----:B0-----:R-:W3:Y:S01]  /*1cb50*/  LDL.LU R23, [R1+0x43e4] ;  /* 0x0043e40001177983 */ /* 0x001ee20000300800 */
[----:B-----5:R-:W-:-:S03]  /*1cb60*/  SHF.R.S32.HI R18, RZ, 0x1f, R18 ;  /* 0x0000001fff127819 */ /* 0x020fc60000011412 */
[----:B------:R0:W-:Y:S01]  /*1cb70*/  STL [R1+0x650], R60 ;  /* 0x0006503c01007387 */ /* 0x0001e20000100800 */
[----:B------:R-:W-:Y:S02]  /*1cb80*/  SHF.R.S32.HI R61, RZ, 0x1f, R61 ;  /* 0x0000001fff3d7819 */ /* 0x000fe4000001143d */
[----:B------:R-:W-:Y:S01]  /*1cb90*/  SHF.R.S32.HI R13, RZ, 0x1f, R13 ;  /* 0x0000001fff0d7819 */ /* 0x000fe2000001140d */
[----:B0-----:R-:W4:Y:S01]  /*1cba0*/  LDL.LU R60, [R1+0x43e0] ;  /* 0x0043e000013c7983 */ /* 0x001f220000300800 */
[----:B------:R-:W-:-:S03]  /*1cbb0*/  SHF.R.S32.HI R6, RZ, 0x1f, R6 ;  /* 0x0000001fff067819 */ /* 0x000fc60000011406 */
[----:B------:R0:W-:Y:S01]  /*1cbc0*/  STL [R1+0x658], R18 ;  /* 0x0006581201007387 */ /* 0x0001e20000100800 */
[----:B------:R-:W-:Y:S02]  /*1cbd0*/  SHF.R.S32.HI R3, RZ, 0x1f, R3 ;  /* 0x0000001fff037819 */ /* 0x000fe40000011403 */
[----:B------:R-:W-:Y:S01]  /*1cbe0*/  SHF.R.S32.HI R22, RZ, 0x1f, R22 ;  /* 0x0000001fff167819 */ /* 0x000fe20000011416 */
[----:B0-----:R-:W5:Y:S04]  /*1cbf0*/  LDL.LU R18, [R1+0x43dc] ;  /* 0x0043dc0001127983 */ /* 0x001f680000300800 */
[----:B------:R0:W-:Y:S01]  /*1cc00*/  STL [R1+0x660], R61 ;  /* 0x0006603d01007387 */ /* 0x0001e20000100800 */
[----:B------:R-:W-:Y:S02]  /*1cc10*/  SHF.R.S32.HI R14, RZ, 0x1f, R14 ;  /* 0x0000001fff0e7819 */ /* 0x000fe4000001140e */
[----:B------:R-:W-:Y:S01]  /*1cc20*/  SHF.R.S32.HI R10, RZ, 0x1f, R10 ;  /* 0x0000001fff0a7819 */ /* 0x000fe2000001140a */
[----:B0-----:R-:W3:Y:S04]  /*1cc30*/  LDL.LU R61, [R1+0x43d8] ;  /* 0x0043d800013d7983 */ /* 0x001ee80000300800 */
[----:B------:R0:W-:Y:S01]  /*1cc40*/  STL [R1+0x66c], R13 ;  /* 0x00066c0d01007387 */ /* 0x0001e20000100800 */
[----:B------:R-:W-:-:S03]  /*1cc50*/  SHF.R.S32.HI R24, RZ, 0x1f, R24 ;  /* 0x0000001fff187819 */ /* 0x000fc60000011418 */
[----:B0-----:R-:W4:Y:S04]  /*1cc60*/  LDL.LU R13, [R1+0x43d4] ;  /* 0x0043d400010d7983 */ /* 0x001f280000300800 */
[----:B------:R0:W-:Y:S01]  /*1cc70*/  STL [R1+0x674], R6 ;  /* 0x0006740601007387 */ /* 0x0001e20000100800 */
[----:B------:R-:W-:-:S03]  /*1cc80*/  SHF.R.S32.HI R20, RZ, 0x1f, R20 ;  /* 0x0000001fff147819 */ /* 0x000fc60000011414 */
[----:B0-----:R-:W5:Y:S04]  /*1cc90*/  LDL.LU R6, [R1+0x43d0] ;  /* 0x0043d00001067983 */ /* 0x001f680000300800 */
[----:B------:R0:W-:Y:S01]  /*1cca0*/  STL [R1+0x67c], R3 ;  /* 0x00067c0301007387 */ /* 0x0001e20000100800 */
[----:B------:R-:W-:-:S03]  /*1ccb0*/  SHF.R.S32.HI R16, RZ, 0x1f, R16 ;  /* 0x0000001fff107819 */ /* 0x000fc60000011410 */
        /* <DEDUP_REMOVED lines=41> */
[----:B--2---:R-:W-:-:S03]  /*1cf50*/  SHF.R.S32.HI R29, RZ, 0x1f, R29 ;  /* 0x0000001fff1d7819 */ /* 0x004fc6000001141d */
[----:B0-----:R-:W2:Y:S04]  /*1cf60*/  LDL.LU R27, [R1+0x4394] ;  /* 0x00439400011b7983 */ /* 0x001ea80000300800 */
[----:B------:R0:W-:Y:S04]  /*1cf70*/  STL [R1+0x6e4], R26 ;  /* 0x0006e41a01007387 */ /* 0x0001e80000100800 */
[----:B0-----:R-:W5:Y:S04]  /*1cf80*/  LDL.LU R26, [R1+0x4390] ;  /* 0x00439000011a7983 */ /* 0x001f680000300800 */
[----:B------:R0:W-:Y:S04]  /*1cf90*/  STL [R1+0x6e8], R25 ;  /* 0x0006e81901007387 */ /* 0x0001e80000100800 */
[----:B0-----:R-:W3:Y:S04]  /*1cfa0*/  LDL.LU R25, [R1+0x438c] ;  /* 0x00438c0001197983 */ /* 0x001ee80000300800 */
[----:B------:R0:W-:Y:S04]  /*1cfb0*/  STL [R1+0x6ec], R31 ;  /* 0x0006ec1f01007387 */ /* 0x0001e80000100800 */
[----:B0-----:R-:W4:Y:S04]  /*1cfc0*/  LDL.LU R31, [R1+0x38] ;  /* 0x00003800011f7983 */ /* 0x001f280000300800 */
[----:B------:R0:W-:Y:S04]  /*1cfd0*/  STL [R1+0x6f0], R33 ;  /* 0x0006f02101007387 */ /* 0x0001e80000100800 */
[----:B0-----:R-:W2:Y:S04]  /*1cfe0*/  LDL.LU R33, [R1+0x4388] ;  /* 0x0043880001217983 */ /* 0x001ea80000300800 */
[----:B------:R0:W-:Y:S04]  /*1cff0*/  STL [R1+0x6f8], R32 ;  /* 0x0006f82001007387 */ /* 0x0001e80000100800 */
[----:B0-----:R-:W5:Y:S04]  /*1d000*/  LDL.LU R32, [R1+0x4384] ;  /* 0x0043840001207983 */ /* 0x001f680000300800 */
[----:B------:R0:W-:Y:S04]  /*1d010*/  STL [R1+0x6fc], R29 ;  /* 0x0006fc1d01007387 */ /* 0x0001e80000100800 */
[----:B0-----:R-:W3:Y:S01]  /*1d020*/  LDL.LU R29, [R1+0x4380] ;  /* 0x00438000011d7983 */ /* 0x001ee20000300800 */
[----:B------:R-:W-:-:S02]  /*1d030*/  SHF.R.S32.HI R8, RZ, 0x1f, R8 ;  /* 0x0000001fff087819 */ /* 0x000fc40000011408 */
[----:B------:R-:W-:-:S03]  /*1d040*/  SHF.R.S32.HI R0, RZ, 0x1f, R0 ;  /* 0x0000001fff007819 */ /* 0x000fc60000011400 */
[----:B------:R0:W-:Y:S02]  /*1d050*/  STL [R1+0x700], R8 ;  /* 0x0007000801007387 */ /* 0x0001e40000100800 */
[----:B0-----:R-:W-:-:S05]  /*1d060*/  SHF.R.S32.HI R8, RZ, 0x1f, R4 ;  /* 0x0000001fff087819 */ /* 0x001fca0000011404 */
[----:B------:R-:W-:Y:S01]  /*1d070*/  STL [R1+0x704], R8 ;  /* 0x0007040801007387 */ /* 0x000fe20000100800 */
[----:B---3--:R-:W-:-:S03]  /*1d080*/  SHF.R.S32.HI R4, RZ, 0x1f, R29 ;  /* 0x0000001fff047819 */ /* 0x008fc6000001141d */
[----:B------:R-:W3:Y:S04]  /*1d090*/  LDL.LU R29, [R1+0x437c] ;  /* 0x00437c00011d7983 */ /* 0x000ee80000300800 */
[----:B------:R5:W-:Y:S02]  /*1d0a0*/  STL [R1+0x708], R0 ;  /* 0x0007080001007387 */ /* 0x000be40000100800 */
[----:B-----5:R-:W-:Y:S02]  /*1d0b0*/  SHF.R.S32.HI R0, RZ, 0x1f, R32 ;  /* 0x0000001fff007819 */ /* 0x020fe40000011420 */
[----:B------:R-:W5:Y:S04]  /*1d0c0*/  LDL.LU R32, [R1+0x4378] ;  /* 0x0043780001207983 */ /* 0x000f680000300800 */
[----:B------:R2:W-:Y:S02]  /*1d0d0*/  STL [R1+0x70c], R4 ;  /* 0x00070c0401007387 */ /* 0x0005e40000100800 */
[----:B--2---:R-:W-:-:S02]  /*1d0e0*/  SHF.R.S32.HI R4, RZ, 0x1f, R33 ;  /* 0x0000001fff047819 */ /* 0x004fc40000011421 */
[----:B------:R-:W2:Y:S04]  /*1d0f0*/  LDL.LU R33, [R1+0x4374] ;  /* 0x0043740001217983 */ /* 0x000ea80000300800 */
[----:B------:R0:W-:Y:S04]  /*1d100*/  STL [R1+0x710], R0 ;  /* 0x0007100001007387 */ /* 0x0001e80000100800 */
[----:B------:R-:W2:Y:S04]  /*1d110*/  LDL.LU R8, [R1+0x34] ;  /* 0x0000340001087983 */ /* 0x000ea80000300800 */
[----:B------:R1:W-:Y:S01]  /*1d120*/  STL [R1+0x714], R4 ;  /* 0x0007140401007387 */ /* 0x0003e20000100800 */
[----:B0-----:R-:W-:-:S03]  /*1d130*/  SHF.R.S32.HI R0, RZ, 0x1f, R25 ;  /* 0x0000001fff007819 */ /* 0x001fc60000011419 */
[----:B------:R-:W3:Y:S01]  /*1d140*/  LDL.LU R25, [R1+0x4370] ;  /* 0x0043700001197983 */ /* 0x000ee20000300800 */
[----:B-1----:R-:W-:-:S03]  /*1d150*/  SHF.R.S32.HI R4, RZ, 0x1f, R26 ;  /* 0x0000001fff047819 */ /* 0x002fc6000001141a */
[----:B------:R-:W5:Y:S04]  /*1d160*/  LDL.LU R26, [R1+0x436c] ;  /* 0x00436c00011a7983 */ /* 0x000f680000300800 */
[----:B------:R0:W-:Y:S02]  /*1d170*/  STL [R1+0x718], R0 ;  /* 0x0007180001007387 */ /* 0x0001e40000100800 */
[----:B0-----:R-:W-:Y:S02]  /*1d180*/  SHF.R.S32.HI R0, RZ, 0x1f, R27 ;  /* 0x0000001fff007819 */ /* 0x001fe4000001141b */
[----:B------:R-:W2:Y:S04]  /*1d190*/  LDL.LU R27, [R1+0x4368] ;  /* 0x00436800011b7983 */ /* 0x000ea80000300800 */
[----:B------:R4:W-:Y:S02]  /*1d1a0*/  STL [R1+0x71c], R4 ;  /* 0x00071c0401007387 */ /* 0x0009e40000100800 */
[----:B----4-:R-:W-:-:S02]  /*1d1b0*/  SHF.R.S32.HI R4, RZ, 0x1f, R28 ;  /* 0x0000001fff047819 */ /* 0x010fc4000001141c */
[----:B------:R-:W4:Y:S04]  /*1d1c0*/  LDL.LU R28, [R1+0x4364] ;  /* 0x00436400011c7983 */ /* 0x000f280000300800 */
[----:B------:R0:W-:Y:S02]  /*1d1d0*/  STL [R1+0x720], R0 ;  /* 0x0007200001007387 */ /* 0x0001e40000100800 */
[----:B0-----:R-:W-:Y:S02]  /*1d1e0*/  SHF.R.S32.HI R0, RZ, 0x1f, R30 ;  /* 0x0000001fff007819 */ /* 0x001fe4000001141e */
[----:B------:R-:W4:Y:S04]  /*1d1f0*/  LDL.LU R30, [R1+0x4360] ;  /* 0x00436000011e7983 */ /* 0x000f280000300800 */
[----:B------:R3:W-:Y:S02]  /*1d200*/  STL [R1+0x724], R4 ;  /* 0x0007240401007387 */ /* 0x0007e40000100800 */
[----:B---3--:R-:W-:-:S05]  /*1d210*/  IADD3 R4, P0, R5, R25, RZ ;  /* 0x0000001905047210 */ /* 0x008fca0007f1e0ff */
[----:B------:R5:W-:Y:S02]  /*1d220*/  STL [R1+0x3d30], R4 ;  /* 0x003d300401007387 */ /* 0x000be40000100800 */
[----:B-----5:R-:W-:-:S05]  /*1d230*/  IADD3 R4, P1, R5, R26, RZ ;  /* 0x0000001a05047210 */ /* 0x020fca0007f3e0ff */
[----:B------:R2:W-:Y:S02]  /*1d240*/  STL [R1+0x3d34], R4 ;  /* 0x003d340401007387 */ /* 0x0005e40000100800 */
[----:B--2---:R-:W-:-:S05]  /*1d250*/  IADD3 R4, P2, R5, R27, RZ ;  /* 0x0000001b05047210 */ /* 0x004fca0007f5e0ff */
[----:B------:R0:W-:Y:S02]  /*1d260*/  STL [R1+0x3d38], R4 ;  /* 0x003d380401007387 */ /* 0x0001e40000100800 */
[----:B0-----:R-:W-:Y:S02]  /*1d270*/  SHF.R.S32.HI R4, RZ, 0x1f, R5 ;  /* 0x0000001fff047819 */ /* 0x001fe40000011405 */
[----:B----4-:R-:W-:-:S05]  /*1d280*/  IADD3 R5, P3, R5, R28, RZ ;  /* 0x0000001c05057210 */ /* 0x010fca0007f7e0ff */
[----:B------:R0:W-:Y:S02]  /*1d290*/  STL [R1+0x3d20], R5 ;  /* 0x003d200501007387 */ /* 0x0001e40000100800 */
[----:B0-----:R-:W-:-:S05]  /*1d2a0*/  IADD3 R5, P4, R11, R25, RZ ;  /* 0x000000190b057210 */ /* 0x001fca0007f9e0ff */
[----:B------:R0:W-:Y:S02]  /*1d2b0*/  STL [R1+0x3d24], R5 ;  /* 0x003d240501007387 */ /* 0x0001e40000100800 */
[----:B0-----:R-:W-:-:S05]  /*1d2c0*/  IADD3 R5, P5, R11, R26, RZ ;  /* 0x0000001a0b057210 */ /* 0x001fca0007fbe0ff */
[----:B------:R0:W-:Y:S02]  /*1d2d0*/  STL [R1+0x3d28], R5 ;  /* 0x003d280501007387 */ /* 0x0001e40000100800 */
[----:B0-----:R-:W-:-:S05]  /*1d2e0*/  IMAD.X R5, R4, 0x1, R29, P0 ;  /* 0x0000000104057824 */ /* 0x001fca00000e061d */
[----:B------:R0:W-:Y:S02]  /*1d2f0*/  STL [R1+0x3d18], R5 ;  /* 0x003d180501007387 */ /* 0x0001e40000100800 */
[----:B0-----:R-:W-:-:S05]  /*1d300*/  IADD3 R5, P0, R11, R27, RZ ;  /* 0x0000001b0b057210 */ /* 0x001fca0007f1e0ff */
[----:B------:R0:W-:Y:S02]  /*1d310*/  STL [R1+0x3d2c], R5 ;  /* 0x003d2c0501007387 */ /* 0x0001e40000100800 */
[----:B0-----:R-:W-:Y:S01]  /*1d320*/  IMAD.X R5, R4, 0x1, R32, P1 ;  /* 0x0000000104057824 */ /* 0x001fe200008e0620 */
[----:B------:R-:W-:-:S04]  /*1d330*/  IADD3 R11, P1, R11, R28, RZ ;  /* 0x0000001c0b0b7210 */ /* 0x000fc80007f3e0ff */
[----:B------:R0:W-:Y:S04]  /*1d340*/  STL [R1+0x3d1c], R5 ;  /* 0x003d1c0501007387 */ /* 0x0001e80000100800 */
[----:B------:R1:W-:Y:S01]  /*1d350*/  STL [R1+0x3d10], R11 ;  /* 0x003d100b01007387 */ /* 0x0003e20000100800 */
[----:B0-----:R-:W-:-:S03]  /*1d360*/  IMAD.X R5, R4, 0x1, R33, P2 ;  /* 0x0000000104057824 */ /* 0x001fc600010e0621 */
[----:B-1----:R-:W2:Y:S04]  /*1d370*/  LDL.LU R11, [R1+0x2c] ;  /* 0x00002c00010b7983 */ /* 0x002ea80000300800 */
[----:B------:R0:W-:Y:S01]  /*1d380*/  STL [R1+0x3d0c], R5 ;  /* 0x003d0c0501007387 */ /* 0x0001e20000100800 */
[----:B------:R-:W-:Y:S01]  /*1d390*/  IMAD.X R4, R4, 0x1, R30, P3 ;  /* 0x0000000104047824 */ /* 0x000fe200018e061e */
[----:B0-----:R-:W-:-:S05]  /*1d3a0*/  IADD3 R5, P2, R17, R25, RZ ;  /* 0x0000001911057210 */ /* 0x001fca0007f5e0ff */
[----:B------:R0:W-:Y:S04]  /*1d3b0*/  STL [R1+0x3d14], R5 ;  /* 0x003d140501007387 */ /* 0x0001e80000100800 */
[----:B------:R1:W-:Y:S01]  /*1d3c0*/  STL [R1+0x3cf8], R4 ;  /* 0x003cf80401007387 */ /* 0x0003e20000100800 */
[----:B0-----:R-:W-:Y:S01]  /*1d3d0*/  IADD3 R5, P3, R17, R26, RZ ;  /* 0x0000001a11057210 */ /* 0x001fe20007f7e0ff */
[----:B-1----:R-:W-:-:S04]  /*1d3e0*/  IMAD.X R4, R31, 0x1, R29, P4 ;  /* 0x000000011f047824 */ /* 0x002fc800020e061d */
[----:B------:R0:W-:Y:S04]  /*1d3f0*/  STL [R1+0x3d04], R5 ;  /* 0x003d040501007387 */ /* 0x0001e80000100800 */
[----:B------:R1:W-:Y:S01]  /*1d400*/  STL [R1+0x3cfc], R4 ;  /* 0x003cfc0401007387 */ /* 0x0003e20000100800 */
[----:B0-----:R-:W-:Y:S01]  /*1d410*/  IADD3 R5, P4, R17, R27, RZ ;  /* 0x0000001b11057210 */ /* 0x001fe20007f9e0ff */
[----:B-1----:R-:W-:-:S04]  /*1d420*/  IMAD.X R4, R31, 0x1, R32, P5 ;  /* 0x000000011f047824 */ /* 0x002fc800028e0620 */
[----:B------:R0:W-:Y:S02]  /*1d430*/  STL [R1+0x3d08], R5 ;  /* 0x003d080501007387 */ /* 0x0001e40000100800 */
[----:B0-----:R-:W-:Y:S02]  /*1d440*/  IADD3 R5, P5, R17, R28, RZ ;  /* 0x0000001c11057210 */ /* 0x001fe40007fbe0ff */
[----:B------:R-:W3:Y:S04]  /*1d450*/  LDL.LU R17, [R1+0x30] ;  /* 0x0000300001117983 */ /* 0x000ee80000300800 */
[----:B------:R0:W-:Y:S04]  /*1d460*/  STL [R1+0x3d00], R4 ;  /* 0x003d000401007387 */ /* 0x0001e80000100800 */
[----:B------:R1:W-:Y:S01]  /*1d470*/  STL [R1+0x3cf0], R5 ;  /* 0x003cf00501007387 */ /* 0x0003e20000100800 */
[----:B0-----:R-:W-:-:S03]  /*1d480*/  IMAD.X R4, R31, 0x1, R33, P0 ;  /* 0x000000011f047824 */ /* 0x001fc600000e0621 */
[----:B-1----:R-:W4:Y:S01]  /*1d490*/  LDL.LU R5, [R1+0x28] ;  /* 0x0000280001057983 */ /* 0x002f220000300800 */
[----:B------:R-:W-:-:S03]  /*1d4a0*/  IMAD.X R31, R31, 0x1, R30, P1 ;  /* 0x000000011f1f7824 */ /* 0x000fc600008e061e */
[----:B------:R0:W-:Y:S02]  /*1d4b0*/  STL [R1+0x3cec], R4 ;  /* 0x003cec0401007387 */ /* 0x0001e40000100800 */
[----:B0-----:R-:W-:-:S05]  /*1d4c0*/  IADD3 R4, P0, R21, R25, RZ ;  /* 0x0000001915047210 */ /* 0x001fca0007f1e0ff */
[----:B------:R0:W-:Y:S04]  /*1d4d0*/  STL [R1+0x3cf4], R4 ;  /* 0x003cf40401007387 */ /* 0x0001e80000100800 */
[----:B0-----:R-:W5:Y:S04]  /*1d4e0*/  LDL.LU R4, [R1+0x435c] ;  /* 0x00435c0001047983 */ /* 0x001f680000300800 */
[----:B------:R0:W-:Y:S02]  /*1d4f0*/  STL [R1+0x3cd8], R31 ;  /* 0x003cd81f01007387 */ /* 0x0001e40000100800 */
[----:B0-----:R-:W-:-:S05]  /*1d500*/  IADD3 R31, P1, R21, R26, RZ ;  /* 0x0000001a151f7210 */ /* 0x001fca0007f3e0ff */
[----:B------:R0:W-:Y:S02]  /*1d510*/  STL [R1+0x3ce4], R31 ;  /* 0x003ce41f01007387 */ /* 0x0001e40000100800 */
[----:B0-----:R-:W-:-:S05]  /*1d520*/  IMAD.X R31, R8, 0x1, R29, P2 ;  /* 0x00000001081f7824 */ /* 0x001fca00010e061d */
[----:B------:R0:W-:Y:S02]  /*1d530*/  STL [R1+0x3cdc], R31 ;  /* 0x003cdc1f01007387 */ /* 0x0001e40000100800 */
[----:B0-----:R-:W-:-:S05]  /*1d540*/  IADD3 R31, P2, R21, R27, RZ ;  /* 0x0000001b151f7210 */ /* 0x001fca0007f5e0ff */
[----:B------:R0:W-:Y:S02]  /*1d550*/  STL [R1+0x3ce8], R31 ;  /* 0x003ce81f01007387 */ /* 0x0001e40000100800 */
[----:B0-----:R-:W-:-:S05]  /*1d560*/  IMAD.X R31, R8, 0x1, R32, P3 ;  /* 0x00000001081f7824 */ /* 0x001fca00018e0620 */
[----:B------:R0:W-:Y:S04]  /*1d570*/  STL [R1+0x3ce0], R31 ;  /* 0x003ce01f01007387 */ /* 0x0001e80000100800 */
[----:B0-----:R-:W2:Y:S01]  /*1d580*/  LDL.LU R31, [R1+0x4358] ;  /* 0x00435800011f7983 */ /* 0x001ea20000300800 */
[----:B------:R-:W-:-:S05]  /*1d590*/  IADD3 R21, P3, R21, R28, RZ ;  /* 0x0000001c15157210 */ /* 0x000fca0007f7e0ff */
[----:B------:R0:W-:Y:S02]  /*1d5a0*/  STL [R1+0x3cd0], R21 ;  /* 0x003cd01501007387 */ /* 0x0001e40000100800 */
[----:B0-----:R-:W-:-:S05]  /*1d5b0*/  IMAD.X R21, R8, 0x1, R33, P4 ;  /* 0x0000000108157824 */ /* 0x001fca00020e0621 */
[----:B------:R2:W-:Y:S01]  /*1d5c0*/  STL [R1+0x3ccc], R21 ;  /* 0x003ccc1501007387 */ /* 0x0005e20000100800 */
[----:B------:R-:W-:Y:S01]  /*1d5d0*/  IMAD.X R8, R8, 0x1, R30, P5 ;  /* 0x0000000108087824 */ /* 0x000fe200028e061e */
[----:B--2---:R-:W-:-:S05]  /*1d5e0*/  IADD3 R21, P4, R31, R25, RZ ;  /* 0x000000191f157210 */ /* 0x004fca0007f9e0ff */
[----:B------:R0:W-:Y:S04]  /*1d5f0*/  STL [R1+0x3cd4], R21 ;  /* 0x003cd41501007387 */ /* 0x0001e80000100800 */
[----:B------:R3:W-:Y:S01]  /*1d600*/  STL [R1+0x3cb8], R8 ;  /* 0x003cb80801007387 */ /* 0x0007e20000100800 */
[----:B0-----:R-:W-:Y:S01]  /*1d610*/  IADD3 R21, P5, R31, R26, RZ ;  /* 0x0000001a1f157210 */ /* 0x001fe20007fbe0ff */
[----:B---3--:R-:W-:-:S04]  /*1d620*/  IMAD.X R8, R17, 0x1, R29, P0 ;  /* 0x0000000111087824 */ /* 0x008fc800000e061d */
[----:B------:R0:W-:Y:S04]  /*1d630*/  STL [R1+0x3cc4], R21 ;  /* 0x003cc41501007387 */ /* 0x0001e80000100800 */
[----:B------:R1:W-:Y:S01]  /*1d640*/  STL [R1+0x3cbc], R8 ;  /* 0x003cbc0801007387 */ /* 0x0003e20000100800 */
[----:B0-----:R-:W-:Y:S01]  /*1d650*/  IADD3 R21, P0, R31, R27, RZ ;  /* 0x0000001b1f157210 */ /* 0x001fe20007f1e0ff */
[----:B-1----:R-:W-:-:S04]  /*1d660*/  IMAD.X R8, R17, 0x1, R32, P1 ;  /* 0x0000000111087824 */ /* 0x002fc800008e0620 */
[----:B------:R0:W-:Y:S02]  /*1d670*/  STL [R1+0x3cc8], R21 ;  /* 0x003cc81501007387 */ /* 0x0001e40000100800 */
[----:B0-----:R-:W-:Y:S02]  /*1d680*/  IADD3 R21, P1, R31, R28, RZ ;  /* 0x0000001c1f157210 */ /* 0x001fe40007f3e0ff */
[----:B------:R-:W2:Y:S04]  /*1d690*/  LDL.LU R31, [R1+0x24] ;  /* 0x00002400011f7983 */ /* 0x000ea80000300800 */
[----:B------:R0:W-:Y:S04]  /*1d6a0*/  STL [R1+0x3cc0], R8 ;  /* 0x003cc00801007387 */ /* 0x0001e80000100800 */
[----:B------:R1:W-:Y:S01]  /*1d6b0*/  STL [R1+0x3cb0], R21 ;  /* 0x003cb01501007387 */ /* 0x0003e20000100800 */
[----:B0-----:R-:W-:-:S03]  /*1d6c0*/  IMAD.X R8, R17, 0x1, R33, P2 ;  /* 0x0000000111087824 */ /* 0x001fc600010e0621 */
[----:B-1----:R-:W3:Y:S04]  /*1d6d0*/  LDL.LU R21, [R1+0x20] ;  /* 0x0000200001157983 */ /* 0x002ee80000300800 */
[----:B------:R5:W-:Y:S02]  /*1d6e0*/  STL [R1+0x3cac], R8 ;  /* 0x003cac0801007387 */ /* 0x000be40000100800 */
[----:B-----5:R-:W-:-:S05]  /*1d6f0*/  IADD3 R8, P2, R4, R25, RZ ;  /* 0x0000001904087210 */ /* 0x020fca0007f5e0ff */
[----:B------:R0:W-:Y:S04]  /*1d700*/  STL [R1+0x3cb4], R8 ;  /* 0x003cb40801007387 */ /* 0x0001e80000100800 */
[----:B0-----:R-:W5:Y:S01]  /*1d710*/  LDL.LU R8, [R1+0x4354] ;  /* 0x0043540001087983 */ /* 0x001f620000300800 */
[----:B------:R-:W-:-:S05]  /*1d720*/  IMAD.X R17, R17, 0x1, R30, P3 ;  /* 0x0000000111117824 */ /* 0x000fca00018e061e */
        /* <DEDUP_REMOVED lines=8> */
[----:B------:R0:W-:Y:S02]  /*1d7b0*/  STL [R1+0x3ca0], R17 ;  /* 0x003ca01101007387 */ /* 0x0001e40000100800 */
[----:B0-----:R-:W-:Y:S01]  /*1d7c0*/  IADD3 R17, P5, R4, R28, RZ ;  /* 0x0000001c04117210 */ /* 0x001fe20007fbe0ff */
[----:B------:R-:W-:-:S04]  /*1d7d0*/  IMAD.X R4, R11, 0x1, R33, P0 ;  /* 0x000000010b047824 */ /* 0x000fc800000e0621 */
[----:B------:R0:W-:Y:S01]  /*1d7e0*/  STL [R1+0x3c90], R17 ;  /* 0x003c901101007387 */ /* 0x0001e20000100800 */
[----:B------:R-:W-:-:S03]  /*1d7f0*/  IMAD.X R11, R11, 0x1, R30, P1 ;  /* 0x000000010b0b7824 */ /* 0x000fc600008e061e */
[----:B0-----:R-:W3:Y:S04]  /*1d800*/  LDL.LU R17, [R1+0x1c] ;  /* 0x00001c0001117983 */ /* 0x001ee80000300800 */
[----:B------:R5:W-:Y:S02]  /*1d810*/  STL [R1+0x3c8c], R4 ;  /* 0x003c8c0401007387 */ /* 0x000be40000100800 */
[----:B-----5:R-:W-:-:S05]  /*1d820*/  IADD3 R4, P0, R8, R25, RZ ;  /* 0x0000001908047210 */ /* 0x020fca0007f1e0ff */
[----:B------:R0:W-:Y:S04]  /*1d830*/  STL [R1+0x3c94], R4 ;  /* 0x003c940401007387 */ /* 0x0001e80000100800 */
[----:B------:R4:W-:Y:S01]  /*1d840*/  STL [R1+0x3c78], R11 ;  /* 0x003c780b01007387 */ /* 0x0009e20000100800 */
[----:B0-----:R-:W-:Y:S01]  /*1d850*/  IADD3 R4, P1, R8, R26, RZ ;  /* 0x0000001a08047210 */ /* 0x001fe20007f3e0ff */
[----:B----4-:R-:W-:-:S04]  /*1d860*/  IMAD.X R11, R5, 0x1, R29, P2 ;  /* 0x00000001050b7824 */ /* 0x010fc800010e061d */
[----:B------:R0:W-:Y:S04]  /*1d870*/  STL [R1+0x3c84], R4 ;  /* 0x003c840401007387 */ /* 0x0001e80000100800 */
[----:B------:R1:W-:Y:S01]  /*1d880*/  STL [R1+0x3c7c], R11 ;  /* 0x003c7c0b01007387 */ /* 0x0003e20000100800 */
[C---:B0-----:R-:W-:Y:S01]  /*1d890*/  IADD3 R4, P2, R8.reuse, R27, RZ ;  /* 0x0000001b08047210 */ /* 0x041fe20007f5e0ff */
[----:B-1----:R-:W-:Y:S01]  /*1d8a0*/  IMAD.X R11, R5, 0x1, R32, P3 ;  /* 0x00000001050b7824 */ /* 0x002fe200018e0620 */
[----:B------:R-:W-:-:S03]  /*1d8b0*/  IADD3 R8, P3, R8, R28, RZ ;  /* 0x0000001c08087210 */ /* 0x000fc60007f7e0ff */
[----:B------:R0:W-:Y:S04]  /*1d8c0*/  STL [R1+0x3c88], R4 ;  /* 0x003c880401007387 */ /* 0x0001e80000100800 */
[----:B------:R1:W-:Y:S01]  /*1d8d0*/  STL [R1+0x3c80], R11 ;  /* 0x003c800b01007387 */ /* 0x0003e20000100800 */
[----:B0-----:R-:W-:-:S03]  /*1d8e0*/  IMAD.X R4, R5, 0x1, R33, P4 ;  /* 0x0000000105047824 */ /* 0x001fc600020e0621 */
[----:B-1----:R-:W4:Y:S04]  /*1d8f0*/  LDL.LU R11, [R1+0x18] ;  /* 0x00001800010b7983 */ /* 0x002f280000300800 */
[----:B------:R0:W-:Y:S04]  /*1d900*/  STL [R1+0x3c70], R8 ;  /* 0x003c700801007387 */ /* 0x0001e80000100800 */
[----:B------:R1:W-:Y:S01]  /*1d910*/  STL [R1+0x3c6c], R4 ;  /* 0x003c6c0401007387 */ /* 0x0003e20000100800 */
[C---:B0-----:R-:W-:Y:S01]  /*1d920*/  IADD3 R8, P4, R12.reuse, R25, RZ ;  /* 0x000000190c087210 */ /* 0x041fe20007f9e0ff */
[----:B-1----:R-:W-:Y:S01]  /*1d930*/  IMAD.X R4, R5, 0x1, R30, P5 ;  /* 0x0000000105047824 */ /* 0x002fe200028e061e */
[----:B------:R-:W-:-:S03]  /*1d940*/  IADD3 R5, P5, R12, R26, RZ ;  /* 0x0000001a0c057210 */ /* 0x000fc60007fbe0ff */
[----:B------:R2:W-:Y:S04]  /*1d950*/  STL [R1+0x3c74], R8 ;  /* 0x003c740801007387 */ /* 0x0005e80000100800 */
[----:B------:R0:W-:Y:S04]  /*1d960*/  STL [R1+0x3c58], R4 ;  /* 0x003c580401007387 */ /* 0x0001e80000100800 */
[----:B------:R1:W-:Y:S01]  /*1d970*/  STL [R1+0x3c64], R5 ;  /* 0x003c640501007387 */ /* 0x0003e20000100800 */
[----:B--2---:R-:W-:Y:S01]  /*1d980*/  IMAD.X R8, R31, 0x1, R29, P0 ;  /* 0x000000011f087824 */ /* 0x004fe200000e061d */
[----:B0-----:R-:W-:-:S04]  /*1d990*/  IADD3 R4, P0, R12, R27, RZ ;  /* 0x0000001b0c047210 */ /* 0x001fc80007f1e0ff */
[----:B------:R-:W-:Y:S01]  /*1d9a0*/  STL [R1+0x3c5c], R8 ;  /* 0x003c5c0801007387 */ /* 0x000fe20000100800 */
[----:B-1----:R-:W-:-:S03]  /*1d9b0*/  IMAD.X R5, R31, 0x1, R32, P1 ;  /* 0x000000011f057824 */ /* 0x002fc600008e0620 */
[----:B------:R-:W-:Y:S04]  /*1d9c0*/  STL [R1+0x3c68], R4 ;  /* 0x003c680401007387 */ /* 0x000fe80000100800 */
[----:B------:R0:W-:Y:S04]  /*1d9d0*/  STL [R1+0x3c60], R5 ;  /* 0x003c600501007387 */ /* 0x0001e80000100800 */
[----:B0-----:R-:W2:Y:S01]  /*1d9e0*/  LDL.LU R5, [R1+0x14] ;  /* 0x0000140001057983 */ /* 0x001ea20000300800 */
[----:B------:R-:W-:Y:S01]  /*1d9f0*/  IADD3 R8, P1, R12, R28, RZ ;  /* 0x0000001c0c087210 */ /* 0x000fe20007f3e0ff */
[----:B------:R-:W-:-:S04]  /*1da00*/  IMAD.X R4, R31, 0x1, R33, P2 ;  /* 0x000000011f047824 */ /* 0x000fc800010e0621 */
        /* <DEDUP_REMOVED lines=8> */
[----:B---3--:R-:W-:Y:S01]  /*1da90*/  IMAD.X R8, R21, 0x1, R29, P4 ;  /* 0x0000000115087824 */ /* 0x008fe200020e061d */
[----:B0-----:R-:W-:-:S04]  /*1daa0*/  IADD3 R4, P4, R16, R27, RZ ;  /* 0x0000001b10047210 */ /* 0x001fc80007f9e0ff */
[----:B------:R0:W-:Y:S01]  /*1dab0*/  STL [R1+0x3c3c], R8 ;  /* 0x003c3c0801007387 */ /* 0x0001e20000100800 */
[----:B-1----:R-:W-:-:S03]  /*1dac0*/  IMAD.X R12, R21, 0x1, R32, P5 ;  /* 0x00000001150c7824 */ /* 0x002fc600028e0620 */
[----:B------:R1:W-:Y:S04]  /*1dad0*/  STL [R1+0x3c48], R4 ;  /* 0x003c480401007387 */ /* 0x0003e80000100800 */
[----:B------:R-:W-:Y:S01]  /*1dae0*/  STL [R1+0x3c40], R12 ;  /* 0x003c400c01007387 */ /* 0x000fe20000100800 */
[----:B0-----:R-:W-:-:S03]  /*1daf0*/  IADD3 R8, P5, R16, R28, RZ ;  /* 0x0000001c10087210 */ /* 0x001fc60007fbe0ff */
[----:B------:R-:W3:Y:S01]  /*1db00*/  LDL.LU R31, [R1+0x10] ;  /* 0x00001000011f7983 */ /* 0x000ee20000300800 */
[----:B-1----:R-:W-:-:S03]  /*1db10*/  IMAD.X R4, R21, 0x1, R33, P0 ;  /* 0x0000000115047824 */ /* 0x002fc600000e0621 */
        /* <DEDUP_REMOVED lines=8> */
[----:B0-----:R-:W-:Y:S01]  /*1dba0*/  IMAD.X R8, R17, 0x1, R29, P2 ;  /* 0x0000000111087824 */ /* 0x001fe200010e061d */
[----:B-1----:R-:W-:-:S04]  /*1dbb0*/  IADD3 R4, P2, R20, R27, RZ ;  /* 0x0000001b14047210 */ /* 0x002fc80007f5e0ff */
[----:B------:R0:W-:Y:S01]  /*1dbc0*/  STL [R1+0x3c1c], R8 ;  /* 0x003c1c0801007387 */ /* 0x0001e20000100800 */
[----:B-----5:R-:W-:-:S03]  /*1dbd0*/  IMAD.X R12, R17, 0x1, R32, P3 ;  /* 0x00000001110c7824 */ /* 0x020fc600018e0620 */
[----:B------:R1:W-:Y:S04]  /*1dbe0*/  STL [R1+0x3c28], R4 ;  /* 0x003c280401007387 */ /* 0x0003e80000100800 */
[----:B------:R5:W-:Y:S01]  /*1dbf0*/  STL [R1+0x3c20], R12 ;  /* 0x003c200c01007387 */ /* 0x000be20000100800 */
[----:B0-----:R-:W-:-:S03]  /*1dc00*/  IADD3 R8, P3, R20, R28, RZ ;  /* 0x0000001c14087210 */ /* 0x001fc60007f7e0ff */
[----:B------:R-:W3:Y:S01]  /*1dc10*/  LDL.LU R21, [R1+0xc] ;  /* 0x00000c0001157983 */ /* 0x000ee20000300800 */
[----:B-1----:R-:W-:-:S03]  /*1dc20*/  IMAD.X R4, R17, 0x1, R33, P4 ;  /* 0x0000000111047824 */ /* 0x002fc600020e0621 */
[----:B------:R0:W-:Y:S01]  /*1dc30*/  STL [R1+0x3c10], R8 ;  /* 0x003c100801007387 */ /* 0x0001e20000100800 */
[----:B-----5:R-:W-:-:S03]  /*1dc40*/  IMAD.X R12, R17, 0x1, R30, P5 ;  /* 0x00000001110c7824 */ /* 0x020fc600028e061e */
[----:B------:R1:W-:Y:S01]  /*1dc50*/  STL [R1+0x3c0c], R4 ;  /* 0x003c0c0401007387 */ /* 0x0003e20000100800 */
[C---:B0-----:R-:W-:Y:S02]  /*1dc60*/  IADD3 R8, P4, R24.reuse, R25, RZ ;  /* 0x0000001918087210 */ /* 0x041fe40007f9e0ff */
[----:B-1----:R-:W-:-:S03]  /*1dc70*/  IADD3 R4, P5, R24, R26, RZ ;  /* 0x0000001a18047210 */ /* 0x002fc60007fbe0ff */
[----:B------:R4:W-:Y:S04]  /*1dc80*/  STL [R1+0x3c14], R8 ;  /* 0x003c140801007387 */ /* 0x0009e80000100800 */
[----:B------:R0:W-:Y:S04]  /*1dc90*/  STL [R1+0x3bf8], R12 ;  /* 0x003bf80c01007387 */ /* 0x0001e80000100800 */
[----:B------:R1:W-:Y:S01]  /*1dca0*/  STL [R1+0x3c04], R4 ;  /* 0x003c040401007387 */ /* 0x0003e20000100800 */
[C---:B----4-:R-:W-:Y:S01]  /*1dcb0*/  IMAD.X R8, R11.reuse, 0x1, R29, P0 ;  /* 0x000000010b087824 */ /* 0x050fe200000e061d */
[----:B0-----:R-:W-:Y:S01]  /*1dcc0*/  IADD3 R12, P0, R24, R27, RZ ;  /* 0x0000001b180c7210 */ /* 0x001fe20007f1e0ff */
[----:B-1----:R-:W-:-:S03]  /*1dcd0*/  IMAD.X R4, R11, 0x1, R32, P1 ;  /* 0x000000010b047824 */ /* 0x002fc600008e0620 */
[----:B------:R0:W-:Y:S04]  /*1dce0*/  STL [R1+0x3bfc], R8 ;  /* 0x003bfc0801007387 */ /* 0x0001e80000100800 */
[----:B------:R-:W-:Y:S04]  /*1dcf0*/  STL [R1+0x3c08], R12 ;  /* 0x003c080c01007387 */ /* 0x000fe80000100800 */
[----:B------:R-:W4:Y:S01]  /*1dd00*/  LDL.LU R17, [R1+0x8] ;  /* 0x0000080001117983 */ /* 0x000f220000300800 */
[----:B0-----:R-:W-:-:S03]  /*1dd10*/  IADD3 R8, P1, R24, R28, RZ ;  /* 0x0000001c18087210 */ /* 0x001fc60007f3e0ff */
[----:B------:R0:W-:Y:S04]  /*1dd20*/  STL [R1+0x3c00], R4 ;  /* 0x003c000401007387 */ /* 0x0001e80000100800 */
[----:B------:R1:W-:Y:S01]  /*1dd30*/  STL [R1+0x3bf0], R8 ;  /* 0x003bf00801007387 */ /* 0x0003e20000100800 */
[C---:B0-----:R-:W-:Y:S01]  /*1dd40*/  IMAD.X R4, R11.reuse, 0x1, R33, P2 ;  /* 0x000000010b047824 */ /* 0x041fe200010e0621 */
[----:B------:R-:W-:Y:S01]  /*1dd50*/  IADD3 R12, P2, R10, R25, RZ ;  /* 0x000000190a0c7210 */ /* 0x000fe20007f5e0ff */
[----:B-1----:R-:W-:-:S03]  /*1dd60*/  IMAD.X R8, R11, 0x1, R30, P3 ;  /* 0x000000010b087824 */ /* 0x002fc600018e061e */
[----:B------:R0:W-:Y:S04]  /*1dd70*/  STL [R1+0x3bec], R4 ;  /* 0x003bec0401007387 */ /* 0x0001e80000100800 */
[----:B------:R-:W-:Y:S04]  /*1dd80*/  STL [R1+0x3bf4], R12 ;  /* 0x003bf40c01007387 */ /* 0x000fe80000100800 */
[----:B------:R1:W-:Y:S01]  /*1dd90*/  STL [R1+0x3bd8], R8 ;  /* 0x003bd80801007387 */ /* 0x0003e20000100800 */
[----:B0-----:R-:W-:-:S05]  /*1dda0*/  IADD3 R4, P3, R10, R26, RZ ;  /* 0x0000001a0a047210 */ /* 0x001fca0007f7e0ff */
[----:B------:R0:W-:Y:S01]  /*1ddb0*/  STL [R1+0x3be4], R4 ;  /* 0x003be40401007387 */ /* 0x0001e20000100800 */
[----:B--2---:R-:W-:Y:S01]  /*1ddc0*/  IMAD.X R11, R5, 0x1, R29, P4 ;  /* 0x00000001050b7824 */ /* 0x004fe200020e061d */
[----:B-1----:R-:W-:-:S04]  /*1ddd0*/  IADD3 R8, P4, R10, R27, RZ ;  /* 0x0000001b0a087210 */ /* 0x002fc80007f9e0ff */
[----:B------:R1:W-:Y:S01]  /*1dde0*/  STL [R1+0x3bdc], R11 ;  /* 0x003bdc0b01007387 */ /* 0x0003e20000100800 */
[----:B0-----:R-:W-:-:S03]  /*1ddf0*/  IMAD.X R4, R5, 0x1, R32, P5 ;  /* 0x0000000105047824 */ /* 0x001fc600028e0620 */
[----:B-1----:R-:W2:Y:S04]  /*1de00*/  LDL.LU R11, [R1+0x4] ;  /* 0x00000400010b7983 */ /* 0x002ea80000300800 */
[----:B------:R0:W-:Y:S04]  /*1de10*/  STL [R1+0x3be8], R8 ;  /* 0x003be80801007387 */ /* 0x0001e80000100800 */
[----:B------:R1:W-:Y:S01]  /*1de20*/  STL [R1+0x3be0], R4 ;  /* 0x003be00401007387 */ /* 0x0003e20000100800 */
[----:B0-----:R-:W-:Y:S01]  /*1de30*/  IADD3 R8, P5, R10, R28, RZ ;  /* 0x0000001c0a087210 */ /* 0x001fe20007fbe0ff */
[----:B------:R-:W-:Y:S01]  /*1de40*/  IMAD.X R10, R5, 0x1, R33, P0 ;  /* 0x00000001050a7824 */ /* 0x000fe200000e0621 */
[----:B-1----:R-:W-:-:S03]  /*1de50*/  IADD3 R4, P0, R14, R25, RZ ;  /* 0x000000190e047210 */ /* 0x002fc60007f1e0ff */
[----:B------:R0:W-:Y:S04]  /*1de60*/  STL [R1+0x3bd0], R8 ;  /* 0x003bd00801007387 */ /* 0x0001e80000100800 */
[----:B------:R-:W-:Y:S01]  /*1de70*/  STL [R1+0x3bcc], R10 ;  /* 0x003bcc0a01007387 */ /* 0x000fe20000100800 */
[----:B0-----:R-:W-:Y:S01]  /*1de80*/  IMAD.X R8, R5, 0x1, R30, P1 ;  /* 0x0000000105087824 */ /* 0x001fe200008e061e */
[C---:B------:R-:W-:Y:S02]  /*1de90*/  IADD3 R5, P1, R14.reuse, R26, RZ ;  /* 0x0000001a0e057210 */ /* 0x040fe40007f3e0ff */
[----:B------:R-:W-:Y:S04]  /*1dea0*/  STL [R1+0x3bd4], R4 ;  /* 0x003bd40401007387 */ /* 0x000fe80000100800 */
[----:B------:R-:W-:Y:S04]  /*1deb0*/  STL [R1+0x3bb8], R8 ;  /* 0x003bb80801007387 */ /* 0x000fe80000100800 */
[----:B------:R0:W-:Y:S04]  /*1dec0*/  STL [R1+0x3bc4], R5 ;  /* 0x003bc40501007387 */ /* 0x0001e80000100800 */
[----:B0-----:R-:W5:Y:S01]  /*1ded0*/  LDL.LU R5, [R1] ;  /* 0x0000000001057983 */ /* 0x001f620000300800 */
[----:B---3--:R-:W-:Y:S01]  /*1dee0*/  IMAD.X R4, R31, 0x1, R29, P2 ;  /* 0x000000011f047824 */ /* 0x008fe200010e061d */
[----:B------:R-:W-:-:S04]  /*1def0*/  IADD3 R8, P2, R14, R27, RZ ;  /* 0x0000001b0e087210 */ /* 0x000fc80007f5e0ff */
[----:B------:R0:W-:Y:S01]  /*1df00*/  STL [R1+0x3bbc], R4 ;  /* 0x003bbc0401007387 */ /* 0x0001e20000100800 */
[----:B------:R-:W-:-:S03]  /*1df10*/  IMAD.X R10, R31, 0x1, R33, P4 ;  /* 0x000000011f0a7824 */ /* 0x000fc600020e0621 */
[----:B------:R1:W-:Y:S01]  /*1df20*/  STL [R1+0x3bc8], R8 ;  /* 0x003bc80801007387 */ /* 0x0003e20000100800 */
[----:B0-----:R-:W-:Y:S01]  /*1df30*/  IMAD.X R4, R31, 0x1, R32, P3 ;  /* 0x000000011f047824 */ /* 0x001fe200018e0620 */
[----:B-1----:R-:W-:-:S04]  /*1df40*/  IADD3 R8, P3, R14, R28, RZ ;  /* 0x0000001c0e087210 */ /* 0x002fc80007f7e0ff */
[----:B------:R0:W-:Y:S04]  /*1df50*/  STL [R1+0x3bc0], R4 ;  /* 0x003bc00401007387 */ /* 0x0001e80000100800 */
[----:B------:R1:W-:Y:S01]  /*1df60*/  STL [R1+0x3bb0], R8 ;  /* 0x003bb00801007387 */ /* 0x0003e20000100800 */
[----:B0-----:R-:W-:-:S03]  /*1df70*/  IADD3 R4, P4, R22, R25, RZ ;  /* 0x0000001916047210 */ /* 0x001fc60007f9e0ff */
[----:B------:R0:W-:Y:S01]  /*1df80*/  STL [R1+0x3bac], R10 ;  /* 0x003bac0a01007387 */ /* 0x0001e20000100800 */
[----:B-1----:R-:W-:-:S03]  /*1df90*/  IMAD.X R8, R31, 0x1, R30, P5 ;  /* 0x000000011f087824 */ /* 0x002fc600028e061e */
[----:B------:R1:W-:Y:S01]  /*1dfa0*/  STL [R1+0x3bb4], R4 ;  /* 0x003bb40401007387 */ /* 0x0003e20000100800 */
[----:B0-----:R-:W-:-:S03]  /*1dfb0*/  IADD3 R10, P5, R22, R26, RZ ;  /* 0x0000001a160a7210 */ /* 0x001fc60007fbe0ff */
[----:B------:R0:W-:Y:S01]  /*1dfc0*/  STL [R1+0x3b98], R8 ;  /* 0x003b980801007387 */ /* 0x0001e20000100800 */
[----:B-1----:R-:W-:-:S03]  /*1dfd0*/  IMAD.X R4, R21, 0x1, R29, P0 ;  /* 0x0000000115047824 */ /* 0x002fc600000e061d */
[----:B------:R1:W-:Y:S04]  /*1dfe0*/  STL [R1+0x3ba4], R10 ;  /* 0x003ba40a01007387 */ /* 0x0003e80000100800 */
[----:B------:R3:W-:Y:S01]  /*1dff0*/  STL [R1+0x3b9c], R4 ;  /* 0x003b9c0401007387 */ /* 0x0007e20000100800 */
[----:B0-----:R-:W-:Y:S01]  /*1e000*/  IADD3 R8, P0, R22, R27, RZ ;  /* 0x0000001b16087210 */ /* 0x001fe20007f1e0ff */
[----:B-1----:R-:W-:-:S04]  /*1e010*/  IMAD.X R10, R21, 0x1, R32, P1 ;  /* 0x00000001150a7824 */ /* 0x002fc800008e0620 */
[----:B------:R0:W-:Y:S01]  /*1e020*/  STL [R1+0x3ba8], R8 ;  /* 0x003ba80801007387 */ /* 0x0001e20000100800 */
[----:B---3--:R-:W-:-:S03]  /*1e030*/  IADD3 R4, P1, R22, R28, RZ ;  /* 0x0000001c16047210 */ /* 0x008fc60007f3e0ff */
[----:B------:R1:W-:Y:S04]  /*1e040*/  STL [R1+0x3ba0], R10 ;  /* 0x003ba00a01007387 */ /* 0x0003e80000100800 */
[----:B------:R3:W-:Y:S01]  /*1e050*/  STL [R1+0x3b90], R4 ;  /* 0x003b900401007387 */ /* 0x0007e20000100800 */
[----:B0-----:R-:W-:Y:S01]  /*1e060*/  IMAD.X R8, R21, 0x1, R33, P2 ;  /* 0x0000000115087824 */ /* 0x001fe200010e0621 */
[----:B-1----:R-:W-:-:S04]  /*1e070*/  IADD3 R10, P2, R3, R25, RZ ;  /* 0x00000019030a7210 */ /* 0x002fc80007f5e0ff */
[----:B------:R0:W-:Y:S01]  /*1e080*/  STL [R1+0x3b8c], R8 ;  /* 0x003b8c0801007387 */ /* 0x0001e20000100800 */
[----:B---3--:R-:W-:-:S03]  /*1e090*/  IMAD.X R4, R21, 0x1, R30, P3 ;  /* 0x0000000115047824 */ /* 0x008fc600018e061e */
[----:B------:R4:W-:Y:S04]  /*1e0a0*/  STL [R1+0x3b94], R10 ;  /* 0x003b940a01007387 */ /* 0x0009e80000100800 */
[----:B------:R1:W-:Y:S01]  /*1e0b0*/  STL [R1+0x3b78], R4 ;  /* 0x003b780401007387 */ /* 0x0003e20000100800 */
[----:B0-----:R-:W-:-:S05]  /*1e0c0*/  IADD3 R8, P3, R3, R26, RZ ;  /* 0x0000001a03087210 */ /* 0x001fca0007f7e0ff */
[----:B------:R0:W-:Y:S01]  /*1e0d0*/  STL [R1+0x3b84], R8 ;  /* 0x003b840801007387 */ /* 0x0001e20000100800 */
[----:B------:R-:W-:Y:S01]  /*1e0e0*/  SHF.R.S32.HI R34, RZ, 0x1f, R9 ;  /* 0x0000001fff227819 */ /* 0x000fe20000011409 */
[----:B----4-:R-:W-:Y:S01]  /*1e0f0*/  IMAD.X R10, R17, 0x1, R29, P4 ;  /* 0x00000001110a7824 */ /* 0x010fe200020e061d */
[----:B-1----:R-:W-:Y:S01]  /*1e100*/  IADD3 R4, P4, R3, R27, RZ ;  /* 0x0000001b03047210 */ /* 0x002fe20007f9e0ff */
[----:B0-----:R-:W-:Y:S01]  /*1e110*/  IMAD.X R8, R17, 0x1, R32, P5 ;  /* 0x0000000111087824 */ /* 0x001fe200028e0620 */
[----:B------:R-:W-:Y:S02]  /*1e120*/  IADD3 R3, P5, R3, R28, RZ ;  /* 0x0000001c03037210 */ /* 0x000fe40007fbe0ff */
[----:B------:R-:W-:Y:S04]  /*1e130*/  STL [R1+0x3b7c], R10 ;  /* 0x003b7c0a01007387 */ /* 0x000fe80000100800 */
[----:B------:R0:W-:Y:S04]  /*1e140*/  STL [R1+0x3b88], R4 ;  /* 0x003b880401007387 */ /* 0x0001e80000100800 */
[----:B------:R1:W-:Y:S01]  /*1e150*/  STL [R1+0x3b80], R8 ;  /* 0x003b800801007387 */ /* 0x0003e20000100800 */
[----:B0-----:R-:W-:-:S03]  /*1e160*/  IMAD.X R4, R17, 0x1, R33, P0 ;  /* 0x0000000111047824 */ /* 0x001fc600000e0621 */
[----:B------:R0:W-:Y:S01]  /*1e170*/  STL [R1+0x3b70], R3 ;  /* 0x003b700301007387 */ /* 0x0001e20000100800 */
[----:B-1----:R-:W-:-:S03]  /*1e180*/  IADD3 R8, P0, R6, R25, RZ ;  /* 0x0000001906087210 */ /* 0x002fc60007f1e0ff */
[----:B------:R1:W-:Y:S01]  /*1e190*/  STL [R1+0x3b6c], R4 ;  /* 0x003b6c0401007387 */ /* 0x0003e20000100800 */
[----:B0-----:R-:W-:-:S03]  /*1e1a0*/  IMAD.X R3, R17, 0x1, R30, P1 ;  /* 0x0000000111037824 */ /* 0x001fc600008e061e */
[----:B------:R2:W-:Y:S01]  /*1e1b0*/  STL [R1+0x3b74], R8 ;  /* 0x003b740801007387 */ /* 0x0005e20000100800 */
[----:B-1----:R-:W-:-:S03]  /*1e1c0*/  IADD3 R4, P1, R6, R26, RZ ;  /* 0x0000001a06047210 */ /* 0x002fc60007f3e0ff */
[----:B------:R0:W-:Y:S04]  /*1e1d0*/  STL [R1+0x3b58], R3 ;  /* 0x003b580301007387 */ /* 0x0001e80000100800 */
[----:B------:R1:W-:Y:S01]  /*1e1e0*/  STL [R1+0x3b64], R4 ;  /* 0x003b640401007387 */ /* 0x0003e20000100800 */
[C---:B--2---:R-:W-:Y:S01]  /*1e1f0*/  IMAD.X R8, R11.reuse, 0x1, R29, P2 ;  /* 0x000000010b087824 */ /* 0x044fe200010e061d */
[C---:B0-----:R-:W-:Y:S01]  /*1e200*/  IADD3 R3, P2, R6.reuse, R27, RZ ;  /* 0x0000001b06037210 */ /* 0x041fe20007f5e0ff */
[C---:B-1----:R-:W-:Y:S01]  /*1e210*/  IMAD.X R4, R11.reuse, 0x1, R32, P3 ;  /* 0x000000010b047824 */ /* 0x042fe200018e0620 */
[----:B------:R-:W-:Y:S02]  /*1e220*/  IADD3 R6, P3, R6, R28, RZ ;  /* 0x0000001c06067210 */ /* 0x000fe40007f7e0ff */
[----:B------:R-:W-:Y:S04]  /*1e230*/  STL [R1+0x3b5c], R8 ;  /* 0x003b5c0801007387 */ /* 0x000fe80000100800 */
[----:B------:R0:W-:Y:S04]  /*1e240*/  STL [R1+0x3b68], R3 ;  /* 0x003b680301007387 */ /* 0x0001e80000100800 */
[----:B------:R1:W-:Y:S01]  /*1e250*/  STL [R1+0x3b60], R4 ;  /* 0x003b600401007387 */ /* 0x0003e20000100800 */
[----:B0-----:R-:W-:-:S03]  /*1e260*/  IMAD.X R3, R11, 0x1, R33, P4 ;  /* 0x000000010b037824 */ /* 0x001fc600020e0621 */
[----:B------:R0:W-:Y:S01]  /*1e270*/  STL [R1+0x3b50], R6 ;  /* 0x003b500601007387 */ /* 0x0001e20000100800 */
[----:B-1----:R-:W-:-:S03]  /*1e280*/  IADD3 R4, P4, R13, R25, RZ ;  /* 0x000000190d047210 */ /* 0x002fc60007f9e0ff */
[----:B------:R1:W-:Y:S04]  /*1e290*/  STL [R1+0x3b4c], R3 ;  /* 0x003b4c0301007387 */ /* 0x0003e80000100800 */
[----:B------:R5:W-:Y:S01]  /*1e2a0*/  STL [R1+0x3b54], R4 ;  /* 0x003b540401007387 */ /* 0x000be20000100800 */
[----:B0-----:R-:W-:Y:S01]  /*1e2b0*/  IMAD.X R6, R11, 0x1, R30, P5 ;  /* 0x000000010b067824 */ /* 0x001fe200028e061e */
[----:B-1----:R-:W-:-:S04]  /*1e2c0*/  IADD3 R3, P5, R13, R26, RZ ;  /* 0x0000001a0d037210 */ /* 0x002fc80007fbe0ff */
[----:B------:R0:W-:Y:S04]  /*1e2d0*/  STL [R1+0x3b38], R6 ;  /* 0x003b380601007387 */ /* 0x0001e80000100800 */
[----:B------:R1:W-:Y:S01]  /*1e2e0*/  STL [R1+0x3b44], R3 ;  /* 0x003b440301007387 */ /* 0x0003e20000100800 */
[----:B-----5:R-:W-:Y:S01]  /*1e2f0*/  IMAD.X R4, R5, 0x1, R29, P0 ;  /* 0x0000000105047824 */ /* 0x020fe200000e061d */
[----:B0-----:R-:W-:Y:S01]  /*1e300*/  IADD3 R6, P0, R13, R27, RZ ;  /* 0x0000001b0d067210 */ /* 0x001fe20007f1e0ff */
[----:B-1----:R-:W-:-:S03]  /*1e310*/  IMAD.X R3, R5, 0x1, R32, P1 ;  /* 0x0000000105037824 */ /* 0x002fc600008e0620 */
[----:B------:R0:W-:Y:S04]  /*1e320*/  STL [R1+0x3b3c], R4 ;  /* 0x003b3c0401007387 */ /* 0x0001e80000100800 */
[----:B------:R1:W-:Y:S01]  /*1e330*/  STL [R1+0x3b48], R6 ;  /* 0x003b480601007387 */ /* 0x0003e20000100800 */
[----:B0-----:R-:W-:-:S03]  /*1e340*/  IADD3 R4, P1, R13, R28, RZ ;  /* 0x0000001c0d047210 */ /* 0x001fc60007f3e0ff */
[----:B------:R0:W-:Y:S01]  /*1e350*/  STL [R1+0x3b40], R3 ;  /* 0x003b400301007387 */ /* 0x0001e20000100800 */
[----:B-1----:R-:W-:-:S03]  /*1e360*/  IMAD.X R6, R5, 0x1, R33, P2 ;  /* 0x0000000105067824 */ /* 0x002fc600010e0621 */
[----:B------:R1:W-:Y:S01]  /*1e370*/  STL [R1+0x3b30], R4 ;  /* 0x003b300401007387 */ /* 0x0003e20000100800 */
[----:B0-----:R-:W-:-:S03]  /*1e380*/  IADD3 R3, P2, R18, R25, RZ ;  /* 0x0000001912037210 */ /* 0x001fc60007f5e0ff */
[----:B------:R-:W-:Y:S01]  /*1e390*/  STL [R1+0x3b2c], R6 ;  /* 0x003b2c0601007387 */ /* 0x000fe20000100800 */
[----:B-1----:R-:W-:Y:S01]  /*1e3a0*/  IMAD.X R4, R5, 0x1, R30, P3 ;  /* 0x0000000105047824 */ /* 0x002fe200018e061e */
[C---:B------:R-:W-:Y:S02]  /*1e3b0*/  IADD3 R5, P3, R18.reuse, R26, RZ ;  /* 0x0000001a12057210 */ /* 0x040fe40007f7e0ff */
[----:B------:R0:W-:Y:S04]  /*1e3c0*/  STL [R1+0x3b34], R3 ;  /* 0x003b340301007387 */ /* 0x0001e80000100800 */
[----:B------:R1:W-:Y:S04]  /*1e3d0*/  STL [R1+0x3b18], R4 ;  /* 0x003b180401007387 */ /* 0x0003e80000100800 */
[----:B------:R2:W-:Y:S01]  /*1e3e0*/  STL [R1+0x3b24], R5 ;  /* 0x003b240501007387 */ /* 0x0005e20000100800 */
[----:B0-----:R-:W-:Y:S01]  /*1e3f0*/  IMAD.X R3, R61, 0x1, R29, P4 ;  /* 0x000000013d037824 */ /* 0x001fe200020e061d */
[----:B-1----:R-:W-:-:S04]  /*1e400*/  IADD3 R4, P4, R18, R27, RZ ;  /* 0x0000001b12047210 */ /* 0x002fc80007f9e0ff */
[----:B------:R0:W-:Y:S01]  /*1e410*/  STL [R1+0x3b1c], R3 ;  /* 0x003b1c0301007387 */ /* 0x0001e20000100800 */
[----:B--2---:R-:W-:-:S03]  /*1e420*/  IMAD.X R5, R61, 0x1, R32, P5 ;  /* 0x000000013d057824 */ /* 0x004fc600028e0620 */
[----:B------:R1:W-:Y:S04]  /*1e430*/  STL [R1+0x3b28], R4 ;  /* 0x003b280401007387 */ /* 0x0003e80000100800 */
[----:B------:R2:W-:Y:S01]  /*1e440*/  STL [R1+0x3b20], R5 ;  /* 0x003b200501007387 */ /* 0x0005e20000100800 */
[----:B0-----:R-:W-:Y:S01]  /*1e450*/  IADD3 R3, P5, R18, R28, RZ ;  /* 0x0000001c12037210 */ /* 0x001fe20007fbe0ff */
[----:B-1----:R-:W-:-:S04]  /*1e460*/  IMAD.X R4, R61, 0x1, R33, P0 ;  /* 0x000000013d047824 */ /* 0x002fc800000e0621 */
[----:B------:R0:W-:Y:S01]  /*1e470*/  STL [R1+0x3b10], R3 ;  /* 0x003b100301007387 */ /* 0x0001e20000100800 */
[----:B--2---:R-:W-:-:S03]  /*1e480*/  IADD3 R5, P0, R23, R25, RZ ;  /* 0x0000001917057210 */ /* 0x004fc60007f1e0ff */
        /* <DEDUP_REMOVED lines=38> */
[----:B0-----:R-:W-:-:S03]  /*1e6f0*/  IMAD.X R3, R34, 0x1, R29, P4 ;  /* 0x0000000122037824 */ /* 0x001fc600020e061d */
[----:B------:R-:W3:Y:S01]  /*1e700*/  LDL.LU R31, [R1+0x48] ;  /* 0x00004800011f7983 */ /* 0x000ee20000300800 */
[----:B-1----:R-:W-:-:S03]  /*1e710*/  IADD3 R4, P4, R19, R27, RZ ;  /* 0x0000001b13047210 */ /* 0x002fc60007f9e0ff */
[----:B------:R0:W-:Y:S01]  /*1e720*/  STL [R1+0x3abc], R3 ;  /* 0x003abc0301007387 */ /* 0x0001e20000100800 */
[----:B--2---:R-:W-:-:S03]  /*1e730*/  IMAD.X R5, R34, 0x1, R33, P0 ;  /* 0x0000000122057824 */ /* 0x004fc600000e0621 */
[----:B------:R1:W-:Y:S01]  /*1e740*/  STL [R1+0x3ac8], R4 ;  /* 0x003ac80401007387 */ /* 0x0003e20000100800 */
[----:B0-----:R-:W-:Y:S01]  /*1e750*/  IMAD.X R3, R34, 0x1, R32, P5 ;  /* 0x0000000122037824 */ /* 0x001fe200028e0620 */
[----:B-1----:R-:W-:-:S04]  /*1e760*/  IADD3 R4, P5, R19, R28, RZ ;  /* 0x0000001c13047210 */ /* 0x002fc80007fbe0ff */
[----:B------:R0:W-:Y:S01]  /*1e770*/  STL [R1+0x3ac0], R3 ;  /* 0x003ac00301007387 */ /* 0x0001e20000100800 */
[----:B------:R-:W-:-:S03]  /*1e780*/  SHF.R.S32.HI R35, RZ, 0x1f, R19 ;  /* 0x0000001fff237819 */ /* 0x000fc60000011413 */
        /* <DEDUP_REMOVED lines=9> */
[----:B-1----:R-:W-:Y:S02]  /*1e820*/  IADD3 R4, P2, R2, R27, RZ ;  /* 0x0000001b02047210 */ /* 0x002fe40007f5e0ff */
[----:B--2---:R-:W2:Y:S01]  /*1e830*/  LDL.LU R5, [R1+0x58] ;  /* 0x0000580001057983 */ /* 0x004ea20000300800 */
[----:B------:R-:W-:-:S03]  /*1e840*/  SHF.R.S32.HI R36, RZ, 0x1f, R2 ;  /* 0x0000001fff247819 */ /* 0x000fc60000011402 */
[----:B------:R0:W-:Y:S04]  /*1e850*/  STL [R1+0x3a9c], R3 ;  /* 0x003a9c0301007387 */ /* 0x0001e80000100800 */
[----:B------:R1:W-:Y:S01]  /*1e860*/  STL [R1+0x3aa8], R4 ;  /* 0x003aa80401007387 */ /* 0x0003e20000100800 */
[C---:B0-----:R-:W-:Y:S01]  /*1e870*/  IMAD.X R3, R35.reuse, 0x1, R32, P3 ;  /* 0x0000000123037824 */ /* 0x041fe200018e0620 */
[----:B------:R-:W-:Y:S01]  /*1e880*/  IADD3 R2, P3, R2, R28, RZ ;  /* 0x0000001c02027210 */ /* 0x000fe20007f7e0ff */
[----:B-1----:R-:W-:-:S03]  /*1e890*/  IMAD.X R4, R35, 0x1, R33, P4 ;  /* 0x0000000123047824 */ /* 0x002fc600020e0621 */
[----:B------:R0:W-:Y:S04]  /*1e8a0*/  STL [R1+0x3aa0], R3 ;  /* 0x003aa00301007387 */ /* 0x0001e80000100800 */
[----:B------:R1:W-:Y:S04]  /*1e8b0*/  STL [R1+0x3a90], R2 ;  /* 0x003a900201007387 */ /* 0x0003e80000100800 */
[----:B------:R4:W-:Y:S01]  /*1e8c0*/  STL [R1+0x3a8c], R4 ;  /* 0x003a8c0401007387 */ /* 0x0009e20000100800 */
[----:B0-----:R-:W-:Y:S01]  /*1e8d0*/  IADD3 R3, P4, R7, R25, RZ ;  /* 0x0000001907037210 */ /* 0x001fe20007f9e0ff */
[----:B-1----:R-:W-:-:S04]  /*1e8e0*/  IMAD.X R2, R35, 0x1, R30, P5 ;  /* 0x0000000123027824 */ /* 0x002fc800028e061e */
[----:B------:R0:W-:Y:S01]  /*1e8f0*/  STL [R1+0x3a94], R3 ;  /* 0x003a940301007387 */ /* 0x0001e20000100800 */
[----:B----4-:R-:W-:-:S03]  /*1e900*/  IADD3 R4, P5, R7, R26, RZ ;  /* 0x0000001a07047210 */ /* 0x010fc60007fbe0ff */
[----:B------:R1:W-:Y:S04]  /*1e910*/  STL [R1+0x3a78], R2 ;  /* 0x003a780201007387 */ /* 0x0003e80000100800 */
[----:B------:R4:W-:Y:S01]  /*1e920*/  STL [R1+0x3a84], R4 ;  /* 0x003a840401007387 */ /* 0x0009e20000100800 */
[----:B0-----:R-:W-:-:S03]  /*1e930*/  IMAD.X R3, R36, 0x1, R29, P0 ;  /* 0x0000000124037824 */ /* 0x001fc600000e061d */
[----:B------:R-:W5:Y:S01]  /*1e940*/  LDL.LU R21, [R1+0x6c] ;  /* 0x00006c0001157983 */ /* 0x000f620000300800 */
[----:B-1----:R-:W-:-:S03]  /*1e950*/  IADD3 R2, P0, R7, R27, RZ ;  /* 0x0000001b07027210 */ /* 0x002fc60007f1e0ff */
[----:B------:R0:W-:Y:S01]  /*1e960*/  STL [R1+0x3a7c], R3 ;  /* 0x003a7c0301007387 */ /* 0x0001e20000100800 */
[----:B----4-:R-:W-:-:S03]  /*1e970*/  IMAD.X R4, R36, 0x1, R33, P2 ;  /* 0x0000000124047824 */ /* 0x010fc600010e0621 */
[----:B------:R1:W-:Y:S01]  /*1e980*/  STL [R1+0x3a88], R2 ;  /* 0x003a880201007387 */ /* 0x0003e20000100800 */
[----:B0-----:R-:W-:Y:S01]  /*1e990*/  IMAD.X R3, R36, 0x1, R32, P1 ;  /* 0x0000000124037824 */ /* 0x001fe200008e0620 */
[----:B-1----:R-:W-:-:S04]  /*1e9a0*/  IADD3 R2, P1, R7, R28, RZ ;  /* 0x0000001c07027210 */ /* 0x002fc80007f3e0ff */
        /* <DEDUP_REMOVED lines=8> */
[----:B------:R4:W-:Y:S04]  /*1ea30*/  STL [R1+0x3a64], R4 ;  /* 0x003a640401007387 */ /* 0x0009e80000100800 */
[----:B------:R-:W5:Y:S01]  /*1ea40*/  LDL.LU R17, [R1+0x70] ;  /* 0x0000700001117983 */ /* 0x000f620000300800 */
[----:B0-----:R-:W-:Y:S01]  /*1ea50*/  IMAD.X R3, R37, 0x1, R29, P4 ;  /* 0x0000000125037824 */ /* 0x001fe200020e061d */
[----:B-1----:R-:W-:-:S04]  /*1ea60*/  IADD3 R2, P4, R15, R27, RZ ;  /* 0x0000001b0f027210 */ /* 0x002fc80007f9e0ff */
[----:B------:R0:W-:Y:S01]  /*1ea70*/  STL [R1+0x3a5c], R3 ;  /* 0x003a5c0301007387 */ /* 0x0001e20000100800 */
[----:B----4-:R-:W-:-:S03]  /*1ea80*/  IMAD.X R4, R37, 0x1, R33, P0 ;  /* 0x0000000125047824 */ /* 0x010fc600000e0621 */
[----:B------:R1:W-:Y:S01]  /*1ea90*/  STL [R1+0x3a68], R2 ;  /* 0x003a680201007387 */ /* 0x0003e20000100800 */
[----:B0-----:R-:W-:Y:S01]  /*1eaa0*/  IMAD.X R3, R37, 0x1, R32, P5 ;  /* 0x0000000125037824 */ /* 0x001fe200028e0620 */
[----:B-1----:R-:W-:-:S04]  /*1eab0*/  IADD3 R2, P5, R15, R28, RZ ;  /* 0x0000001c0f027210 */ /* 0x002fc80007fbe0ff */
[----:B------:R-:W-:Y:S04]  /*1eac0*/  STL [R1+0x3a60], R3 ;  /* 0x003a600301007387 */ /* 0x000fe80000100800 */
[----:B------:R0:W-:Y:S04]  /*1ead0*/  STL [R1+0x3a50], R2 ;  /* 0x003a500201007387 */ /* 0x0001e80000100800 */
[----:B------:R1:W-:Y:S01]  /*1eae0*/  STL [R1+0x3a4c], R4 ;  /* 0x003a4c0401007387 */ /* 0x0003e20000100800 */
[----:B0-----:R-:W-:Y:S01]  /*1eaf0*/  IMAD.X R2, R37, 0x1, R30, P1 ;  /* 0x0000000125027824 */ /* 0x001fe200008e061e */
[----:B---3--:R-:W-:-:S02]  /*1eb00*/  IADD3 R3, P0, R31, R25, RZ ;  /* 0x000000191f037210 */ /* 0x008fc40007f1e0ff */
[----:B-1----:R-:W-:-:S03]  /*1eb10*/  IADD3 R4, P1, R31, R26, RZ ;  /* 0x0000001a1f047210 */ /* 0x002fc60007f3e0ff */
[----:B------:R0:W-:Y:S04]  /*1eb20*/  STL [R1+0x3a54], R3 ;  /* 0x003a540301007387 */ /* 0x0001e80000100800 */
[----:B------:R1:W-:Y:S04]  /*1eb30*/  STL [R1+0x3a2c], R2 ;  /* 0x003a2c0201007387 */ /* 0x0003e80000100800 */
[----:B------:R3:W-:Y:S01]  /*1eb40*/  STL [R1+0x3a3c], R4 ;  /* 0x003a3c0401007387 */ /* 0x0007e20000100800 */
[----:B0-----:R-:W-:-:S03]  /*1eb50*/  IMAD.X R3, R38, 0x1, R29, P2 ;  /* 0x0000000126037824 */ /* 0x001fc600010e061d */
[----:B------:R-:W4:Y:S01]  /*1eb60*/  LDL.LU R11, [R1+0x74] ;  /* 0x00007400010b7983 */ /* 0x000f220000300800 */
[----:B-1----:R-:W-:-:S03]  /*1eb70*/  IADD3 R2, P2, R31, R27, RZ ;  /* 0x0000001b1f027210 */ /* 0x002fc60007f5e0ff */
[----:B------:R0:W-:Y:S01]  /*1eb80*/  STL [R1+0x3a30], R3 ;  /* 0x003a300301007387 */ /* 0x0001e20000100800 */
[----:B---3--:R-:W-:-:S03]  /*1eb90*/  IMAD.X R4, R38, 0x1, R33, P4 ;  /* 0x0000000126047824 */ /* 0x008fc600020e0621 */
[----:B------:R1:W-:Y:S01]  /*1eba0*/  STL [R1+0x3a40], R2 ;  /* 0x003a400201007387 */ /* 0x0003e20000100800 */
[----:B0-----:R-:W-:Y:S01]  /*1ebb0*/  IMAD.X R3, R38, 0x1, R32, P3 ;  /* 0x0000000126037824 */ /* 0x001fe200018e0620 */
[----:B-1----:R-:W-:-:S04]  /*1ebc0*/  IADD3 R2, P3, R31, R28, RZ ;  /* 0x0000001c1f027210 */ /* 0x002fc80007f7e0ff */
[----:B------:R-:W-:Y:S04]  /*1ebd0*/  STL [R1+0x3a34], R3 ;  /* 0x003a340301007387 */ /* 0x000fe80000100800 */
[----:B------:R0:W-:Y:S04]  /*1ebe0*/  STL [R1+0x3a44], R2 ;  /* 0x003a440201007387 */ /* 0x0001e80000100800 */
[----:B------:R1:W-:Y:S01]  /*1ebf0*/  STL [R1+0x3a38], R4 ;  /* 0x003a380401007387 */ /* 0x0003e20000100800 */
[----:B0-----:R-:W-:Y:S01]  /*1ec00*/  IMAD.X R2, R38, 0x1, R30, P5 ;  /* 0x0000000126027824 */ /* 0x001fe200028e061e */
[----:B--2---:R-:W-:-:S02]  /*1ec10*/  IADD3 R3, P4, R5, R25, RZ ;  /* 0x0000001905037210 */ /* 0x004fc40007f9e0ff */
[----:B-1----:R-:W-:-:S03]  /*1ec20*/  IADD3 R4, P5, R5, R26, RZ ;  /* 0x0000001a05047210 */ /* 0x002fc60007fbe0ff */
[----:B------:R0:W-:Y:S04]  /*1ec30*/  STL [R1+0x3a48], R3 ;  /* 0x003a480301007387 */ /* 0x0001e80000100800 */
        /* <DEDUP_REMOVED lines=10> */
[----:B------:R5:W-:Y:S04]  /*1ece0*/  STL [R1+0x3a14], R3 ;  /* 0x003a140301007387 */ /* 0x000be80000100800 */
[----:B------:R0:W-:Y:S04]  /*1ecf0*/  STL [R1+0x3a24], R2 ;  /* 0x003a240201007387 */ /* 0x0001e80000100800 */
[----:B------:R1:W-:Y:S01]  /*1ed00*/  STL [R1+0x3a18], R4 ;  /* 0x003a180401007387 */ /* 0x0003e20000100800 */
[----:B-----5:R-:W-:Y:S01]  /*1ed10*/  IADD3 R3, P2, R21, R25, RZ ;  /* 0x0000001915037210 */ /* 0x020fe20007f5e0ff */
[----:B0-----:R-:W-:-:S04]  /*1ed20*/  IMAD.X R2, R39, 0x1, R30, P3 ;  /* 0x0000000127027824 */ /* 0x001fc800018e061e */
[----:B------:R0:W-:Y:S01]  /*1ed30*/  STL [R1+0x3a28], R3 ;  /* 0x003a280301007387 */ /* 0x0001e20000100800 */
[----:B-1----:R-:W-:-:S03]  /*1ed40*/  IADD3 R4, P3, R21, R26, RZ ;  /* 0x0000001a15047210 */ /* 0x002fc60007f7e0ff */
[----:B------:R1:W-:Y:S04]  /*1ed50*/  STL [R1+0x39ec], R2 ;  /* 0x0039ec0201007387 */ /* 0x0003e80000100800 */
[----:B------:R2:W-:Y:S01]  /*1ed60*/  STL [R1+0x39fc], R4 ;  /* 0x0039fc0401007387 */ /* 0x0005e20000100800 */
[----:B0-----:R-:W-:-:S03]  /*1ed70*/  IMAD.X R3, R40, 0x1, R29, P4 ;  /* 0x0000000128037824 */ /* 0x001fc600020e061d */
[----:B------:R-:W5:Y:S01]  /*1ed80*/  LDL.LU R5, [R1+0x7c] ;  /* 0x00007c0001057983 */ /* 0x000f620000300800 */
        /* <DEDUP_REMOVED lines=12> */
[----:B--2---:R-:W-:-:S03]  /*1ee50*/  IADD3 R4, P1, R17, R26, RZ ;  /* 0x0000001a11047210 */ /* 0x004fc60007f3e0ff */
[----:B------:R1:W-:Y:S04]  /*1ee60*/  STL [R1+0x39cc], R2 ;  /* 0x0039cc0201007387 */ /* 0x0003e80000100800 */
[----:B------:R2:W-:Y:S04]  /*1ee70*/  STL [R1+0x39dc], R4 ;  /* 0x0039dc0401007387 */ /* 0x0005e80000100800 */
[----:B------:R-:W5:Y:S01]  /*1ee80*/  LDL.LU R21, [R1+0x80] ;  /* 0x0000800001157983 */ /* 0x000f620000300800 */
[----:B0-----:R-:W-:Y:S01]  /*1ee90*/  IMAD.X R3, R41, 0x1, R29, P2 ;  /* 0x0000000129037824 */ /* 0x001fe200010e061d */
[----:B-1----:R-:W-:-:S04]  /*1eea0*/  IADD3 R2, P2, R17, R27, RZ ;  /* 0x0000001b11027210 */ /* 0x002fc80007f5e0ff */
[----:B------:R0:W-:Y:S01]  /*1eeb0*/  STL [R1+0x39d0], R3 ;  /* 0x0039d00301007387 */ /* 0x0001e20000100800 */
[----:B--2---:R-:W-:-:S03]  /*1eec0*/  IMAD.X R4, R41, 0x1, R33, P4 ;  /* 0x0000000129047824 */ /* 0x004fc600020e0621 */
[----:B------:R1:W-:Y:S01]  /*1eed0*/  STL [R1+0x39e0], R2 ;  /* 0x0039e00201007387 */ /* 0x0003e20000100800 */
[----:B0-----:R-:W-:Y:S01]  /*1eee0*/  IMAD.X R3, R41, 0x1, R32, P3 ;  /* 0x0000000129037824 */ /* 0x001fe200018e0620 */
[----:B-1----:R-:W-:-:S04]  /*1eef0*/  IADD3 R2, P3, R17, R28, RZ ;  /* 0x0000001c11027210 */ /* 0x002fc80007f7e0ff */
[----:B------:R-:W-:Y:S01]  /*1ef00*/  STL [R1+0x39d4], R3 ;  /* 0x0039d40301007387 */ /* 0x000fe20000100800 */
[----:B------:R-:W-:-:S03]  /*1ef10*/  SHF.R.S32.HI R42, RZ, 0x1f, R42 ;  /* 0x0000001fff2a7819 */ /* 0x000fc6000001142a */
[----:B------:R0:W-:Y:S04]  /*1ef20*/  STL [R1+0x39e4], R2 ;  /* 0x0039e40201007387 */ /* 0x0001e80000100800 */
[----:B------:R1:W-:Y:S01]  /*1ef30*/  STL [R1+0x39d8], R4 ;  /* 0x0039d80401007387 */ /* 0x0003e20000100800 */
[----:B0-----:R-:W-:Y:S01]  /*1ef40*/  IMAD.X R2, R41, 0x1, R30, P5 ;  /* 0x0000000129027824 */ /* 0x001fe200028e061e */
[----:B------:R-:W-:Y:S02]  /*1ef50*/  SHF.R.S32.HI R43, RZ, 0x1f, R43 ;  /* 0x0000001fff2b7819 */ /* 0x000fe4000001142b */
[----:B------:R-:W-:Y:S02]  /*1ef60*/  SHF.R.S32.HI R44, RZ, 0x1f, R44 ;  /* 0x0000001fff2c7819 */ /* 0x000fe4000001142c */
[----:B----4-:R-:W-:-:S02]  /*1ef70*/  IADD3 R3, P4, R11, R25, RZ ;  /* 0x000000190b037210 */ /* 0x010fc40007f9e0ff */
        /* <DEDUP_REMOVED lines=8> */
[----:B--2---:R-:W-:-:S03]  /*1f000*/  IMAD.X R4, R42, 0x1, R33, P2 ;  /* 0x000000012a047824 */ /* 0x004fc600010e0621 */
        /* <DEDUP_REMOVED lines=47> */
[----:B------:R-:W-:-:S05]  /*1f300*/  SHF.R.S32.HI R45, RZ, 0x1f, R45 ;  /* 0x0000001fff2d7819 */ /* 0x000fca000001142d */
[----:B0-----:R-:W-:Y:S01]  /*1f310*/  IMAD.X R3, R45, 0x1, R29, P0 ;  /* 0x000000012d037824 */ /* 0x001fe200000e061d */
[----:B-1----:R-:W-:-:S04]  /*1f320*/  IADD3 R2, P0, R21, R27, RZ ;  /* 0x0000001b15027210 */ /* 0x002fc80007f1e0ff */
[----:B------:R0:W-:Y:S04]  /*1f330*/  STL [R1+0x3950], R3 ;  /* 0x0039500301007387 */ /* 0x0001e80000100800 */
[----:B------:R1:W-:Y:S01]  /*1f340*/  STL [R1+0x3960], R2 ;  /* 0x0039600201007387 */ /* 0x0003e20000100800 */
[C---:B--2---:R-:W-:Y:S02]  /*1f350*/  IMAD.X R4, R45.reuse, 0x1, R33, P2 ;  /* 0x000000012d047824 */ /* 0x044fe400010e0621 */
        /* <DEDUP_REMOVED lines=12> */
[----:B------:R1:W-:Y:S01]  /*1f420*/  STL [R1+0x392c], R2 ;  /* 0x00392c0201007387 */ /* 0x0003e20000100800 */
[----:B0-----:R-:W-:-:S03]  /*1f430*/  IMAD.X R3, R46, 0x1, R29, P4 ;  /* 0x000000012e037824 */ /* 0x001fc600020e061d */
[----:B------:R0:W-:Y:S01]  /*1f440*/  STL [R1+0x393c], R4 ;  /* 0x00393c0401007387 */ /* 0x0001e20000100800 */
[----:B-1----:R-:W-:-:S03]  /*1f450*/  IADD3 R2, P4, R17, R27, RZ ;  /* 0x0000001b11027210 */ /* 0x002fc60007f9e0ff */
[----:B------:R-:W2:Y:S04]  /*1f460*/  LDL.LU R21, [R1+0xac] ;  /* 0x0000ac0001157983 */ /* 0x000ea80000300800 */
[----:B------:R1:W-:Y:S04]  /*1f470*/  STL [R1+0x3930], R3 ;  /* 0x0039300301007387 */ /* 0x0003e80000100800 */
[----:B------:R4:W-:Y:S01]  /*1f480*/  STL [R1+0x3940], R2 ;  /* 0x0039400201007387 */ /* 0x0009e20000100800 */
[C---:B0-----:R-:W-:Y:S02]  /*1f490*/  IMAD.X R4, R46.reuse, 0x1, R33, P0 ;  /* 0x000000012e047824 */ /* 0x041fe400000e0621 */
[----:B-1----:R-:W-:Y:S01]  /*1f4a0*/  IMAD.X R3, R46, 0x1, R32, P5 ;  /* 0x000000012e037824 */ /* 0x002fe200028e0620 */
[----:B----4-:R-:W-:-:S04]  /*1f4b0*/  IADD3 R2, P5, R17, R28, RZ ;  /* 0x0000001c11027210 */ /* 0x010fc80007fbe0ff */
[----:B------:R3:W-:Y:S04]  /*1f4c0*/  STL [R1+0x3934], R3 ;  /* 0x0039340301007387 */ /* 0x0007e80000100800 */
[----:B------:R0:W-:Y:S04]  /*1f4d0*/  STL [R1+0x3944], R2 ;  /* 0x0039440201007387 */ /* 0x0001e80000100800 */
[----:B------:R1:W-:Y:S01]  /*1f4e0*/  STL [R1+0x3938], R4 ;  /* 0x0039380401007387 */ /* 0x0003e20000100800 */
[C---:B---3--:R-:W-:Y:S01]  /*1f4f0*/  IADD3 R3, P0, R11.reuse, R25, RZ ;  /* 0x000000190b037210 */ /* 0x048fe20007f1e0ff */
[----:B0-----:R-:W-:Y:S01]  /*1f500*/  IMAD.X R2, R46, 0x1, R30, P1 ;  /* 0x000000012e027824 */ /* 0x001fe200008e061e */
[----:B-1----:R-:W-:-:S03]  /*1f510*/  IADD3 R4, P1, R11, R26, RZ ;  /* 0x0000001a0b047210 */ /* 0x002fc60007f3e0ff */
[----:B------:R0:W-:Y:S04]  /*1f520*/  STL [R1+0x3948], R3 ;  /* 0x0039480301007387 */ /* 0x0001e80000100800 */
[----:B------:R1:W-:Y:S01]  /*1f530*/  STL [R1+0x390c], R2 ;  /* 0x00390c0201007387 */ /* 0x0003e20000100800 */
[----:B0-----:R-:W-:-:S03]  /*1f540*/  IMAD.X R3, R47, 0x1, R29, P2 ;  /* 0x000000012f037824 */ /* 0x001fc600010e061d */
[----:B------:R0:W-:Y:S01]  /*1f550*/  STL [R1+0x391c], R4 ;  /* 0x00391c0401007387 */ /* 0x0001e20000100800 */
[----:B-1----:R-:W-:-:S03]  /*1f560*/  IADD3 R2, P2, R11, R27, RZ ;  /* 0x0000001b0b027210 */ /* 0x002fc60007f5e0ff */
[----:B------:R-:W3:Y:S04]  /*1f570*/  LDL.LU R17, [R1+0xf4] ;  /* 0x0000f40001117983 */ /* 0x000ee80000300800 */
[----:B------:R1:W-:Y:S04]  /*1f580*/  STL [R1+0x3910], R3 ;  /* 0x0039100301007387 */ /* 0x0003e80000100800 */
[----:B------:R4:W-:Y:S01]  /*1f590*/  STL [R1+0x3920], R2 ;  /* 0x0039200201007387 */ /* 0x0009e20000100800 */
[C---:B0-----:R-:W-:Y:S02]  /*1f5a0*/  IMAD.X R4, R47.reuse, 0x1, R33, P4 ;  /* 0x000000012f047824 */ /* 0x041fe400020e0621 */
[----:B-1----:R-:W-:Y:S01]  /*1f5b0*/  IMAD.X R3, R47, 0x1, R32, P3 ;  /* 0x000000012f037824 */ /* 0x002fe200018e0620 */
[----:B----4-:R-:W-:-:S04]  /*1f5c0*/  IADD3 R2, P3, R11, R28, RZ ;  /* 0x0000001c0b027210 */ /* 0x010fc80007f7e0ff */
[----:B------:R5:W-:Y:S04]  /*1f5d0*/  STL [R1+0x3914], R3 ;  /* 0x0039140301007387 */ /* 0x000be80000100800 */
[----:B------:R0:W-:Y:S01]  /*1f5e0*/  STL [R1+0x3924], R2 ;  /* 0x0039240201007387 */ /* 0x0001e20000100800 */
[----:B-----5:R-:W-:-:S03]  /*1f5f0*/  IADD3 R3, P4, R31, R25, RZ ;  /* 0x000000191f037210 */ /* 0x020fc60007f9e0ff */
[----:B------:R1:W-:Y:S01]  /*1f600*/  STL [R1+0x3918], R4 ;  /* 0x0039180401007387 */ /* 0x0003e20000100800 */
[----:B0-----:R-:W-:-:S03]  /*1f610*/  IMAD.X R2, R47, 0x1, R30, P5 ;  /* 0x000000012f027824 */ /* 0x001fc600028e061e */
[----:B------:R0:W-:Y:S04]  /*1f620*/  STL [R1+0x3928], R3 ;  /* 0x0039280301007387 */ /* 0x0001e80000100800 */
[----:B------:R4:W-:Y:S01]  /*1f630*/  STL [R1+0x38ec], R2 ;  /* 0x0038ec0201007387 */ /* 0x0009e20000100800 */
[----:B-1----:R-:W-:Y:S01]  /*1f640*/  IADD3 R4, P5, R31, R26, RZ ;  /* 0x0000001a1f047210 */ /* 0x002fe20007fbe0ff */
[----:B0-----:R-:W-:-:S04]  /*1f650*/  IMAD.X R3, R48, 0x1, R29, P0 ;  /* 0x0000000130037824 */ /* 0x001fc800000e061d */
[----:B------:R0:W-:Y:S01]  /*1f660*/  STL [R1+0x38fc], R4 ;  /* 0x0038fc0401007387 */ /* 0x0001e20000100800 */
[----:B----4-:R-:W-:-:S03]  /*1f670*/  IADD3 R2, P0, R31, R27, RZ ;  /* 0x0000001b1f027210 */ /* 0x010fc60007f1e0ff */
[----:B------:R-:W4:Y:S04]  /*1f680*/  LDL.LU R11, [R1+0x138] ;  /* 0x00013800010b7983 */ /* 0x000f280000300800 */
[----:B------:R1:W-:Y:S01]  /*1f690*/  STL [R1+0x38f0], R3 ;  /* 0x0038f00301007387 */ /* 0x0003e20000100800 */
[----:B0-----:R-:W-:-:S03]  /*1f6a0*/  IMAD.X R4, R48, 0x1, R33, P2 ;  /* 0x0000000130047824 */ /* 0x001fc600010e0621 */
[----:B------:R0:W-:Y:S01]  /*1f6b0*/  STL [R1+0x3900], R2 ;  /* 0x0039000201007387 */ /* 0x0001e20000100800 */
[----:B-1----:R-:W-:Y:S01]  /*1f6c0*/  IMAD.X R3, R48, 0x1, R32, P1 ;  /* 0x0000000130037824 */ /* 0x002fe200008e0620 */
[----:B0-----:R-:W-:-:S04]  /*1f6d0*/  IADD3 R2, P1, R31, R28, RZ ;  /* 0x0000001c1f027210 */ /* 0x001fc80007f3e0ff */
[----:B------:R0:W-:Y:S04]  /*1f6e0*/  STL [R1+0x38f4], R3 ;  /* 0x0038f40301007387 */ /* 0x0001e80000100800 */
[----:B------:R1:W-:Y:S04]  /*1f6f0*/  STL [R1+0x3904], R2 ;  /* 0x0039040201007387 */ /* 0x0003e80000100800 */
[----:B------:R5:W-:Y:S01]  /*1f700*/  STL [R1+0x38f8], R4 ;  /* 0x0038f80401007387 */ /* 0x000be20000100800 */
[----:B0-----:R-:W-:Y:S01]  /*1f710*/  IADD3 R3, P2, R5, R25, RZ ;  /* 0x0000001905037210 */ /* 0x001fe20007f5e0ff */
[----:B-1----:R-:W-:-:S04]  /*1f720*/  IMAD.X R2, R48, 0x1, R30, P3 ;  /* 0x0000000130027824 */ /* 0x002fc800018e061e */
[----:B------:R0:W-:Y:S01]  /*1f730*/  STL [R1+0x3908], R3 ;  /* 0x0039080301007387 */ /* 0x0001e20000100800 */
[----:B-----5:R-:W-:-:S03]  /*1f740*/  IADD3 R4, P3, R5, R26, RZ ;  /* 0x0000001a05047210 */ /* 0x020fc60007f7e0ff */
[----:B------:R1:W-:Y:S04]  /*1f750*/  STL [R1+0x38cc], R2 ;  /* 0x0038cc0201007387 */ /* 0x0003e80000100800 */
[----:B------:R5:W-:Y:S04]  /*1f760*/  STL [R1+0x38dc], R4 ;  /* 0x0038dc0401007387 */ /* 0x000be80000100800 */
[----:B------:R-:W4:Y:S01]  /*1f770*/  LDL.LU R31, [R1+0x140] ;  /* 0x00014000011f7983 */ /* 0x000f220000300800 */
[----:B------:R-:W-:-:S05]  /*1f780*/  SHF.R.S32.HI R49, RZ, 0x1f, R49 ;  /* 0x0000001fff317819 */ /* 0x000fca0000011431 */
[----:B0-----:R-:W-:Y:S01]  /*1f790*/  IMAD.X R3, R49, 0x1, R29, P4 ;  /* 0x0000000131037824 */ /* 0x001fe200020e061d */
[----:B-1----:R-:W-:Y:S01]  /*1f7a0*/  IADD3 R2, P4, R5, R27, RZ ;  /* 0x0000001b05027210 */ /* 0x002fe20007f9e0ff */
[----:B-----5:R-:W-:-:S03]  /*1f7b0*/  IMAD.X R4, R49, 0x1, R33, P0 ;  /* 0x0000000131047824 */ /* 0x020fc600000e0621 */
[----:B------:R0:W-:Y:S04]  /*1f7c0*/  STL [R1+0x38d0], R3 ;  /* 0x0038d00301007387 */ /* 0x0001e80000100800 */
        /* <DEDUP_REMOVED lines=10> */
[----:B------:R-:W-:-:S02]  /*1f870*/  SHF.R.S32.HI R53, RZ, 0x1f, R53 ;  /* 0x0000001fff357819 */ /* 0x000fc40000011435 */
[C---:B--2---:R-:W-:Y:S02]  /*1f880*/  IADD3 R3, P0, R21.reuse, R25, RZ ;  /* 0x0000001915037210 */ /* 0x044fe40007f1e0ff */
[----:B-1----:R-:W-:-:S03]  /*1f890*/  IADD3 R4, P1, R21, R26, RZ ;  /* 0x0000001a15047210 */ /* 0x002fc60007f3e0ff */
[----:B------:R0:W-:Y:S04]  /*1f8a0*/  STL [R1+0x38e8], R3 ;  /* 0x0038e80301007387 */ /* 0x0001e80000100800 */
        /* <DEDUP_REMOVED lines=30> */
[----:B----4-:R-:W-:Y:S01]  /*1fa90*/  IADD3 R3, P2, R11, R25, RZ ;  /* 0x000000190b037210 */ /* 0x010fe20007f5e0ff */
[----:B0-----:R-:W-:Y:S01]  /*1faa0*/  IMAD.X R2, R51, 0x1, R30, P3 ;  /* 0x0000000133027824 */ /* 0x001fe200018e061e */
[----:B-1----:R-:W-:-:S03]  /*1fab0*/  IADD3 R4, P3, R11, R26, RZ ;  /* 0x0000001a0b047210 */ /* 0x002fc60007f7e0ff */
[----:B------:R0:W-:Y:S04]  /*1fac0*/  STL [R1+0x38a8], R3 ;  /* 0x0038a80301007387 */ /* 0x0001e80000100800 */
[----:B------:R1:W-:Y:S04]  /*1fad0*/  STL [R1+0x386c], R2 ;  /* 0x00386c0201007387 */ /* 0x0003e80000100800 */
[----:B------:R2:W-:Y:S01]  /*1fae0*/  STL [R1+0x387c], R4 ;  /* 0x00387c0401007387 */ /* 0x0005e20000100800 */
[----:B0-----:R-:W-:-:S03]  /*1faf0*/  IMAD.X R3, R52, 0x1, R29, P4 ;  /* 0x0000000134037824 */ /* 0x001fc600020e061d */
[----:B------:R-:W4:Y:S01]  /*1fb00*/  LDL.LU R17, [R1+0x2c4] ;  /* 0x0002c40001117983 */ /* 0x000f220000300800 */
[C---:B-1----:R-:W-:Y:S01]  /*1fb10*/  IADD3 R2, P4, R11.reuse, R27, RZ ;  /* 0x0000001b0b027210 */ /* 0x042fe20007f9e0ff */
[C---:B--2---:R-:W-:Y:S02]  /*1fb20*/  IMAD.X R4, R52.reuse, 0x1, R32, P5 ;  /* 0x0000000134047824 */ /* 0x044fe400028e0620 */
[----:B------:R0:W-:Y:S04]  /*1fb30*/  STL [R1+0x3870], R3 ;  /* 0x0038700301007387 */ /* 0x0001e80000100800 */
[----:B------:R1:W-:Y:S04]  /*1fb40*/  STL [R1+0x3880], R2 ;  /* 0x0038800201007387 */ /* 0x0003e80000100800 */
[----:B------:R2:W-:Y:S01]  /*1fb50*/  STL [R1+0x3874], R4 ;  /* 0x0038740401007387 */ /* 0x0005e20000100800 */
[----:B0-----:R-:W-:Y:S01]  /*1fb60*/  IADD3 R3, P5, R11, R28, RZ ;  /* 0x0000001c0b037210 */ /* 0x001fe20007fbe0ff */
[----:B-1----:R-:W-:-:S04]  /*1fb70*/  IMAD.X R2, R52, 0x1, R33, P0 ;  /* 0x0000000134027824 */ /* 0x002fc800000e0621 */
[----:B------:R0:W-:Y:S01]  /*1fb80*/  STL [R1+0x3884], R3 ;  /* 0x0038840301007387 */ /* 0x0001e20000100800 */
[----:B--2---:R-:W-:-:S03]  /*1fb90*/  IADD3 R4, P0, R31, R25, RZ ;  /* 0x000000191f047210 */ /* 0x004fc60007f1e0ff */
[----:B------:R1:W-:Y:S01]  /*1fba0*/  STL [R1+0x3878], R2 ;  /* 0x0038780201007387 */ /* 0x0003e20000100800 */
[----:B0-----:R-:W-:-:S03]  /*1fbb0*/  IMAD.X R3, R52, 0x1, R30, P1 ;  /* 0x0000000134037824 */ /* 0x001fc600008e061e */
[----:B------:R0:W-:Y:S01]  /*1fbc0*/  STL [R1+0x3888], R4 ;  /* 0x0038880401007387 */ /* 0x0001e20000100800 */
[----:B-1----:R-:W-:-:S03]  /*1fbd0*/  IADD3 R2, P1, R31, R26, RZ ;  /* 0x0000001a1f027210 */ /* 0x002fc60007f3e0ff */
[----:B------:R1:W-:Y:S01]  /*1fbe0*/  STL [R1+0x384c], R3 ;  /* 0x00384c0301007387 */ /* 0x0003e20000100800 */
[----:B0-----:R-:W-:-:S03]  /*1fbf0*/  IMAD.X R4, R53, 0x1, R29, P2 ;  /* 0x0000000135047824 */ /* 0x001fc600010e061d */
[----:B------:R0:W-:Y:S04]  /*1fc00*/  STL [R1+0x385c], R2 ;  /* 0x00385c0201007387 */ /* 0x0001e80000100800 */
[----:B------:R2:W-:Y:S04]  /*1fc10*/  STL [R1+0x3850], R4 ;  /* 0x0038500401007387 */ /* 0x0005e80000100800 */
[----:B------:R-:W4:Y:S01]  /*1fc20*/  LDL.LU R11, [R1+0x2c8] ;  /* 0x0002c800010b7983 */ /* 0x000f220000300800 */
[----:B-1----:R-:W-:Y:S01]  /*1fc30*/  IADD3 R3, P2, R31, R27, RZ ;  /* 0x0000001b1f037210 */ /* 0x002fe20007f5e0ff */
[----:B0-----:R-:W-:Y:S01]  /*1fc40*/  IMAD.X R2, R53, 0x1, R32, P3 ;  /* 0x0000000135027824 */ /* 0x001fe200018e0620 */
[----:B--2---:R-:W-:-:S03]  /*1fc50*/  IADD3 R4, P3, R31, R28, RZ ;  /* 0x0000001c1f047210 */ /* 0x004fc60007f7e0ff */
[----:B------:R0:W-:Y:S01]  /*1fc60*/  STL [R1+0x3860], R3 ;  /* 0x0038600301007387 */ /* 0x0001e20000100800 */
[----:B------:R-:W-:-:S03]  /*1fc70*/  SHF.R.S32.HI R54, RZ, 0x1f, R54 ;  /* 0x0000001fff367819 */ /* 0x000fc60000011436 */
[----:B------:R-:W-:Y:S04]  /*1fc80*/  STL [R1+0x3854], R2 ;  /* 0x0038540201007387 */ /* 0x000fe80000100800 */
[----:B------:R1:W-:Y:S01]  /*1fc90*/  STL [R1+0x3864], R4 ;  /* 0x0038640401007387 */ /* 0x0003e20000100800 */
[----:B0-----:R-:W-:-:S05]  /*1fca0*/  IMAD.X R3, R53, 0x1, R33, P4 ;  /* 0x0000000135037824 */ /* 0x001fca00020e0621 */
[----:B------:R0:W-:Y:S01]  /*1fcb0*/  STL [R1+0x3858], R3 ;  /* 0x0038580301007387 */ /* 0x0001e20000100800 */
[----:B-1----:R-:W-:Y:S01]  /*1fcc0*/  IMAD.X R4, R53, 0x1, R30, P5 ;  /* 0x0000000135047824 */ /* 0x002fe200028e061e */
[----:B------:R-:W-:Y:S02]  /*1fcd0*/  SHF.R.S32.HI R55, RZ, 0x1f, R55 ;  /* 0x0000001fff377819 */ /* 0x000fe40000011437 */
[----:B------:R-:W-:Y:S02]  /*1fce0*/  SHF.R.S32.HI R56, RZ, 0x1f, R56 ;  /* 0x0000001fff387819 */ /* 0x000fe40000011438 */
[C---:B-----5:R-:W-:Y:S02]  /*1fcf0*/  IADD3 R2, P4, R5.reuse, R25, RZ ;  /* 0x0000001905027210 */ /* 0x060fe40007f9e0ff */
[----:B0-----:R-:W-:-:S03]  /*1fd00*/  IADD3 R3, P5, R5, R26, RZ ;  /* 0x0000001a05037210 */ /* 0x001fc60007fbe0ff */
[----:B------:R0:W-:Y:S04]  /*1fd10*/  STL [R1+0x3868], R2 ;  /* 0x0038680201007387 */ /* 0x0001e80000100800 */
[----:B------:R1:W-:Y:S01]  /*1fd20*/  STL [R1+0x382c], R4 ;  /* 0x00382c0401007387 */ /* 0x0003e20000100800 */
[----:B0-----:R-:W-:-:S03]  /*1fd30*/  IMAD.X R2, R54, 0x1, R29, P0 ;  /* 0x0000000136027824 */ /* 0x001fc600000e061d */
[----:B------:R0:W-:Y:S01]  /*1fd40*/  STL [R1+0x383c], R3 ;  /* 0x00383c0301007387 */ /* 0x0001e20000100800 */
[----:B-1----:R-:W-:-:S03]  /*1fd50*/  IADD3 R4, P0, R5, R27, RZ ;  /* 0x0000001b05047210 */ /* 0x002fc60007f1e0ff */
[----:B------:R1:W-:Y:S04]  /*1fd60*/  STL [R1+0x3830], R2 ;  /* 0x0038300201007387 */ /* 0x0003e80000100800 */
[----:B------:R2:W-:Y:S01]  /*1fd70*/  STL [R1+0x3840], R4 ;  /* 0x0038400401007387 */ /* 0x0005e20000100800 */
[C---:B0-----:R-:W-:Y:S01]  /*1fd80*/  IMAD.X R3, R54.reuse, 0x1, R32, P1 ;  /* 0x0000000136037824 */ /* 0x041fe200008e0620 */
[----:B-1----:R-:W-:Y:S02]  /*1fd90*/  IADD3 R2, P1, R5, R28, RZ ;  /* 0x0000001c05027210 */ /* 0x002fe40007f3e0ff */
[----:B------:R-:W5:Y:S01]  /*1fda0*/  LDL.LU R5, [R1+0x308] ;  /* 0x0003080001057983 */ /* 0x000f620000300800 */
[----:B--2---:R-:W-:-:S03]  /*1fdb0*/  IMAD.X R4, R54, 0x1, R33, P2 ;  /* 0x0000000136047824 */ /* 0x004fc600010e0621 */
        /* <DEDUP_REMOVED lines=14> */
[----:B------:R-:W-:Y:S01]  /*1fea0*/  STL [R1+0x3814], R4 ;  /* 0x0038140401007387 */ /* 0x000fe20000100800 */
[----:B0-----:R-:W-:-:S03]  /*1feb0*/  IADD3 R3, P5, R21, R28, RZ ;  /* 0x0000001c15037210 */ /* 0x001fc60007fbe0ff */
[----:B------:R-:W2:Y:S01]  /*1fec0*/  LDL.LU R12, [R1+0x310] ;  /* 0x00031000010c7983 */ /* 0x000ea20000300800 */
[----:B-1----:R-:W-:-:S03]  /*1fed0*/  IMAD.X R2, R55, 0x1, R33, P0 ;  /* 0x0000000137027824 */ /* 0x002fc600000e0621 */
[----:B------:R0:W-:Y:S04]  /*1fee0*/  STL [R1+0x3824], R3 ;  /* 0x0038240301007387 */ /* 0x0001e80000100800 */
[----:B------:R1:W-:Y:S01]  /*1fef0*/  STL [R1+0x3818], R2 ;  /* 0x0038180201007387 */ /* 0x0003e20000100800 */
[----:B0-----:R-:W-:Y:S01]  /*1ff00*/  IMAD.X R3, R55, 0x1, R30, P1 ;  /* 0x0000000137037824 */ /* 0x001fe200008e061e */
[C---:B----4-:R-:W-:Y:S02]  /*1ff10*/  IADD3 R4, P0, R17.reuse, R25, RZ ;  /* 0x0000001911047210 */ /* 0x050fe40007f1e0ff */
[----:B-1----:R-:W-:-:S03]  /*1ff20*/  IADD3 R2, P1, R17, R26, RZ ;  /* 0x0000001a11027210 */ /* 0x002fc60007f3e0ff */
[----:B------:R0:W-:Y:S04]  /*1ff30*/  STL [R1+0x3828], R4 ;  /* 0x0038280401007387 */ /* 0x0001e80000100800 */
[----:B------:R-:W3:Y:S04]  /*1ff40*/  LDL.LU R8, [R1+0x40] ;  /* 0x0000400001087983 */ /* 0x000ee80000300800 */
        /* <DEDUP_REMOVED lines=9> */
[----:B-1----:R-:W-:-:S02]  /*1ffe0*/  IMAD.X R2, R56, 0x1, R33, P4 ;  /* 0x0000000138027824 */ /* 0x002fc400020e0621 */
[----:B----4-:R-:W4:Y:S01]  /*1fff0*/  LDL.LU R4, [R1+0x318] ;  /* 0x0003180001047983 */ /* 0x010f220000300800 */
[----:B------:R-:W-:-:S03]  /*20000*/  IADD3 R6, P4, R11, R25, RZ ;  /* 0x000000190b067210 */ /* 0x000fc60007f9e0ff */
[----:B------:R0:W-:Y:S04]  /*20010*/  STL [R1+0x3804], R3 ;  /* 0x0038040301007387 */ /* 0x0001e80000100800 */
[----:B------:R1:W-:Y:S04]  /*20020*/  STL [R1+0x37f8], R2 ;  /* 0x0037f80201007387 */ /* 0x0003e80000100800 */
[----:B------:R1:W-:Y:S04]  /*20030*/  STL [R1+0x3808], R6 ;  /* 0x0038080601007387 */ /* 0x0003e80000100800 */
[----:B------:R-:W4:Y:S01]  /*20040*/  LDL.LU R31, [R1+0x44] ;  /* 0x00004400011f7983 */ /* 0x000f220000300800 */
[----:B0-----:R-:W-:Y:S01]  /*20050*/  IMAD.X R3, R56, 0x1, R30, P5 ;  /* 0x0000000138037824 */ /* 0x001fe200028e061e */
[----:B------:R-:W-:-:S02]  /*20060*/  SHF.R.S32.HI R57, RZ, 0x1f, R57 ;  /* 0x0000001fff397819 */ /* 0x000fc40000011439 */
[----:B-1----:R-:W-:Y:S02]  /*20070*/  IADD3 R2, P5, R11, R26, RZ ;  /* 0x0000001a0b027210 */ /* 0x002fe40007fbe0ff */
[----:B------:R0:W-:Y:S01]  /*20080*/  STL [R1+0x37cc], R3 ;  /* 0x0037cc0301007387 */ /* 0x0001e20000100800 */
[----:B------:R-:W-:-:S03]  /*20090*/  IMAD.X R6, R57, 0x1, R32, P1 ;  /* 0x0000000139067824 */ /* 0x000fc600008e0620 */
[----:B------:R1:W-:Y:S01]  /*200a0*/  STL [R1+0x37dc], R2 ;  /* 0x0037dc0201007387 */ /* 0x0003e20000100800 */
[----:B0-----:R-:W-:Y:S01]  /*200b0*/  IMAD.X R3, R57, 0x1, R29, P0 ;  /* 0x0000000139037824 */ /* 0x001fe200000e061d */
[----:B-1----:R-:W-:-:S04]  /*200c0*/  IADD3 R2, P0, R11, R27, RZ ;  /* 0x0000001b0b027210 */ /* 0x002fc80007f1e0ff */
[----:B------:R0:W-:Y:S04]  /*200d0*/  STL [R1+0x37d0], R3 ;  /* 0x0037d00301007387 */ /* 0x0001e80000100800 */
[----:B------:R1:W-:Y:S04]  /*200e0*/  STL [R1+0x37e0], R2 ;  /* 0x0037e00201007387 */ /* 0x0003e80000100800 */
[----:B------:R-:W-:Y:S01]  /*200f0*/  STL [R1+0x37d4], R6 ;  /* 0x0037d40601007387 */ /* 0x000fe20000100800 */
[----:B0-----:R-:W-:-:S03]  /*20100*/  IADD3 R3, P1, R11, R28, RZ ;  /* 0x0000001c0b037210 */ /* 0x001fc60007f3e0ff */
[----:B------:R-:W4:Y:S01]  /*20110*/  LDL.LU R21, [R1+0x320] ;  /* 0x0003200001157983 */ /* 0x000f220000300800 */
[----:B-1----:R-:W-:-:S03]  /*20120*/  IMAD.X R2, R57, 0x1, R33, P2 ;  /* 0x0000000139027824 */ /* 0x002fc600010e0621 */
[----:B------:R0:W-:Y:S01]  /*20130*/  STL [R1+0x37e4], R3 ;  /* 0x0037e40301007387 */ /* 0x0001e20000100800 */
[----:B------:R-:W-:-:S03]  /*20140*/  SHF.R.S32.HI R58, RZ, 0x1f, R58 ;  /* 0x0000001fff3a7819 */ /* 0x000fc6000001143a */
[----:B------:R1:W-:Y:S01]  /*20150*/  STL [R1+0x37d8], R2 ;  /* 0x0037d80201007387 */ /* 0x0003e20000100800 */
[----:B0-----:R-:W-:Y:S01]  /*20160*/  IMAD.X R3, R57, 0x1, R30, P3 ;  /* 0x0000000139037824 */ /* 0x001fe200018e061e */
[C---:B-----5:R-:W-:Y:S02]  /*20170*/  IADD3 R6, P2, R5.reuse, R25, RZ ;  /* 0x0000001905067210 */ /* 0x060fe40007f5e0ff */
[----:B-1----:R-:W-:-:S03]  /*20180*/  IADD3 R2, P3, R5, R26, RZ ;  /* 0x0000001a05027210 */ /* 0x002fc60007f7e0ff */
[----:B------:R0:W-:Y:S04]  /*20190*/  STL [R1+0x37e8], R6 ;  /* 0x0037e80601007387 */ /* 0x0001e80000100800 */
[----:B------:R-:W5:Y:S04]  /*201a0*/  LDL.LU R17, [R1+0x4c] ;  /* 0x00004c0001117983 */ /* 0x000f680000300800 */
[----:B------:R1:W-:Y:S01]  /*201b0*/  STL [R1+0x37ac], R3 ;  /* 0x0037ac0301007387 */ /* 0x0003e20000100800 */
[----:B0-----:R-:W-:-:S03]  /*201c0*/  IMAD.X R6, R58, 0x1, R32, P5 ;  /* 0x000000013a067824 */ /* 0x001fc600028e0620 */
[----:B------:R0:W-:Y:S01]  /*201d0*/  STL [R1+0x37bc], R2 ;  /* 0x0037bc0201007387 */ /* 0x0001e20000100800 */
[----:B-1----:R-:W-:Y:S01]  /*201e0*/  IMAD.X R3, R58, 0x1, R29, P4 ;  /* 0x000000013a037824 */ /* 0x002fe200020e061d */
[----:B0-----:R-:W-:-:S04]  /*201f0*/  IADD3 R2, P4, R5, R27, RZ ;  /* 0x0000001b05027210 */ /* 0x001fc80007f9e0ff */
[----:B------:R0:W-:Y:S04]  /*20200*/  STL [R1+0x37b0], R3 ;  /* 0x0037b00301007387 */ /* 0x0001e80000100800 */
[----:B------:R1:W-:Y:S04]  /*20210*/  STL [R1+0x37c0], R2 ;  /* 0x0037c00201007387 */ /* 0x0003e80000100800 */
[----:B------:R-:W-:Y:S01]  /*20220*/  STL [R1+0x37b4], R6 ;  /* 0x0037b40601007387 */ /* 0x000fe20000100800 */
[----:B0-----:R-:W-:-:S03]  /*20230*/  IADD3 R3, P5, R5, R28, RZ ;  /* 0x0000001c05037210 */ /* 0x001fc60007fbe0ff */
[----:B------:R-:W5:Y:S01]  /*20240*/  LDL.LU R11, [R1+0x328] ;  /* 0x00032800010b7983 */ /* 0x000f620000300800 */
[----:B-1----:R-:W-:-:S03]  /*20250*/  IMAD.X R2, R58, 0x1, R33, P0 ;  /* 0x000000013a027824 */ /* 0x002fc600000e0621 */
[----:B------:R0:W-:Y:S04]  /*20260*/  STL [R1+0x37c4], R3 ;  /* 0x0037c40301007387 */ /* 0x0001e80000100800 */
[----:B------:R1:W-:Y:S01]  /*20270*/  STL [R1+0x37b8], R2 ;  /* 0x0037b80201007387 */ /* 0x0003e20000100800 */
[----:B--2---:R-:W-:Y:S01]  /*20280*/  IADD3 R5, P0, R12, R25, RZ ;  /* 0x000000190c057210 */ /* 0x004fe20007f1e0ff */
[----:B0-----:R-:W-:Y:S01]  /*20290*/  IMAD.X R3, R58, 0x1, R30, P1 ;  /* 0x000000013a037824 */ /* 0x001fe200008e061e */
[----:B-1----:R-:W-:-:S03]  /*202a0*/  IADD3 R2, P1, R12, R26, RZ ;  /* 0x0000001a0c027210 */ /* 0x002fc60007f3e0ff */
[----:B------:R0:W-:Y:S04]  /*202b0*/  STL [R1+0x37c8], R5 ;  /* 0x0037c80501007387 */ /* 0x0001e80000100800 */
[----:B0-----:R-:W2:Y:S04]  /*202c0*/  LDL.LU R5, [R1+0x50] ;  /* 0x0000500001057983 */ /* 0x001ea80000300800 */
[----:B------:R0:W-:Y:S04]  /*202d0*/  STL [R1+0x1d70], R3 ;  /* 0x001d700301007387 */ /* 0x0001e80000100800 */
[----:B------:R1:W-:Y:S01]  /*202e0*/  STL [R1+0x1d8c], R2 ;  /* 0x001d8c0201007387 */ /* 0x0003e20000100800 */
[----:B---3--:R-:W-:-:S02]  /*202f0*/  IMAD.X R6, R8, 0x1, R32, P3 ;  /* 0x0000000108067824 */ /* 0x008fc400018e0620 */
[----:B0-----:R-:W-:Y:S01]  /*20300*/  IMAD.X R3, R8, 0x1, R29, P2 ;  /* 0x0000000108037824 */ /* 0x001fe200010e061d */
[----:B-1----:R-:W-:-:S04]  /*20310*/  IADD3 R2, P2, R12, R27, RZ ;  /* 0x0000001b0c027210 */ /* 0x002fc80007f5e0ff */
[----:B------:R0:W-:Y:S04]  /*20320*/  STL [R1+0x1d74], R3 ;  /* 0x001d740301007387 */ /* 0x0001e80000100800 */
[----:B------:R1:W-:Y:S04]  /*20330*/  STL [R1+0x1d94], R2 ;  /* 0x001d940201007387 */ /* 0x0003e80000100800 */
[----:B------:R-:W-:Y:S01]  /*20340*/  STL [R1+0x1d78], R6 ;  /* 0x001d780601007387 */ /* 0x000fe20000100800 */
[----:B0-----:R-:W-:-:S03]  /*20350*/  IADD3 R3, P3, R12, R28, RZ ;  /* 0x0000001c0c037210 */ /* 0x001fc60007f7e0ff */
[----:B------:R-:W3:Y:S01]  /*20360*/  LDL.LU R12, [R1+0x330] ;  /* 0x00033000010c7983 */ /* 0x000ee20000300800 */
[----:B-1----:R-:W-:-:S03]  /*20370*/  IMAD.X R2, R8, 0x1, R33, P4 ;  /* 0x0000000108027824 */ /* 0x002fc600020e0621 */
[----:B------:R0:W-:Y:S04]  /*20380*/  STL [R1+0x1d9c], R3 ;  /* 0x001d9c0301007387 */ /* 0x0001e80000100800 */
[----:B------:R1:W-:Y:S01]  /*20390*/  STL [R1+0x1d7c], R2 ;  /* 0x001d7c0201007387 */ /* 0x0003e20000100800 */
[----:B0-----:R-:W-:Y:S01]  /*203a0*/  IMAD.X R3, R8, 0x1, R30, P5 ;  /* 0x0000000108037824 */ /* 0x001fe200028e061e */
[C---:B----4-:R-:W-:Y:S02]  /*203b0*/  IADD3 R6, P4, R4.reuse, R25, RZ ;  /* 0x0000001904067210 */ /* 0x050fe40007f9e0ff */
[----:B-1----:R-:W-:-:S03]  /*203c0*/  IADD3 R2, P5, R4, R26, RZ ;  /* 0x0000001a04027210 */ /* 0x002fc60007fbe0ff */
[----:B------:R0:W-:Y:S04]  /*203d0*/  STL [R1+0x1da4], R6 ;  /* 0x001da40601007387 */ /* 0x0001e80000100800 */
[----:B------:R-:W4:Y:S04]  /*203e0*/  LDL.LU R8, [R1+0x54] ;  /* 0x0000540001087983 */ /* 0x000f280000300800 */
[----:B------:R1:W-:Y:S04]  /*203f0*/  STL [R1+0x1d80], R3 ;  /* 0x001d800301007387 */ /* 0x0003e80000100800 */
[----:B------:R1:W-:Y:S01]  /*20400*/  STL [R1+0x1dac], R2 ;  /* 0x001dac0201007387 */ /* 0x0003e20000100800 */
[----:B0-----:R-:W-:-:S02]  /*20410*/  IMAD.X R6, R31, 0x1, R32, P1 ;  /* 0x000000011f067824 */ /* 0x001fc400008e0620 */
[----:B-1----:R-:W-:Y:S01]  /*20420*/  IMAD.X R3, R31, 0x1, R29, P0 ;  /* 0x000000011f037824 */ /* 0x002fe200000e061d */
[----:B------:R-:W-:-:S04]  /*20430*/  IADD3 R2, P0, R4, R27, RZ ;  /* 0x0000001b04027210 */ /* 0x000fc80007f1e0ff */
[----:B------:R0:W-:Y:S04]  /*20440*/  STL [R1+0x1d84], R3 ;  /* 0x001d840301007387 */ /* 0x0001e80000100800 */
[----:B------:R1:W-:Y:S04]  /*20450*/  STL [R1+0x1db4], R2 ;  /* 0x001db40201007387 */ /* 0x0003e80000100800 */
[----:B------:R1:W-:Y:S01]  /*20460*/  STL [R1+0x1d88], R6 ;  /* 0x001d880601007387 */ /* 0x0003e20000100800 */
[----:B0-----:R-:W-:-:S03]  /*20470*/  IADD3 R3, P1, R4, R28, RZ ;  /* 0x0000001c04037210 */ /* 0x001fc60007f3e0ff */
[----:B------:R-:W4:Y:S01]  /*20480*/  LDL.LU R4, [R1+0x334] ;  /* 0x0003340001047983 */ /* 0x000f220000300800 */
[----:B-1----:R-:W-:-:S03]  /*20490*/  IMAD.X R2, R31, 0x1, R33, P2 ;  /* 0x000000011f027824 */ /* 0x002fc600010e0621 */
[----:B------:R0:W-:Y:S04]  /*204a0*/  STL [R1+0x1dbc], R3 ;  /* 0x001dbc0301007387 */ /* 0x0001e80000100800 */
[----:B------:R1:W-:Y:S01]  /*204b0*/  STL [R1+0x1d90], R2 ;  /* 0x001d900201007387 */ /* 0x0003e20000100800 */
[----:B------:R-:W-:Y:S01]  /*204c0*/  IADD3 R6, P2, R21, R25, RZ ;  /* 0x0000001915067210 */ /* 0x000fe20007f5e0ff */
[----:B0-----:R-:W-:Y:S01]  /*204d0*/  IMAD.X R3, R31, 0x1, R30, P3 ;  /* 0x000000011f037824 */ /* 0x001fe200018e061e */
[----:B-1----:R-:W-:-:S03]  /*204e0*/  IADD3 R2, P3, R21, R26, RZ ;  /* 0x0000001a15027210 */ /* 0x002fc60007f7e0ff */
[----:B------:R-:W-:Y:S04]  /*204f0*/  STL [R1+0x1dc4], R6 ;  /* 0x001dc40601007387 */ /* 0x000fe80000100800 */
[----:B------:R-:W4:Y:S04]  /*20500*/  LDL.LU R31, [R1+0x5c] ;  /* 0x00005c00011f7983 */ /* 0x000f280000300800 */
[----:B------:R5:W-:Y:S04]  /*20510*/  STL [R1+0x1d98], R3 ;  /* 0x001d980301007387 */ /* 0x000be80000100800 */
[----:B------:R0:W-:Y:S01]  /*20520*/  STL [R1+0x1dcc], R2 ;  /* 0x001dcc0201007387 */ /* 0x0001e20000100800 */
[----:B-----5:R-:W-:Y:S01]  /*20530*/  IMAD.X R3, R17, 0x1, R29, P4 ;  /* 0x0000000111037824 */ /* 0x020fe200020e061d */
[----:B0-----:R-:W-:Y:S01]  /*20540*/  IADD3 R2, P4, R21, R27, RZ ;  /* 0x0000001b15027210 */ /* 0x001fe20007f9e0ff */
[----:B------:R-:W-:-:S03]  /*20550*/  IMAD.X R6, R17, 0x1, R32, P5 ;  /* 0x0000000111067824 */ /* 0x000fc600028e0620 */
        /* <DEDUP_REMOVED lines=8> */
[----:B-----5:R-:W-:Y:S01]  /*205e0*/  IADD3 R6, P0, R11, R25, RZ ;  /* 0x000000190b067210 */ /* 0x020fe20007f1e0ff */
[----:B0-----:R-:W-:Y:S01]  /*205f0*/  IMAD.X R3, R17, 0x1, R30, P1 ;  /* 0x0000000111037824 */ /* 0x001fe200008e061e */
[----:B-1----:R-:W-:-:S03]  /*20600*/  IADD3 R2, P1, R11, R26, RZ ;  /* 0x0000001a0b027210 */ /* 0x002fc60007f3e0ff */
[----:B------:R-:W-:Y:S04]  /*20610*/  STL [R1+0x1de4], R6 ;  /* 0x001de40601007387 */ /* 0x000fe80000100800 */
[----:B------:R-:W5:Y:S04]  /*20620*/  LDL.LU R17, [R1+0x60] ;  /* 0x0000600001117983 */ /* 0x000f680000300800 */
[----:B------:R2:W-:Y:S04]  /*20630*/  STL [R1+0x1db8], R3 ;  /* 0x001db80301007387 */ /* 0x0005e80000100800 */
[----:B------:R0:W-:Y:S01]  /*20640*/  STL [R1+0x1dec], R2 ;  /* 0x001dec0201007387 */ /* 0x0001e20000100800 */
[----:B--2---:R-:W-:Y:S01]  /*20650*/  IMAD.X R3, R5, 0x1, R29, P2 ;  /* 0x0000000105037824 */ /* 0x004fe200010e061d */
[----:B0-----:R-:W-:Y:S01]  /*20660*/  IADD3 R2, P2, R11, R27, RZ ;  /* 0x0000001b0b027210 */ /* 0x001fe20007f5e0ff */
[----:B------:R-:W-:-:S03]  /*20670*/  IMAD.X R6, R5, 0x1, R32, P3 ;  /* 0x0000000105067824 */ /* 0x000fc600018e0620 */
[----:B------:R0:W-:Y:S04]  /*20680*/  STL [R1+0x1dc0], R3 ;  /* 0x001dc00301007387 */ /* 0x0001e80000100800 */
[----:B------:R1:W-:Y:S04]  /*20690*/  STL [R1+0x1df4], R2 ;  /* 0x001df40201007387 */ /* 0x0003e80000100800 */
[----:B------:R3:W-:Y:S01]  /*206a0*/  STL [R1+0x1dc8], R6 ;  /* 0x001dc80601007387 */ /* 0x0007e20000100800 */
[----:B0-----:R-:W-:-:S03]  /*206b0*/  IADD3 R3, P3, R11, R28, RZ ;  /* 0x0000001c0b037210 */ /* 0x001fc60007f7e0ff */
[----:B------:R-:W2:Y:S01]  /*206c0*/  LDL.LU R11, [R1+0x324] ;  /* 0x00032400010b7983 */ /* 0x000ea20000300800 */
[----:B-1----:R-:W-:-:S03]  /*206d0*/  IMAD.X R2, R5, 0x1, R33, P4 ;  /* 0x0000000105027824 */ /* 0x002fc600020e0621 */
[----:B------:R0:W-:Y:S04]  /*206e0*/  STL [R1+0x1dfc], R3 ;  /* 0x001dfc0301007387 */ /* 0x0001e80000100800 */
[----:B------:R1:W-:Y:S01]  /*206f0*/  STL [R1+0x1dd0], R2 ;  /* 0x001dd00201007387 */ /* 0x0003e20000100800 */
[C---:B---3--:R-:W-:Y:S01]  /*20700*/  IADD3 R6, P4, R12.reuse, R25, RZ ;  /* 0x000000190c067210 */ /* 0x048fe20007f9e0ff */
[----:B0-----:R-:W-:Y:S01]  /*20710*/  IMAD.X R3, R5, 0x1, R30, P5 ;  /* 0x0000000105037824 */ /* 0x001fe200028e061e */
[----:B-1----:R-:W-:-:S03]  /*20720*/  IADD3 R2, P5, R12, R26, RZ ;  /* 0x0000001a0c027210 */ /* 0x002fc60007fbe0ff */
[----:B------:R-:W-:Y:S04]  /*20730*/  STL [R1+0x1e04], R6 ;  /* 0x001e040601007387 */ /* 0x000fe80000100800 */
[----:B------:R-:W3:Y:S04]  /*20740*/  LDL.LU R5, [R1+0x64] ;  /* 0x0000640001057983 */ /* 0x000ee80000300800 */
[----:B------:R4:W-:Y:S04]  /*20750*/  STL [R1+0x1dd8], R3 ;  /* 0x001dd80301007387 */ /* 0x0009e80000100800 */
[----:B------:R0:W-:Y:S01]  /*20760*/  STL [R1+0x1e0c], R2 ;  /* 0x001e0c0201007387 */ /* 0x0001e20000100800 */
[----:B----4-:R-:W-:Y:S01]  /*20770*/  IMAD.X R3, R8, 0x1, R29, P0 ;  /* 0x0000000108037824 */ /* 0x010fe200000e061d */
[----:B0-----:R-:W-:Y:S01]  /*20780*/  IADD3 R2, P0, R12, R27, RZ ;  /* 0x0000001b0c027210 */ /* 0x001fe20007f1e0ff */
[----:B------:R-:W-:-:S03]  /*20790*/  IMAD.X R6, R8, 0x1, R32, P1 ;  /* 0x0000000108067824 */ /* 0x000fc600008e0620 */
[----:B------:R0:W-:Y:S04]  /*207a0*/  STL [R1+0x1de0], R3 ;  /* 0x001de00301007387 */ /* 0x0001e80000100800 */
[----:B------:R1:W-:Y:S04]  /*207b0*/  STL [R1+0x1e14], R2 ;  /* 0x001e140201007387 */ /* 0x0003e80000100800 */
[----:B------:R4:W-:Y:S01]  /*207c0*/  STL [R1+0x1de8], R6 ;  /* 0x001de80601007387 */ /* 0x0009e20000100800 */
[----:B0-----:R-:W-:-:S03]  /*207d0*/  IADD3 R3, P1, R12, R28, RZ ;  /* 0x0000001c0c037210 */ /* 0x001fc60007f3e0ff */
[----:B------:R-:W3:Y:S01]  /*207e0*/  LDL.LU R12, [R1+0x31c] ;  /* 0x00031c00010c7983 */ /* 0x000ee20000300800 */
[----:B-1----:R-:W-:-:S03]  /*207f0*/  IMAD.X R2, R8, 0x1, R33, P2 ;  /* 0x0000000108027824 */ /* 0x002fc600010e0621 */
[----:B------:R0:W-:Y:S04]  /*20800*/  STL [R1+0x1e1c], R3 ;  /* 0x001e1c0301007387 */ /* 0x0001e80000100800 */
[----:B------:R1:W-:Y:S01]  /*20810*/  STL [R1+0x1df0], R2 ;  /* 0x001df00201007387 */ /* 0x0003e20000100800 */
[----:B----4-:R-:W-:Y:S01]  /*20820*/  IADD3 R6, P2, R4, R25, RZ ;  /* 0x0000001904067210 */ /* 0x010fe20007f5e0ff */
[----:B0-----:R-:W-:-:S04]  /*20830*/  IMAD.X R3, R8, 0x1, R30, P3 ;  /* 0x0000000108037824 */ /* 0x001fc800018e061e */
[----:B------:R-:W-:Y:S04]  /*20840*/  STL [R1+0x1e24], R6 ;  /* 0x001e240601007387 */ /* 0x000fe80000100800 */
[----:B------:R-:W4:Y:S01]  /*20850*/  LDL.LU R8, [R1+0x68] ;  /* 0x0000680001087983 */ /* 0x000f220000300800 */
[----:B-1----:R-:W-:-:S03]  /*20860*/  IADD3 R2, P3, R4, R26, RZ ;  /* 0x0000001a04027210 */ /* 0x002fc60007f7e0ff */
[----:B------:R0:W-:Y:S04]  /*20870*/  STL [R1+0x1df8], R3 ;  /* 0x001df80301007387 */ /* 0x0001e80000100800 */
[----:B------:R1:W-:Y:S01]  /*20880*/  STL [R1+0x1e2c], R2 ;  /* 0x001e2c0201007387 */ /* 0x0003e20000100800 */
[C---:B0-----:R-:W-:Y:S02]  /*20890*/  IMAD.X R3, R31.reuse, 0x1, R29, P4 ;  /* 0x000000011f037824 */ /* 0x041fe400020e061d */
[----:B------:R-:W-:Y:S01]  /*208a0*/  IMAD.X R6, R31, 0x1, R32, P5 ;  /* 0x000000011f067824 */ /* 0x000fe200028e0620 */
[C---:B-1----:R-:W-:Y:S02]  /*208b0*/  IADD3 R2, P4, R4.reuse, R27, RZ ;  /* 0x0000001b04027210 */ /* 0x042fe40007f9e0ff */
[----:B------:R0:W-:Y:S04]  /*208c0*/  STL [R1+0x1e00], R3 ;  /* 0x001e000301007387 */ /* 0x0001e80000100800 */
[----:B------:R1:W-:Y:S04]  /*208d0*/  STL [R1+0x1e34], R2 ;  /* 0x001e340201007387 */ /* 0x0003e80000100800 */
[----:B------:R-:W-:Y:S01]  /*208e0*/  STL [R1+0x1e08], R6 ;  /* 0x001e080601007387 */ /* 0x000fe20000100800 */
[----:B0-----:R-:W-:-:S03]  /*208f0*/  IADD3 R3, P5, R4, R28, RZ ;  /* 0x0000001c04037210 */ /* 0x001fc60007fbe0ff */
[----:B------:R-:W4:Y:S01]  /*20900*/  LDL.LU R4, [R1+0x314] ;  /* 0x0003140001047983 */ /* 0x000f220000300800 */
[----:B-1----:R-:W-:-:S03]  /*20910*/  IMAD.X R2, R31, 0x1, R33, P0 ;  /* 0x000000011f027824 */ /* 0x002fc600000e0621 */
[----:B------:R0:W-:Y:S04]  /*20920*/  STL [R1+0x1e3c], R3 ;  /* 0x001e3c0301007387 */ /* 0x0001e80000100800 */
[----:B------:R1:W-:Y:S01]  /*20930*/  STL [R1+0x1e10], R2 ;  /* 0x001e100201007387 */ /* 0x0003e20000100800 */
[----:B0-----:R-:W-:Y:S01]  /*20940*/  IMAD.X R3, R31, 0x1, R30, P1 ;  /* 0x000000011f037824 */ /* 0x001fe200008e061e */
[C---:B------:R-:W-:Y:S02]  /*20950*/  IADD3 R6, P0, R21.reuse, R25, RZ ;  /* 0x0000001915067210 */ /* 0x040fe40007f1e0ff */
[----:B-1----:R-:W-:-:S03]  /*20960*/  IADD3 R2, P1, R21, R26, RZ ;  /* 0x0000001a15027210 */ /* 0x002fc60007f3e0ff */
[----:B------:R-:W-:Y:S04]  /*20970*/  STL [R1+0x1e44], R6 ;  /* 0x001e440601007387 */ /* 0x000fe80000100800 */
[----:B------:R-:W4:Y:S04]  /*20980*/  LDL.LU R31, [R1+0x84] ;  /* 0x00008400011f7983 */ /* 0x000f280000300800 */
[----:B------:R5:W-:Y:S04]  /*20990*/  STL [R1+0x1e18], R3 ;  /* 0x001e180301007387 */ /* 0x000be80000100800 */
[----:B------:R0:W-:Y:S01]  /*209a0*/  STL [R1+0x1e4c], R2 ;  /* 0x001e4c0201007387 */ /* 0x0001e20000100800 */
[----:B-----5:R-:W-:-:S02]  /*209b0*/  IMAD.X R3, R17, 0x1, R29, P2 ;  /* 0x0000000111037824 */ /* 0x020fc400010e061d */
[----:B------:R-:W-:Y:S01]  /*209c0*/  IMAD.X R6, R17, 0x1, R32, P3 ;  /* 0x0000000111067824 */ /* 0x000fe200018e0620 */
[C---:B0-----:R-:W-:Y:S02]  /*209d0*/  IADD3 R2, P2, R21.reuse, R27, RZ ;  /* 0x0000001b15027210 */ /* 0x041fe40007f5e0ff */
        /* <DEDUP_REMOVED lines=8> */
[----:B0-----:R-:W-:Y:S01]  /*20a60*/  IMAD.X R3, R17, 0x1, R30, P5 ;  /* 0x0000000111037824 */ /* 0x001fe200028e061e */
[C---:B--2---:R-:W-:Y:S02]  /*20a70*/  IADD3 R6, P4, R11.reuse, R25, RZ ;  /* 0x000000190b067210 */ /* 0x044fe40007f9e0ff */
[----:B-1----:R-:W-:-:S03]  /*20a80*/  IADD3 R2, P5, R11, R26, RZ ;  /* 0x0000001a0b027210 */ /* 0x002fc60007fbe0ff */
[----:B------:R-:W-:Y:S04]  /*20a90*/  STL [R1+0x1e64], R6 ;  /* 0x001e640601007387 */ /* 0x000fe80000100800 */
[----:B------:R-:W2:Y:S04]  /*20aa0*/  LDL.LU R17, [R1+0x90] ;  /* 0x0000900001117983 */ /* 0x000ea80000300800 */
[----:B------:R3:W-:Y:S04]  /*20ab0*/  STL [R1+0x1e38], R3 ;  /* 0x001e380301007387 */ /* 0x0007e80000100800 */
[----:B------:R0:W-:Y:S01]  /*20ac0*/  STL [R1+0x1e6c], R2 ;  /* 0x001e6c0201007387 */ /* 0x0001e20000100800 */
[----:B---3--:R-:W-:-:S02]  /*20ad0*/  IMAD.X R3, R5, 0x1, R29, P0 ;  /* 0x0000000105037824 */ /* 0x008fc400000e061d */
[----:B------:R-:W-:Y:S01]  /*20ae0*/  IMAD.X R6, R5, 0x1, R32, P1 ;  /* 0x0000000105067824 */ /* 0x000fe200008e0620 */
[C---:B0-----:R-:W-:Y:S02]  /*20af0*/  IADD3 R2, P0, R11.reuse, R27, RZ ;  /* 0x0000001b0b027210 */ /* 0x041fe40007f1e0ff */
        /* <DEDUP_REMOVED lines=9> */
[C---:B------:R-:W-:Y:S02]  /*20b90*/  IADD3 R6, P2, R12.reuse, R25, RZ ;  /* 0x000000190c067210 */ /* 0x040fe40007f5e0ff */
[----:B-1----:R-:W-:-:S03]  /*20ba0*/  IADD3 R2, P3, R12, R26, RZ ;  /* 0x0000001a0c027210 */ /* 0x002fc60007f7e0ff */
[----:B------:R-:W-:Y:S04]  /*20bb0*/  STL [R1+0x1e84], R6 ;  /* 0x001e840601007387 */ /* 0x000fe80000100800 */
[----:B------:R-:W3:Y:S04]  /*20bc0*/  LDL.LU R5, [R1+0x94] ;  /* 0x0000940001057983 */ /* 0x000ee80000300800 */
[----:B------:R4:W-:Y:S04]  /*20bd0*/  STL [R1+0x1e58], R3 ;  /* 0x001e580301007387 */ /* 0x0009e80000100800 */
[----:B------:R0:W-:Y:S01]  /*20be0*/  STL [R1+0x1e8c], R2 ;  /* 0x001e8c0201007387 */ /* 0x0001e20000100800 */
[----:B----4-:R-:W-:-:S02]  /*20bf0*/  IMAD.X R3, R8, 0x1, R29, P4 ;  /* 0x0000000108037824 */ /* 0x010fc400020e061d */
[----:B------:R-:W-:Y:S01]  /*20c00*/  IMAD.X R6, R8, 0x1, R32, P5 ;  /* 0x0000000108067824 */ /* 0x000fe200028e0620 */
[C---:B0-----:R-:W-:Y:S02]  /*20c10*/  IADD3 R2, P4, R12.reuse, R27, RZ ;  /* 0x0000001b0c027210 */ /* 0x041fe40007f9e0ff */
        /* <DEDUP_REMOVED lines=9> */
[----:B0-----:R-:W-:Y:S01]  /*20cb0*/  IMAD.X R3, R8, 0x1, R30, P1 ;  /* 0x0000000108037824 */ /* 0x001fe200008e061e */
[----:B-1----:R-:W-:-:S03]  /*20cc0*/  IADD3 R2, P1, R4, R26, RZ ;  /* 0x0000001a04027210 */ /* 0x002fc60007f3e0ff */
[----:B------:R-:W-:Y:S04]  /*20cd0*/  STL [R1+0x1ea4], R6 ;  /* 0x001ea40601007387 */ /* 0x000fe80000100800 */
[----:B------:R-:W4:Y:S04]  /*20ce0*/  LDL.LU R8, [R1+0x98] ;  /* 0x0000980001087983 */ /* 0x000f280000300800 */
[----:B------:R0:W-:Y:S04]  /*20cf0*/  STL [R1+0x1e78], R3 ;  /* 0x001e780301007387 */ /* 0x0001e80000100800 */
[----:B------:R1:W-:Y:S01]  /*20d00*/  STL [R1+0x1eac], R2 ;  /* 0x001eac0201007387 */ /* 0x0003e20000100800 */
[C---:B0-----:R-:W-:Y:S01]  /*20d10*/  IMAD.X R3, R31.reuse, 0x1, R29, P2 ;  /* 0x000000011f037824 */ /* 0x041fe200010e061d */
[----:B-1----:R-:W-:Y:S01]  /*20d20*/  IADD3 R2, P2, R4, R27, RZ ;  /* 0x0000001b04027210 */ /* 0x002fe20007f5e0ff */
        /* <DEDUP_REMOVED lines=27> */
[----:B---3--:R-:W-:Y:S01]  /*20ee0*/  IADD3 R6, P2, R11, R25, RZ ;  /* 0x000000190b067210 */ /* 0x008fe20007f5e0ff */
[----:B0-----:R-:W-:Y:S01]  /*20ef0*/  IMAD.X R3, R17, 0x1, R30, P3 ;  /* 0x0000000111037824 */ /* 0x001fe200018e061e */
[----:B-1----:R-:W-:-:S03]  /*20f00*/  IADD3 R2, P3, R11, R26, RZ ;  /* 0x0000001a0b027210 */ /* 0x002fc60007f7e0ff */
[----:B------:R-:W-:Y:S04]  /*20f10*/  STL [R1+0x1ee4], R6 ;  /* 0x001ee40601007387 */ /* 0x000fe80000100800 */
[----:B------:R-:W3:Y:S04]  /*20f20*/  LDL.LU R17, [R1+0xa0] ;  /* 0x0000a00001117983 */ /* 0x000ee80000300800 */
[----:B------:R0:W-:Y:S04]  /*20f30*/  STL [R1+0x1eb8], R3 ;  /* 0x001eb80301007387 */ /* 0x0001e80000100800 */
[----:B------:R1:W-:Y:S01]  /*20f40*/  STL [R1+0x1eec], R2 ;  /* 0x001eec0201007387 */ /* 0x0003e20000100800 */
[----:B0-----:R-:W-:Y:S01]  /*20f50*/  IMAD.X R3, R5, 0x1, R29, P4 ;  /* 0x0000000105037824 */ /* 0x001fe200020e061d */
[----:B-1----:R-:W-:Y:S01]  /*20f60*/  IADD3 R2, P4, R11, R27, RZ ;  /* 0x0000001b0b027210 */ /* 0x002fe20007f9e0ff */
        /* <DEDUP_REMOVED lines=9> */
[----:B------:R-:W-:Y:S01]  /*21000*/  IADD3 R6, P0, R12, R25, RZ ;  /* 0x000000190c067210 */ /* 0x000fe20007f1e0ff */
[----:B0-----:R-:W-:-:S04]  /*21010*/  IMAD.X R3, R5, 0x1, R30, P1 ;  /* 0x0000000105037824 */ /* 0x001fc800008e061e */
[----:B------:R-:W-:Y:S04]  /*21020*/  STL [R1+0x1f04], R6 ;  /* 0x001f040601007387 */ /* 0x000fe80000100800 */
[----:B------:R-:W3:Y:S01]  /*21030*/  LDL.LU R5, [R1+0xb0] ;  /* 0x0000b00001057983 */ /* 0x000ee20000300800 */
[----:B-1----:R-:W-:-:S03]  /*21040*/  IADD3 R2, P1, R12, R26, RZ ;  /* 0x0000001a0c027210 */ /* 0x002fc60007f3e0ff */
[----:B------:R4:W-:Y:S04]  /*21050*/  STL [R1+0x1ed8], R3 ;  /* 0x001ed80301007387 */ /* 0x0009e80000100800 */
[----:B------:R0:W-:Y:S01]  /*21060*/  STL [R1+0x1f0c], R2 ;  /* 0x001f0c0201007387 */ /* 0x0001e20000100800 */
[C---:B----4-:R-:W-:Y:S02]  /*21070*/  IMAD.X R3, R8.reuse, 0x1, R29, P2 ;  /* 0x0000000108037824 */ /* 0x050fe400010e061d */
[----:B------:R-:W-:Y:S01]  /*21080*/  IMAD.X R6, R8, 0x1, R32, P3 ;  /* 0x0000000108067824 */ /* 0x000fe200018e0620 */
[C---:B0-----:R-:W-:Y:S02]  /*21090*/  IADD3 R2, P2, R12.reuse, R27, RZ ;  /* 0x0000001b0c027210 */ /* 0x041fe40007f5e0ff */
        /* <DEDUP_REMOVED lines=51> */
[----:B0-----:R-:W-:-:S02]  /*213d0*/  IMAD.X R3, R5, 0x1, R29, P2 ;  /* 0x0000000105037824 */ /* 0x001fc400010e061d */
[----:B------:R-:W-:Y:S01]  /*213e0*/  IMAD.X R6, R5, 0x1, R32, P3 ;  /* 0x0000000105067824 */ /* 0x000fe200018e0620 */
[C---:B-1----:R-:W-:Y:S02]  /*213f0*/  IADD3 R2, P2, R11.reuse, R27, RZ ;  /* 0x0000001b0b027210 */ /* 0x042fe40007f5e0ff */
        /* <DEDUP_REMOVED lines=8> */
[C---:B----4-:R-:W-:Y:S01]  /*21480*/  IADD3 R6, P4, R12.reuse, R25, RZ ;  /* 0x000000190c067210 */ /* 0x050fe20007f9e0ff */
[----:B0-----:R-:W-:Y:S01]  /*21490*/  IMAD.X R3, R5, 0x1, R30, P5 ;  /* 0x0000000105037824 */ /* 0x001fe200028e061e */
[----:B-1----:R-:W-:-:S03]  /*214a0*/  IADD3 R2, P5, R12, R26, RZ ;  /* 0x0000001a0c027210 */ /* 0x002fc60007fbe0ff */
[----:B------:R-:W-:Y:S04]  /*214b0*/  STL [R1+0x1f84], R6 ;  /* 0x001f840601007387 */ /* 0x000fe80000100800 */
[----:B------:R-:W4:Y:S04]  /*214c0*/  LDL.LU R5, [R1+0xc0] ;  /* 0x0000c00001057983 */ /* 0x000f280000300800 */
        /* <DEDUP_REMOVED lines=20> */
[C---:B--2---:R-:W-:Y:S01]  /*21610*/  IMAD.X R3, R31.reuse, 0x1, R29, P4 ;  /* 0x000000011f037824 */ /* 0x044fe200020e061d */
        /* <DEDUP_REMOVED lines=118> */
[C---:B-----5:R-:W-:Y:S01]  /*21d80*/  IADD3 R6, P0, R12.reuse, R25, RZ ;  /* 0x000000190c067210 */ /* 0x060fe20007f1e0ff */
        /* <DEDUP_REMOVED lines=3241> */
[----:B------:R-:W-:Y:S01]  /*2e820*/  IADD3 R6, P1, R12, R26, RZ ;  /* 0x0000001a0c067210 */ /* 0x000fe20007f3e0ff */
[----:B------:R-:W3:Y:S04]  /*2e830*/  LDL.LU R5, [R1+0x71c] ;  /* 0x00071c0001057983 */ /* 0x000ee80000300800 */
[----:B------:R0:W-:Y:S04]  /*2e840*/  STL [R1+0x36e4], R3 ;  /* 0x0036e40301007387 */ /* 0x0001e80000100800 */
[----:B------:R1:W-:Y:S04]  /*2e850*/  STL [R1+0x36b8], R2 ;  /* 0x0036b80201007387 */ /* 0x0003e80000100800 */
[----:B------:R1:W-:Y:S01]  /*2e860*/  STL [R1+0x36ec], R6 ;  /* 0x0036ec0601007387 */ /* 0x0003e20000100800 */
[----:B0-----:R-:W-:Y:S01]  /*2e870*/  IMAD.X R3, R8, 0x1, R29, P2 ;  /* 0x0000000108037824 */ /* 0x001fe200010e061d */
[----:B-1----:R-:W-:Y:S01]  /*2e880*/  IADD3 R2, P2, R12, R27, RZ ;  /* 0x0000001b0c027210 */ /* 0x002fe20007f5e0ff */
[----:B------:R-:W-:-:S03]  /*2e890*/  IMAD.X R6, R8, 0x1, R32, P3 ;  /* 0x0000000108067824 */ /* 0x000fc600018e0620 */
[----:B------:R0:W-:Y:S04]  /*2e8a0*/  STL [R1+0x36c0], R3 ;  /* 0x0036c00301007387 */ /* 0x0001e80000100800 */
[----:B------:R1:W-:Y:S04]  /*2e8b0*/  STL [R1+0x36f4], R2 ;  /* 0x0036f40201007387 */ /* 0x0003e80000100800 */
[----:B------:R-:W-:Y:S01]  /*2e8c0*/  STL [R1+0x36c8], R6 ;  /* 0x0036c80601007387 */ /* 0x000fe20000100800 */
[----:B0-----:R-:W-:-:S03]  /*2e8d0*/  IADD3 R3, P3, R12, R28, RZ ;  /* 0x0000001c0c037210 */ /* 0x001fc60007f7e0ff */
[----:B------:R-:W3:Y:S01]  /*2e8e0*/  LDL.LU R16, [R1+0x6c0] ;  /* 0x0006c00001107983 */ /* 0x000ee20000300800 */
[----:B-1----:R-:W-:-:S03]  /*2e8f0*/  IMAD.X R2, R8, 0x1, R33, P4 ;  /* 0x0000000108027824 */ /* 0x002fc600020e0621 */
[----:B------:R4:W-:Y:S04]  /*2e900*/  STL [R1+0x36fc], R3 ;  /* 0x0036fc0301007387 */ /* 0x0009e80000100800 */
[----:B------:R0:W-:Y:S04]  /*2e910*/  STL [R1+0x36d0], R2 ;  /* 0x0036d00201007387 */ /* 0x0001e80000100800 */
[----:B------:R-:W3:Y:S01]  /*2e920*/  LDL.LU R12, [R1+0x720] ;  /* 0x00072000010c7983 */ /* 0x000ee20000300800 */
[----:B----4-:R-:W-:Y:S01]  /*2e930*/  IADD3 R3, P4, R4, R25, RZ ;  /* 0x0000001904037210 */ /* 0x010fe20007f9e0ff */
[----:B0-----:R-:W-:Y:S01]  /*2e940*/  IMAD.X R2, R8, 0x1, R30, P5 ;  /* 0x0000000108027824 */ /* 0x001fe200028e061e */
[----:B------:R-:W-:-:S03]  /*2e950*/  IADD3 R6, P5, R4, R26, RZ ;  /* 0x0000001a04067210 */ /* 0x000fc60007fbe0ff */
[----:B------:R0:W-:Y:S04]  /*2e960*/  STL [R1+0x370c], R3 ;  /* 0x00370c0301007387 */ /* 0x0001e80000100800 */
[----:B------:R1:W-:Y:S04]  /*2e970*/  STL [R1+0x36d8], R2 ;  /* 0x0036d80201007387 */ /* 0x0003e80000100800 */
[----:B------:R4:W-:Y:S01]  /*2e980*/  STL [R1+0x3714], R6 ;  /* 0x0037140601007387 */ /* 0x0009e20000100800 */
[C---:B0-----:R-:W-:Y:S01]  /*2e990*/  IMAD.X R3, R31.reuse, 0x1, R29, P0 ;  /* 0x000000011f037824 */ /* 0x041fe200000e061d */
[----:B-1----:R-:W-:Y:S01]  /*2e9a0*/  IADD3 R2, P0, R4, R27, RZ ;  /* 0x0000001b04027210 */ /* 0x002fe20007f1e0ff */
[----:B----4-:R-:W-:-:S03]  /*2e9b0*/  IMAD.X R6, R31, 0x1, R32, P1 ;  /* 0x000000011f067824 */ /* 0x010fc600008e0620 */
[----:B------:R0:W-:Y:S04]  /*2e9c0*/  STL [R1+0x36e0], R3 ;  /* 0x0036e00301007387 */ /* 0x0001e80000100800 */
[----:B------:R1:W-:Y:S01]  /*2e9d0*/  STL [R1+0x371c], R2 ;  /* 0x00371c0201007387 */ /* 0x0003e20000100800 */
[----:B0-----:R-:W-:-:S03]  /*2e9e0*/  IADD3 R3, P1, R4, R28, RZ ;  /* 0x0000001c04037210 */ /* 0x001fc60007f3e0ff */
[----:B------:R-:W-:Y:S01]  /*2e9f0*/  STL [R1+0x36e8], R6 ;  /* 0x0036e80601007387 */ /* 0x000fe20000100800 */
[----:B-1----:R-:W-:-:S03]  /*2ea00*/  IMAD.X R2, R31, 0x1, R33, P2 ;  /* 0x000000011f027824 */ /* 0x002fc600010e0621 */
[----:B------:R-:W4:Y:S04]  /*2ea10*/  LDL.LU R8, [R1+0x6c8] ;  /* 0x0006c80001087983 */ /* 0x000f280000300800 */
[----:B------:R5:W-:Y:S04]  /*2ea20*/  STL [R1+0x3724], R3 ;  /* 0x0037240301007387 */ /* 0x000be80000100800 */
[----:B------:R0:W-:Y:S04]  /*2ea30*/  STL [R1+0x36f0], R2 ;  /* 0x0036f00201007387 */ /* 0x0001e80000100800 */
[----:B------:R-:W4:Y:S01]  /*2ea40*/  LDL.LU R4, [R1+0x724] ;  /* 0x0007240001047983 */ /* 0x000f220000300800 */
[----:B-----5:R-:W-:Y:S01]  /*2ea50*/  IADD3 R3, P2, R21, R25, RZ ;  /* 0x0000001915037210 */ /* 0x020fe20007f5e0ff */
[----:B0-----:R-:W-:-:S04]  /*2ea60*/  IMAD.X R2, R31, 0x1, R30, P3 ;  /* 0x000000011f027824 */ /* 0x001fc800018e061e */
[----:B------:R0:W-:Y:S04]  /*2ea70*/  STL [R1+0x372c], R3 ;  /* 0x00372c0301007387 */ /* 0x0001e80000100800 */
[----:B------:R1:W-:Y:S01]  /*2ea80*/  STL [R1+0x36f8], R2 ;  /* 0x0036f80201007387 */ /* 0x0003e20000100800 */
[----:B0-----:R-:W-:-:S05]  /*2ea90*/  IADD3 R3, P3, R21, R26, RZ ;  /* 0x0000001a15037210 */ /* 0x001fca0007f7e0ff */
[----:B------:R0:W-:Y:S01]  /*2eaa0*/  STL [R1+0x3734], R3 ;  /* 0x0037340301007387 */ /* 0x0001e20000100800 */
[----:B--2---:R-:W-:Y:S01]  /*2eab0*/  IMAD.X R6, R17, 0x1, R29, P4 ;  /* 0x0000000111067824 */ /* 0x004fe200020e061d */
[----:B-1----:R-:W-:Y:S01]  /*2eac0*/  IADD3 R2, P4, R21, R27, RZ ;  /* 0x0000001b15027210 */ /* 0x002fe20007f9e0ff */
[----:B0-----:R-:W-:-:S03]  /*2ead0*/  IMAD.X R3, R17, 0x1, R32, P5 ;  /* 0x0000000111037824 */ /* 0x001fc600028e0620 */
[----:B------:R-:W-:Y:S04]  /*2eae0*/  STL [R1+0x3708], R6 ;  /* 0x0037080601007387 */ /* 0x000fe80000100800 */
[----:B------:R-:W2:Y:S04]  /*2eaf0*/  LDL.LU R31, [R1+0x6f4] ;  /* 0x0006f400011f7983 */ /* 0x000ea80000300800 */
[----:B------:R0:W-:Y:S04]  /*2eb00*/  STL [R1+0x373c], R2 ;  /* 0x00373c0201007387 */ /* 0x0001e80000100800 */
[----:B------:R1:W-:Y:S01]  /*2eb10*/  STL [R1+0x3710], R3 ;  /* 0x0037100301007387 */ /* 0x0003e20000100800 */
[----:B0-----:R-:W-:Y:S01]  /*2eb20*/  IADD3 R2, P5, R21, R28, RZ ;  /* 0x0000001c15027210 */ /* 0x001fe20007fbe0ff */
[----:B-1----:R-:W-:-:S04]  /*2eb30*/  IMAD.X R3, R17, 0x1, R33, P0 ;  /* 0x0000000111037824 */ /* 0x002fc800000e0621 */
[----:B------:R0:W-:Y:S01]  /*2eb40*/  STL [R1+0x3744], R2 ;  /* 0x0037440201007387 */ /* 0x0001e20000100800 */
[----:B---3--:R-:W-:-:S03]  /*2eb50*/  IADD3 R6, P0, R11, R25, RZ ;  /* 0x000000190b067210 */ /* 0x008fc60007f1e0ff */
        /* <DEDUP_REMOVED lines=8> */
[----:B------:R0:W-:Y:S01]  /*2ebe0*/  STL [R1+0x3728], R6 ;  /* 0x0037280601007387 */ /* 0x0001e20000100800 */
[----:B---3--:R-:W-:-:S03]  /*2ebf0*/  IMAD.X R3, R5, 0x1, R32, P3 ;  /* 0x0000000105037824 */ /* 0x008fc600018e0620 */
[----:B------:R-:W3:Y:S04]  /*2ec00*/  LDL R21, [R1+0x10e4] ;  /* 0x0010e40001157983 */ /* 0x000ee80000100800 */
[----:B------:R1:W-:Y:S01]  /*2ec10*/  STL [R1+0x375c], R2 ;  /* 0x00375c0201007387 */ /* 0x0003e20000100800 */
[----:B0-----:R-:W-:-:S03]  /*2ec20*/  IMAD.X R6, R5, 0x1, R33, P4 ;  /* 0x0000000105067824 */ /* 0x001fc600020e0621 */
[----:B------:R0:W-:Y:S04]  /*2ec30*/  STL [R1+0x3730], R3 ;  /* 0x0037300301007387 */ /* 0x0001e80000100800 */
[----:B------:R-:W5:Y:S01]  /*2ec40*/  LDL R17, [R1+0x10dc] ;  /* 0x0010dc0001117983 */ /* 0x000f620000100800 */
[----:B-1----:R-:W-:-:S05]  /*2ec50*/  IADD3 R2, P3, R11, R28, RZ ;  /* 0x0000001c0b027210 */ /* 0x002fca0007f7e0ff */
[----:B------:R1:W-:Y:S04]  /*2ec60*/  STL [R1+0x3764], R2 ;  /* 0x0037640201007387 */ /* 0x0003e80000100800 */
[----:B------:R-:W-:Y:S01]  /*2ec70*/  STL [R1+0x3738], R6 ;  /* 0x0037380601007387 */ /* 0x000fe20000100800 */
[C---:B0-----:R-:W-:Y:S01]  /*2ec80*/  IADD3 R3, P4, R16.reuse, R25, RZ ;  /* 0x0000001910037210 */ /* 0x041fe20007f9e0ff */
[----:B-1----:R-:W-:Y:S01]  /*2ec90*/  IMAD.X R2, R5, 0x1, R30, P5 ;  /* 0x0000000105027824 */ /* 0x002fe200028e061e */
[----:B------:R-:W-:-:S03]  /*2eca0*/  IADD3 R5, P5, R16, R26, RZ ;  /* 0x0000001a10057210 */ /* 0x000fc60007fbe0ff */
[----:B------:R0:W-:Y:S04]  /*2ecb0*/  STL [R1+0x376c], R3 ;  /* 0x00376c0301007387 */ /* 0x0001e80000100800 */
[----:B------:R-:W-:Y:S04]  /*2ecc0*/  STL [R1+0x3740], R2 ;  /* 0x0037400201007387 */ /* 0x000fe80000100800 */
[----:B------:R1:W-:Y:S01]  /*2ecd0*/  STL [R1+0x3774], R5 ;  /* 0x0037740501007387 */ /* 0x0003e20000100800 */
[----:B0-----:R-:W-:-:S03]  /*2ece0*/  IMAD.X R3, R12, 0x1, R29, P0 ;  /* 0x000000010c037824 */ /* 0x001fc600000e061d */
[----:B------:R-:W5:Y:S04]  /*2ecf0*/  LDL R11, [R1+0x10e0] ;  /* 0x0010e000010b7983 */ /* 0x000f680000100800 */
[----:B------:R0:W-:Y:S04]  /*2ed00*/  STL [R1+0x3748], R3 ;  /* 0x0037480301007387 */ /* 0x0001e80000100800 */
[----:B-1----:R-:W5:Y:S01]  /*2ed10*/  LDL R5, [R1+0x10d8] ;  /* 0x0010d80001057983 */ /* 0x002f620000100800 */
[----:B------:R-:W-:-:S05]  /*2ed20*/  IADD3 R2, P0, R16, R27, RZ ;  /* 0x0000001b10027210 */ /* 0x000fca0007f1e0ff */
[----:B------:R1:W-:Y:S01]  /*2ed30*/  STL [R1+0x377c], R2 ;  /* 0x00377c0201007387 */ /* 0x0003e20000100800 */
[C---:B0-----:R-:W-:Y:S02]  /*2ed40*/  IMAD.X R3, R12.reuse, 0x1, R33, P2 ;  /* 0x000000010c037824 */ /* 0x041fe400010e0621 */
[----:B-1----:R-:W-:Y:S01]  /*2ed50*/  IMAD.X R2, R12, 0x1, R32, P1 ;  /* 0x000000010c027824 */ /* 0x002fe200008e0620 */
[----:B------:R-:W-:-:S04]  /*2ed60*/  IADD3 R6, P1, R16, R28, RZ ;  /* 0x0000001c10067210 */ /* 0x000fc80007f3e0ff */
[----:B------:R-:W-:Y:S04]  /*2ed70*/  STL [R1+0x3750], R2 ;  /* 0x0037500201007387 */ /* 0x000fe80000100800 */
[----:B------:R0:W-:Y:S04]  /*2ed80*/  STL [R1+0x3780], R6 ;  /* 0x0037800601007387 */ /* 0x0001e80000100800 */
[----:B------:R1:W-:Y:S01]  /*2ed90*/  STL [R1+0x3758], R3 ;  /* 0x0037580301007387 */ /* 0x0003e20000100800 */
[----:B0-----:R-:W-:Y:S01]  /*2eda0*/  IMAD.X R6, R12, 0x1, R30, P3 ;  /* 0x000000010c067824 */ /* 0x001fe200018e061e */
[----:B----4-:R-:W-:-:S02]  /*2edb0*/  IADD3 R2, P2, R8, R25, RZ ;  /* 0x0000001908027210 */ /* 0x010fc40007f5e0ff */
[----:B-1----:R-:W-:-:S03]  /*2edc0*/  IADD3 R3, P3, R8, R26, RZ ;  /* 0x0000001a08037210 */ /* 0x002fc60007f7e0ff */
[----:B------:R0:W-:Y:S04]  /*2edd0*/  STL [R1+0x3784], R2 ;  /* 0x0037840201007387 */ /* 0x0001e80000100800 */
[----:B------:R1:W-:Y:S04]  /*2ede0*/  STL [R1+0x3760], R6 ;  /* 0x0037600601007387 */ /* 0x0003e80000100800 */
[----:B------:R4:W-:Y:S01]  /*2edf0*/  STL [R1+0x3788], R3 ;  /* 0x0037880301007387 */ /* 0x0009e20000100800 */
[----:B0-----:R-:W-:Y:S01]  /*2ee00*/  IMAD.X R2, R4, 0x1, R29, P4 ;  /* 0x0000000104027824 */ /* 0x001fe200020e061d */
[----:B-1----:R-:W-:-:S04]  /*2ee10*/  IADD3 R6, P4, R8, R27, RZ ;  /* 0x0000001b08067210 */ /* 0x002fc80007f9e0ff */
[----:B------:R0:W-:Y:S01]  /*2ee20*/  STL [R1+0x3768], R2 ;  /* 0x0037680201007387 */ /* 0x0001e20000100800 */
[----:B----4-:R-:W-:-:S03]  /*2ee30*/  IMAD.X R3, R4, 0x1, R32, P5 ;  /* 0x0000000104037824 */ /* 0x010fc600028e0620 */
[----:B------:R1:W-:Y:S04]  /*2ee40*/  STL [R1+0x378c], R6 ;  /* 0x00378c0601007387 */ /* 0x0003e80000100800 */
[----:B------:R-:W-:Y:S01]  /*2ee50*/  STL [R1+0x3770], R3 ;  /* 0x0037700301007387 */ /* 0x000fe20000100800 */
[----:B0-----:R-:W-:Y:S01]  /*2ee60*/  IADD3 R2, P5, R8, R28, RZ ;  /* 0x0000001c08027210 */ /* 0x001fe20007fbe0ff */
[----:B-1----:R-:W-:-:S04]  /*2ee70*/  IMAD.X R6, R4, 0x1, R33, P0 ;  /* 0x0000000104067824 */ /* 0x002fc800000e0621 */
[----:B------:R0:W-:Y:S04]  /*2ee80*/  STL [R1+0x3790], R2 ;  /* 0x0037900201007387 */ /* 0x0001e80000100800 */
[----:B------:R-:W-:Y:S01]  /*2ee90*/  STL [R1+0x3778], R6 ;  /* 0x0037780601007387 */ /* 0x000fe20000100800 */
[----:B0-----:R-:W-:Y:S01]  /*2eea0*/  IMAD.X R2, R4, 0x1, R30, P1 ;  /* 0x0000000104027824 */ /* 0x001fe200008e061e */
[C---:B--2---:R-:W-:Y:S02]  /*2eeb0*/  IADD3 R3, P0, R31.reuse, R25, RZ ;  /* 0x000000191f037210 */ /* 0x044fe40007f1e0ff */
[----:B------:R-:W-:-:S03]  /*2eec0*/  IADD3 R4, P1, R31, R26, RZ ;  /* 0x0000001a1f047210 */ /* 0x000fc60007f3e0ff */
[----:B------:R0:W-:Y:S04]  /*2eed0*/  STL [R1+0x1d6c], R3 ;  /* 0x001d6c0301007387 */ /* 0x0001e80000100800 */
[----:B------:R1:W-:Y:S01]  /*2eee0*/  STL [R1+0x1d68], R2 ;  /* 0x001d680201007387 */ /* 0x0003e20000100800 */
[----:B0-----:R-:W-:-:S03]  /*2eef0*/  IMAD.X R3, R0, 0x1, R29, P2 ;  /* 0x0000000100037824 */ /* 0x001fc600010e061d */
[----:B------:R0:W-:Y:S01]  /*2ef00*/  STL [R1+0x1d64], R4 ;  /* 0x001d640401007387 */ /* 0x0001e20000100800 */
[----:B-1----:R-:W-:-:S03]  /*2ef10*/  IADD3 R2, P2, R31, R27, RZ ;  /* 0x0000001b1f027210 */ /* 0x002fc60007f5e0ff */
[----:B------:R1:W-:Y:S01]  /*2ef20*/  STL [R1+0x1d60], R3 ;  /* 0x001d600301007387 */ /* 0x0003e20000100800 */
[C---:B------:R-:W-:Y:S02]  /*2ef30*/  IMAD.X R6, R0.reuse, 0x1, R33, P4 ;  /* 0x0000000100067824 */ /* 0x040fe400020e0621 */
[----:B0-----:R-:W-:Y:S01]  /*2ef40*/  IMAD.X R4, R0, 0x1, R32, P3 ;  /* 0x0000000100047824 */ /* 0x001fe200018e0620 */
[----:B------:R0:W-:Y:S01]  /*2ef50*/  STL [R1+0x1d5c], R2 ;  /* 0x001d5c0201007387 */ /* 0x0001e20000100800 */
[----:B-1----:R-:W-:-:S03]  /*2ef60*/  IADD3 R3, P3, R31, R28, RZ ;  /* 0x0000001c1f037210 */ /* 0x002fc60007f7e0ff */
[----:B------:R-:W-:Y:S04]  /*2ef70*/  STL [R1+0x1d58], R4 ;  /* 0x001d580401007387 */ /* 0x000fe80000100800 */
[----:B------:R1:W-:Y:S01]  /*2ef80*/  STL [R1+0x1d4c], R3 ;  /* 0x001d4c0301007387 */ /* 0x0003e20000100800 */
[----:B0-----:R-:W-:-:S03]  /*2ef90*/  SHF.R.S32.HI R2, RZ, 0x1f, R31 ;  /* 0x0000001fff027819 */ /* 0x001fc6000001141f */
[----:B------:R0:W-:Y:S01]  /*2efa0*/  STL [R1+0x1d44], R6 ;  /* 0x001d440601007387 */ /* 0x0001e20000100800 */
[----:B-1----:R-:W-:-:S03]  /*2efb0*/  IMAD.X R3, R0, 0x1, R30, P5 ;  /* 0x0000000100037824 */ /* 0x002fc600028e061e */
[----:B------:R-:W2:Y:S01]  /*2efc0*/  LDL.LU R0, [R1+0x4350] ;  /* 0x0043500001007983 */ /* 0x000ea20000300800 */
[----:B---3--:R-:W-:-:S05]  /*2efd0*/  IADD3 R4, P4, R21, UR30, RZ ;  /* 0x0000001e15047c10 */ /* 0x008fca000ff9e0ff */
[----:B------:R5:W-:Y:S04]  /*2efe0*/  STL [R1+0x1d50], R4 ;  /* 0x001d500401007387 */ /* 0x000be80000100800 */
[----:B------:R1:W-:Y:S01]  /*2eff0*/  STL [R1+0x1d48], R3 ;  /* 0x001d480301007387 */ /* 0x0003e20000100800 */
[C---:B0-----:R-:W-:Y:S01]  /*2f000*/  IMAD.X R6, R2.reuse, 0x1, R32, P1 ;  /* 0x0000000102067824 */ /* 0x041fe200008e0620 */
[----:B-----5:R-:W-:Y:S01]  /*2f010*/  IADD3 R4, P5, R17, UR30, RZ ;  /* 0x0000001e11047c10 */ /* 0x020fe2000ffbe0ff */
[----:B------:R-:W-:Y:S01]  /*2f020*/  USHF.R.S32.HI UR30, URZ, 0x1f, UR30 ;  /* 0x0000001f3f1e7899 */ /* 0x000fe2000801141e */
[----:B-1----:R-:W-:-:S03]  /*2f030*/  IMAD.X R3, R2, 0x1, R29, P0 ;  /* 0x0000000102037824 */ /* 0x002fc600000e061d */
[----:B------:R0:W-:Y:S04]  /*2f040*/  STL [R1+0x1d54], R4 ;  /* 0x001d540401007387 */ /* 0x0001e80000100800 */
[----:B------:R1:W-:Y:S01]  /*2f050*/  STL [R1+0x1d40], R3 ;  /* 0x001d400301007387 */ /* 0x0003e20000100800 */
[----:B0-----:R-:W-:-:S03]  /*2f060*/  IMAD.X R4, R2, 0x1, R33, P2 ;  /* 0x0000000102047824 */ /* 0x001fc600010e0621 */
[----:B------:R-:W-:Y:S01]  /*2f070*/  STL [R1+0x1d3c], R6 ;  /* 0x001d3c0601007387 */ /* 0x000fe20000100800 */
[----:B-1----:R-:W-:-:S03]  /*2f080*/  IMAD.X R3, R2, 0x1, R30, P3 ;  /* 0x0000000102037824 */ /* 0x002fc600018e061e */
[----:B------:R-:W-:Y:S04]  /*2f090*/  STL [R1+0x1d38], R4 ;  /* 0x001d380401007387 */ /* 0x000fe80000100800 */
[----:B------:R0:W-:Y:S01]  /*2f0a0*/  STL [R1+0x19cc], R3 ;  /* 0x0019cc0301007387 */ /* 0x0001e20000100800 */
[----:B------:R-:W-:-:S05]  /*2f0b0*/  IADD3.X R2, R11, UR30, RZ, P4, !PT ;  /* 0x0000001e0b027c10 */ /* 0x000fca000a7fe4ff */
[----:B------:R1:W-:Y:S01]  /*2f0c0*/  STL [R1+0x19d0], R2 ;  /* 0x0019d00201007387 */ /* 0x0003e20000100800 */
[----:B0-----:R-:W-:Y:S01]  /*2f0d0*/  IADD3.X R3, R5, UR30, RZ, P5, !PT ;  /* 0x0000001e05037c10 */ /* 0x001fe2000affe4ff */
[----:B------:R-:W-:Y:S02]  /*2f0e0*/  USHF.R.S32.HI UR30, URZ, 0x1f, UR26 ;  /* 0x0000001f3f1e7899 */ /* 0x000fe4000801141a */
[----:B-1----:R-:W-:Y:S02]  /*2f0f0*/  IADD3 R2, P0, R21, UR26, RZ ;  /* 0x0000001a15027c10 */ /* 0x002fe4000ff1e0ff */
[----:B------:R0:W-:Y:S04]  /*2f100*/  STL [R1+0x19d4], R3 ;  /* 0x0019d40301007387 */ /* 0x0001e80000100800 */
[----:B------:R1:W-:Y:S01]  /*2f110*/  STL [R1+0x19dc], R2 ;  /* 0x0019dc0201007387 */ /* 0x0003e20000100800 */
[----:B------:R-:W-:-:S02]  /*2f120*/  IADD3 R4, P3, R17, UR5, RZ ;  /* 0x0000000511047c10 */ /* 0x000fc4000ff7e0ff */
[----:B0-----:R-:W-:Y:S02]  /*2f130*/  IADD3 R3, P1, R17, UR26, RZ ;  /* 0x0000001a11037c10 */ /* 0x001fe4000ff3e0ff */
[----:B-1----:R-:W-:-:S03]  /*2f140*/  IADD3 R2, P2, R21, UR5, RZ ;  /* 0x0000000515027c10 */ /* 0x002fc6000ff5e0ff */
[----:B------:R0:W-:Y:S01]  /*2f150*/  STL [R1+0x19e4], R3 ;  /* 0x0019e40301007387 */ /* 0x0001e20000100800 */
[----:B------:R-:W-:-:S03]  /*2f160*/  USHF.R.S32.HI UR26, URZ, 0x1f, UR5 ;  /* 0x0000001f3f1a7899 */ /* 0x000fc60008011405 */
[----:B------:R1:W-:Y:S01]  /*2f170*/  STL [R1+0x19ec], R2 ;  /* 0x0019ec0201007387 */ /* 0x0003e20000100800 */
[----:B------:R-:W-:Y:S01]  /*2f180*/  ULDC UR5, c[0x0][0x238] ;  /* 0x00008e0000057ab9 */ /* 0x000fe20000000800 */
[----:B0-----:R-:W-:Y:S02]  /*2f190*/  IADD3.X R3, R11, UR30, RZ, P0, !PT ;  /* 0x0000001e0b037c10 */ /* 0x001fe400087fe4ff */
[----:B------:R-:W-:Y:S01]  /*2f1a0*/  STL [R1+0x19f4], R4 ;  /* 0x0019f40401007387 */ /* 0x000fe20000100800 */
[----:B-1----:R-:W-:-:S03]  /*2f1b0*/  IADD3.X R2, R5, UR30, RZ, P1, !PT ;  /* 0x0000001e05027c10 */ /* 0x002fc60008ffe4ff */
[----:B------:R0:W-:Y:S01]  /*2f1c0*/  STL [R1+0x19d8], R3 ;  /* 0x0019d80301007387 */ /* 0x0001e20000100800 */
[----:B------:R-:W-:-:S03]  /*2f1d0*/  ULDC UR30, c[0x0][0x238] ;  /* 0x00008e00001e7ab9 */ /* 0x000fc60000000800 */
[----:B------:R1:W-:Y:S01]  /*2f1e0*/  STL [R1+0x19e0], R2 ;  /* 0x0019e00201007387 */ /* 0x0003e20000100800 */
[----:B0-----:R-:W-:Y:S02]  /*2f1f0*/  IADD3.X R3, R11, UR26, RZ, P2, !PT ;  /* 0x0000001a0b037c10 */ /* 0x001fe400097fe4ff */
[----:B-1----:R-:W-:-:S03]  /*2f200*/  IADD3.X R2, R5, UR26, RZ, P3, !PT ;  /* 0x0000001a05027c10 */ /* 0x002fc60009ffe4ff */
[----:B------:R0:W-:Y:S01]  /*2f210*/  STL [R1+0x19e8], R3 ;  /* 0x0019e80301007387 */ /* 0x0001e20000100800 */
[----:B------:R-:W-:-:S03]  /*2f220*/  ULDC UR26, c[0x0][0x238] ;  /* 0x00008e00001a7ab9 */ /* 0x000fc60000000800 */
[----:B------:R1:W-:Y:S04]  /*2f230*/  STL [R1+0x19f0], R2 ;  /* 0x0019f00201007387 */ /* 0x0003e80000100800 */
        /* <DEDUP_REMOVED lines=399> */
[----:B------:R-:W-:Y:S01]  /*30b30*/  STL [R1+0x878], RZ ;  /* 0x000878ff01007387 */ /* 0x000fe20000100800 */
[----:B0-----:R-:W-:-:S03]  /*30b40*/  IADD3 R3, P0, R21, UR6, RZ ;  /* 0x0000000615037c10 */ /* 0x001fc6000ff1e0ff */
[----:B------:R-:W-:Y:S01]  /*30b50*/  STL [R1+0x87c], RZ ;  /* 0x00087cff01007387 */ /* 0x000fe20000100800 */
[----:B-1----:R-:W-:-:S03]  /*30b60*/  IADD3 R2, P1, R17, UR6, RZ ;  /* 0x0000000611027c10 */ /* 0x002fc6000ff3e0ff */
[----:B------:R-:W-:Y:S01]  /*30b70*/  STL [R1+0x860], RZ ;  /* 0x000860ff01007387 */ /* 0x000fe20000100800 */
[----:B------:R-:W-:-:S03]  /*30b80*/  USHF.R.S32.HI UR6, URZ, 0x1f, UR6 ;  /* 0x0000001f3f067899 */ /* 0x000fc60008011406 */
[----:B------:R-:W-:Y:S04]  /*30b90*/  STL [R1+0x864], RZ ;  /* 0x000864ff01007387 */ /* 0x000fe80000100800 */
[----:B------:R-:W-:Y:S04]  /*30ba0*/  STL [R1+0x868], RZ ;  /* 0x000868ff01007387 */ /* 0x000fe80000100800 */
[----:B------:R-:W-:Y:S04]  /*30bb0*/  STL [R1+0x86c], RZ ;  /* 0x00086cff01007387 */ /* 0x000fe80000100800 */
[----:B------:R-:W-:Y:S04]  /*30bc0*/  STL [R1+0x910], RZ ;  /* 0x000910ff01007387 */ /* 0x000fe80000100800 */
[----:B------:R-:W-:Y:S04]  /*30bd0*/  STL [R1+0x914], RZ ;  /* 0x000914ff01007387 */ /* 0x000fe80000100800 */
[----:B------:R-:W-:Y:S04]  /*30be0*/  STL [R1+0x918], RZ ;  /* 0x000918ff01007387 */ /* 0x000fe80000100800 */
[----:B------:R-:W-:Y:S04]  /*30bf0*/  STL [R1+0x91c], RZ ;  /* 0x00091cff01007387 */ /* 0x000fe80000100800 */
[----:B------:R0:W-:Y:S04]  /*30c00*/  STL [R1+0x19fc], R3 ;  /* 0x0019fc0301007387 */ /* 0x0001e80000100800 */
[----:B------:R1:W-:Y:S04]  /*30c10*/  STL [R1+0x1a04], R2 ;  /* 0x001a040201007387 */ /* 0x0003e80000100800 */
[----:B------:R-:W-:Y:S01]  /*30c20*/  STL [R1+0x900], RZ ;  /* 0x000900ff01007387 */ /* 0x000fe20000100800 */
[----:B0-----:R-:W-:-:S03]  /*30c30*/  IADD3.X R3, R11, UR6, RZ, P0, !PT ;  /* 0x000000060b037c10 */ /* 0x001fc600087fe4ff */
[----:B------:R-:W-:Y:S01]  /*30c40*/  STL [R1+0x904], RZ ;  /* 0x000904ff01007387 */ /* 0x000fe20000100800 */
[----:B-1----:R-:W-:-:S03]  /*30c50*/  IADD3.X R2, R5, UR6, RZ, P1, !PT ;  /* 0x0000000605027c10 */ /* 0x002fc60008ffe4ff */
[----:B------:R-:W-:Y:S01]  /*30c60*/  STL [R1+0x908], RZ ;  /* 0x000908ff01007387 */ /* 0x000fe20000100800 */
[----:B------:R-:W-:-:S03]  /*30c70*/  USHF.R.S32.HI UR6, URZ, 0x1f, UR29 ;  /* 0x0000001f3f067899 */ /* 0x000fc6000801141d */
[----:B------:R0:W-:Y:S04]  /*30c80*/  STL [R1+0x19f8], R3 ;  /* 0x0019f80301007387 */ /* 0x0001e80000100800 */
[----:B------:R1:W-:Y:S01]  /*30c90*/  STL [R1+0x1a00], R2 ;  /* 0x001a000201007387 */ /* 0x0003e20000100800 */
[----:B0-----:R-:W-:-:S03]  /*30ca0*/  IADD3 R3, P0, R21, UR29, RZ ;  /* 0x0000001d15037c10 */ /* 0x001fc6000ff1e0ff */
[----:B------:R-:W-:Y:S01]  /*30cb0*/  STL [R1+0x90c], RZ ;  /* 0x00090cff01007387 */ /* 0x000fe20000100800 */
[----:B-1----:R-:W-:-:S03]  /*30cc0*/  IADD3 R2, P1, R17, UR29, RZ ;  /* 0x0000001d11027c10 */ /* 0x002fc6000ff3e0ff */
[----:B------:R0:W-:Y:S04]  /*30cd0*/  STL [R1+0x1a0c], R3 ;  /* 0x001a0c0301007387 */ /* 0x0001e80000100800 */
[----:B------:R-:W-:Y:S04]  /*30ce0*/  STL [R1+0x830], RZ ;  /* 0x000830ff01007387 */ /* 0x000fe80000100800 */
[----:B------:R1:W-:Y:S01]  /*30cf0*/  STL [R1+0x1a14], R2 ;  /* 0x001a140201007387 */ /* 0x0003e20000100800 */
[----:B0-----:R-:W-:Y:S01]  /*30d00*/  IADD3.X R3, R11, UR6, RZ, P0, !PT ;  /* 0x000000060b037c10 */ /* 0x001fe200087fe4ff */
[----:B------:R-:W-:-:S04]  /*30d10*/  USHF.R.S32.HI UR29, URZ, 0x1f, UR35 ;  /* 0x0000001f3f1d7899 */ /* 0x000fc80008011423 */
[----:B------:R0:W-:Y:S01]  /*30d20*/  STL [R1+0x1a08], R3 ;  /* 0x001a080301007387 */ /* 0x0001e20000100800 */
[----:B-1----:R-:W-:-:S05]  /*30d30*/  IADD3.X R2, R5, UR6, RZ, P1, !PT ;  /* 0x0000000605027c10 */ /* 0x002fca0008ffe4ff */
[----:B------:R1:W-:Y:S01]  /*30d40*/  STL [R1+0x1a10], R2 ;  /* 0x001a100201007387 */ /* 0x0003e20000100800 */
[----:B0-----:R-:W-:-:S05]  /*30d50*/  IADD3 R3, P0, R21, UR35, RZ ;  /* 0x0000002315037c10 */ /* 0x001fca000ff1e0ff */
[----:B------:R0:W-:Y:S01]  /*30d60*/  STL [R1+0x1a1c], R3 ;  /* 0x001a1c0301007387 */ /* 0x0001e20000100800 */
[----:B-1----:R-:W-:-:S03]  /*30d70*/  IADD3 R2, P1, R17, UR35, RZ ;  /* 0x0000002311027c10 */ /* 0x002fc6000ff3e0ff */
        /* <DEDUP_REMOVED lines=202> */
[----:B0-----:R-:W-:Y:S02]  /*31a20*/  IADD3.X R3, R11, UR53, RZ, P0, !PT ;  /* 0x000000350b037c10 */ /* 0x001fe400087fe4ff */
[----:B-1----:R-:W-:-:S03]  /*31a30*/  IADD3.X R2, R5, UR53, RZ, P1, !PT ;  /* 0x0000003505027c10 */ /* 0x002fc60008ffe4ff */
[----:B------:R0:W-:Y:S04]  /*31a40*/  STL [R1+0x1b58], R3 ;  /* 0x001b580301007387 */ /* 0x0001e80000100800 */
[----:B------:R1:W-:Y:S01]  /*31a50*/  STL [R1+0x1b60], R2 ;  /* 0x001b600201007387 */ /* 0x0003e20000100800 */
[----:B0-----:R-:W-:Y:S02]  /*31a60*/  IADD3 R3, P0, R21, UR58, RZ ;  /* 0x0000003a15037c10 */ /* 0x001fe4000ff1e0ff */
[----:B-1----:R-:W-:-:S05]  /*31a70*/  IADD3 R2, P1, R17, UR58, RZ ;  /* 0x0000003a11027c10 */ /* 0x002fca000ff3e0ff */
[----:B------:R-:W-:Y:S04]  /*31a80*/  STL [R1+0x1b74], R2 ;  /* 0x001b740201007387 */ /* 0x000fe80000100800 */
[----:B------:R0:W-:Y:S01]  /*31a90*/  STL [R1+0x1b6c], R3 ;  /* 0x001b6c0301007387 */ /* 0x0001e20000100800 */
[----:B------:R-:W-:Y:S02]  /*31aa0*/  UIMAD UR24, UR24, 0x6, URZ ;  /* 0x00000006181878a4 */ /* 0x000fe4000f8e023f */
[----:B------:R-:W-:Y:S02]  /*31ab0*/  UIMAD UR25, UR25, 0x5, URZ ;  /* 0x00000005191978a4 */ /* 0x000fe4000f8e023f */
[----:B------:R-:W-:Y:S02]  /*31ac0*/  USHF.L.U32 UR27, UR27, 0x2, URZ ;  /* 0x000000021b1b7899 */ /* 0x000fe4000800063f */
[----:B------:R-:W-:-:S02]  /*31ad0*/  UIMAD UR28, UR28, 0x3, URZ ;  /* 0x000000031c1c78a4 */ /* 0x000fc4000f8e023f */
[----:B------:R-:W-:Y:S02]  /*31ae0*/  USHF.L.U32 UR34, UR34, 0x1, URZ ;  /* 0x0000000122227899 */ /* 0x000fe4000800063f */
[----:B------:R-:W-:Y:S02]  /*31af0*/  USHF.R.S32.HI UR5, URZ, 0x1f, UR5 ;  /* 0x0000001f3f057899 */ /* 0x000fe40008011405 */
[----:B------:R-:W-:Y:S02]  /*31b00*/  USHF.L.U32 UR47, UR47, 0x7, URZ ;  /* 0x000000072f2f7899 */ /* 0x000fe4000800063f */
[----:B------:R-:W-:Y:S02]  /*31b10*/  USHF.R.S32.HI UR29, URZ, 0x1f, UR58 ;  /* 0x0000001f3f1d7899 */ /* 0x000fe4000801143a */
[----:B------:R-:W-:Y:S02]  /*31b20*/  USHF.R.S32.HI UR57, URZ, 0x1f, UR31 ;  /* 0x0000001f3f397899 */ /* 0x000fe4000801141f */
[----:B------:R-:W-:-:S02]  /*31b30*/  USHF.R.S32.HI UR51, URZ, 0x1f, UR7 ;  /* 0x0000001f3f337899 */ /* 0x000fc40008011407 */
[----:B------:R-:W-:Y:S02]  /*31b40*/  USHF.R.S32.HI UR36, URZ, 0x1f, UR8 ;  /* 0x0000001f3f247899 */ /* 0x000fe40008011408 */
[----:B------:R-:W-:Y:S02]  /*31b50*/  USHF.R.S32.HI UR37, URZ, 0x1f, UR9 ;  /* 0x0000001f3f257899 */ /* 0x000fe40008011409 */
[----:B------:R-:W-:Y:S02]  /*31b60*/  USHF.R.S32.HI UR38, URZ, 0x1f, UR10 ;  /* 0x0000001f3f267899 */ /* 0x000fe4000801140a */
        /* <DEDUP_REMOVED lines=16> */
[----:B------:R-:W-:Y:S01]  /*31c70*/  USHF.R.S32.HI UR53, URZ, 0x1f, UR60 ;  /* 0x0000001f3f357899 */ /* 0x000fe2000801143c */
[----:B0-----:R-:W-:Y:S01]  /*31c80*/  IADD3.X R3, R11, UR29, RZ, P0, !PT ;  /* 0x0000001d0b037c10 */ /* 0x001fe200087fe4ff */
[----:B------:R-:W0:Y:S01]  /*31c90*/  LDC R4, c[0x0][0x230] ;  /* 0x00008c00ff047b82 */ /* 0x000e220000000800 */
[----:B------:R-:W-:Y:S01]  /*31ca0*/  IADD3.X R2, R5, UR29, RZ, P1, !PT ;  /* 0x0000001d05027c10 */ /* 0x000fe20008ffe4ff */
[----:B------:R-:W-:Y:S02]  /*31cb0*/  USHF.R.S32.HI UR58, URZ, 0x1f, UR24 ;  /* 0x0000001f3f3a7899 */ /* 0x000fe40008011418 */
[----:B------:R1:W-:Y:S01]  /*31cc0*/  STL [R1+0x1b68], R3 ;  /* 0x001b680301007387 */ /* 0x0003e20000100800 */
[----:B------:R-:W-:-:S03]  /*31cd0*/  USHF.R.S32.HI UR29, URZ, 0x1f, UR25 ;  /* 0x0000001f3f1d7899 */ /* 0x000fc60008011419 */
[----:B------:R3:W-:Y:S01]  /*31ce0*/  STL [R1+0x1b70], R2 ;  /* 0x001b700201007387 */ /* 0x0007e20000100800 */
[----:B-1----:R-:W-:Y:S02]  /*31cf0*/  IADD3 R3, P0, R21, UR31, RZ ;  /* 0x0000001f15037c10 */ /* 0x002fe4000ff1e0ff */
[----:B---3--:R-:W-:-:S03]  /*31d00*/  IADD3 R2, P1, R17, UR31, RZ ;  /* 0x0000001f11027c10 */ /* 0x008fc6000ff3e0ff */
[----:B------:R1:W-:Y:S01]  /*31d10*/  STL [R1+0x1b7c], R3 ;  /* 0x001b7c0301007387 */ /* 0x0003e20000100800 */
[----:B------:R-:W-:-:S03]  /*31d20*/  USHF.R.S32.HI UR31, URZ, 0x1f, UR27 ;  /* 0x0000001f3f1f7899 */ /* 0x000fc6000801141b */
[----:B------:R3:W-:Y:S01]  /*31d30*/  STL [R1+0x1b84], R2 ;  /* 0x001b840201007387 */ /* 0x0007e20000100800 */
[----:B0-----:R-:W-:Y:S01]  /*31d40*/  VIADD R4, R4, 0x7f ;  /* 0x0000007f04047836 */ /* 0x001fe20000000000 */
[----:B-1----:R-:W-:-:S04]  /*31d50*/  IADD3.X R3, R11, UR57, RZ, P0, !PT ;  /* 0x000000390b037c10 */ /* 0x002fc800087fe4ff */
[----:B------:R-:W-:Y:S02]  /*31d60*/  SHF.R.S32.HI R31, RZ, 0x1f, R4 ;  /* 0x0000001fff1f7819 */ /* 0x000fe40000011404 */
[----:B---3--:R-:W-:Y:S01]  /*31d70*/  IADD3.X R2, R5, UR57, RZ, P1, !PT ;  /* 0x0000003905027c10 */ /* 0x008fe20008ffe4ff */
[----:B------:R0:W-:Y:S01]  /*31d80*/  STL [R1+0x1b78], R3 ;  /* 0x001b780301007387 */ /* 0x0001e20000100800 */
[----:B------:R-:W-:Y:S01]  /*31d90*/  LEA.HI R31, R31, R4, RZ, 0x7 ;  /* 0x000000041f1f7211 */ /* 0x000fe200078f38ff */
[----:B------:R-:W-:Y:S02]  /*31da0*/  USHF.R.S32.HI UR57, URZ, 0x1f, UR28 ;  /* 0x0000001f3f397899 */ /* 0x000fe4000801141c */
[----:B------:R1:W-:Y:S01]  /*31db0*/  STL [R1+0x1b80], R2 ;  /* 0x001b800201007387 */ /* 0x0003e20000100800 */
[----:B------:R-:W-:Y:S02]  /*31dc0*/  SHF.R.S32.HI R4, RZ, 0x7, R31 ;  /* 0x00000007ff047819 */ /* 0x000fe4000001141f */
[----:B0-----:R-:W-:-:S02]  /*31dd0*/  IADD3 R3, P1, R21, UR7, RZ ;  /* 0x0000000715037c10 */ /* 0x001fc4000ff3e0ff */
[----:B-1----:R-:W-:-:S03]  /*31de0*/  IADD3 R2, P0, R17, UR7, RZ ;  /* 0x0000000711027c10 */ /* 0x002fc6000ff1e0ff */
[----:B------:R0:W-:Y:S01]  /*31df0*/  STL [R1+0x1b8c], R3 ;  /* 0x001b8c0301007387 */ /* 0x0001e20000100800 */
[----:B--2---:R-:W-:Y:S01]  /*31e00*/  LOP3.LUT R4, R0, 0x10, RZ, 0x3c, !PT ;  /* 0x0000001000047812 */ /* 0x004fe200078e3cff */
[----:B------:R-:W-:Y:S02]  /*31e10*/  USHF.R.S32.HI UR7, URZ, 0x1f, UR34 ;  /* 0x0000001f3f077899 */ /* 0x000fe40008011422 */
[----:B------:R1:W-:Y:S01]  /*31e20*/  STL [R1+0x1b94], R2 ;  /* 0x001b940201007387 */ /* 0x0003e20000100800 */
[----:B0-----:R-:W-:Y:S02]  /*31e30*/  IADD3 R3, P6, R21, UR8, RZ ;  /* 0x0000000815037c10 */ /* 0x001fe4000ffde0ff */
[----:B-1----:R-:W-:-:S03]  /*31e40*/  IADD3 R2, P5, R17, UR8, RZ ;  /* 0x0000000811027c10 */ /* 0x002fc6000ffbe0ff */
[----:B------:R0:W-:Y:S01]  /*31e50*/  STL [R1+0x1b9c], R3 ;  /* 0x001b9c0301007387 */ /* 0x0001e20000100800 */
[----:B------:R-:W-:-:S03]  /*31e60*/  USHF.R.S32.HI UR8, URZ, 0x1f, UR47 ;  /* 0x0000001f3f087899 */ /* 0x000fc6000801142f */
        /* <DEDUP_REMOVED lines=51> */
[----:B------:R-:W2:Y:S01]  /*321a0*/  LDL R31, [R1+0x9a4] ;  /* 0x0009a400011f7983 */ /* 0x000ea20000100800 */
[----:B0-----:R-:W-:-:S02]  /*321b0*/  LOP3.LUT R3, R0, 0x20, RZ, 0x3c, !PT ;  /* 0x0000002000037812 */ /* 0x001fc400078e3cff */
[----:B-1----:R-:W-:Y:S01]  /*321c0*/  LOP3.LUT R2, R0, 0x30, RZ, 0x3c, !PT ;  /* 0x0000003000027812 */ /* 0x002fe200078e3cff */
[----:B------:R-:W-:Y:S01]  /*321d0*/  STL [R1+0x5a0], RZ ;  /* 0x0005a0ff01007387 */ /* 0x000fe20000100800 */
[----:B------:R-:W-:Y:S02]  /*321e0*/  IADD3 R3, P4, R21, UR9, RZ ;  /* 0x0000000915037c10 */ /* 0x000fe4000ff9e0ff */
[----:B------:R-:W-:Y:S01]  /*321f0*/  IADD3 R2, P3, R17, UR9, RZ ;  /* 0x0000000911027c10 */ /* 0x000fe2000ff7e0ff */
        /* <DEDUP_REMOVED lines=27> */
[----:B--2---:R-:W-:-:S05]  /*323b0*/  LOP3.LUT R4, R31, 0x40, RZ, 0x3c, !PT ;  /* 0x000000401f047812 */ /* 0x004fca00078e3cff */
[----:B------:R0:W-:Y:S04]  /*323c0*/  STL [R1+0x4348], R4 ;  /* 0x0043480401007387 */ /* 0x0001e80000100800 */
[----:B------:R1:W-:Y:S04]  /*323d0*/  STL [R1+0x1bac], R3 ;  /* 0x001bac0301007387 */ /* 0x0003e80000100800 */
[----:B------:R2:W-:Y:S01]  /*323e0*/  STL [R1+0x1bb4], R2 ;  /* 0x001bb40201007387 */ /* 0x0005e20000100800 */
[----:B0-----:R-:W-:Y:S02]  /*323f0*/  IADD3 R4, P2, R21, UR10, RZ ;  /* 0x0000000a15047c10 */ /* 0x001fe4000ff5e0ff */
[----:B-1----:R-:W-:-:S03]  /*32400*/  IADD3.X R3, R11, UR51, RZ, P1, !PT ;  /* 0x000000330b037c10 */ /* 0x002fc60008ffe4ff */
[----:B------:R0:W-:Y:S01]  /*32410*/  STL [R1+0x1bbc], R4 ;  /* 0x001bbc0401007387 */ /* 0x0001e20000100800 */
[----:B--2---:R-:W-:-:S03]  /*32420*/  IADD3 R2, P1, R17, UR10, RZ ;  /* 0x0000000a11027c10 */ /* 0x004fc6000ff3e0ff */
[----:B------:R1:W-:Y:S04]  /*32430*/  STL [R1+0x1b88], R3 ;  /* 0x001b880301007387 */ /* 0x0003e80000100800 */
[----:B------:R2:W-:Y:S01]  /*32440*/  STL [R1+0x1bc4], R2 ;  /* 0x001bc40201007387 */ /* 0x0005e20000100800 */
[----:B0-----:R-:W-:Y:S02]  /*32450*/  IADD3.X R4, R5, UR51, RZ, P0, !PT ;  /* 0x0000003305047c10 */ /* 0x001fe400087fe4ff */
[----:B-1----:R-:W-:-:S03]  /*32460*/  IADD3 R3, P0, R21, UR11, RZ ;  /* 0x0000000b15037c10 */ /* 0x002fc6000ff1e0ff */
[----:B------:R0:W-:Y:S01]  /*32470*/  STL [R1+0x1b90], R4 ;  /* 0x001b900401007387 */ /* 0x0001e20000100800 */
[----:B--2---:R-:W-:-:S03]  /*32480*/  IADD3.X R2, R11, UR36, RZ, P6, !PT ;  /* 0x000000240b027c10 */ /* 0x004fc6000b7fe4ff */
        /* <DEDUP_REMOVED lines=182> */
[----:B0-----:R-:W-:Y:S02]  /*32ff0*/  IADD3.X R4, R11, UR57, RZ, P2, !PT ;  /* 0x000000390b047c10 */ /* 0x001fe400097fe4ff */
[----:B-1----:R-:W-:-:S03]  /*33000*/  IADD3.X R3, R5, UR57, RZ, P1, !PT ;  /* 0x0000003905037c10 */ /* 0x002fc60008ffe4ff */
[----:B------:R0:W-:Y:S01]  /*33010*/  STL [R1+0x1d08], R4 ;  /* 0x001d080401007387 */ /* 0x0001e20000100800 */
[----:B--2---:R-:W-:-:S03]  /*33020*/  IADD3.X R2, R11, UR7, RZ, P0, !PT ;  /* 0x000000070b027c10 */ /* 0x004fc600087fe4ff */
[----:B------:R1:W-:Y:S04]  /*33030*/  STL [R1+0x1d10], R3 ;  /* 0x001d100301007387 */ /* 0x0003e80000100800 */
[----:B------:R2:W-:Y:S01]  /*33040*/  STL [R1+0x1d18], R2 ;  /* 0x001d180201007387 */ /* 0x0005e20000100800 */
[----:B0-----:R-:W-:Y:S02]  /*33050*/  IADD3.X R4, R5, UR7, RZ, P6, !PT ;  /* 0x0000000705047c10 */ /* 0x001fe4000b7fe4ff */
[----:B-1----:R-:W-:-:S03]  /*33060*/  IADD3.X R3, R11, UR5, RZ, P5, !PT ;  /* 0x000000050b037c10 */ /* 0x002fc6000affe4ff */
[----:B------:R0:W-:Y:S01]  /*33070*/  STL [R1+0x1d20], R4 ;  /* 0x001d200401007387 */ /* 0x0001e20000100800 */
[----:B--2---:R-:W-:-:S05]  /*33080*/  IADD3.X R2, R5, UR5, RZ, P4, !PT ;  /* 0x0000000505027c10 */ /* 0x004fca000a7fe4ff */
[----:B------:R0:W-:Y:S04]  /*33090*/  STL [R1+0x1d30], R2 ;  /* 0x001d300201007387 */ /* 0x0001e80000100800 */
[----:B------:R0:W-:Y:S02]  /*330a0*/  STL [R1+0x1d28], R3 ;  /* 0x001d280301007387 */ /* 0x0001e40000100800 */
.L_x_1:
[----:B------:R-:W2:Y:S01]  /*330b0*/  LDL R5, [R1+0x10d8] ;  /* 0x0010d80001057983 */ /* 0x000ea20000100800 */
[----:B0-----:R-:W0:Y:S03]  /*330c0*/  LDC R2, c[0x0][0x230] ;  /* 0x00008c00ff027b82 */ /* 0x001e260000000800 */
[----:B--2---:R1:W-:Y:S04]  /*330d0*/  STL [R1+0x55a8], R5 ;  /* 0x0055a80501007387 */ /* 0x0043e80000100800 */
[----:B------:R-:W2:Y:S04]  /*330e0*/  LDL R4, [R1+0x10dc] ;  /* 0x0010dc0001047983 */ /* 0x000ea80000100800 */
[----:B-1----:R-:W0:Y:S04]  /*330f0*/  LDL R5, [R1+0x1968] ;  /* 0x0019680001057983 */ /* 0x002e280000100800 */
[----:B------:R-:W-:Y:S04]  /*33100*/  STL [R1+0x5390], R60 ;  /* 0x0053903c01007387 */ /* 0x000fe80000100800 */
        /* <DEDUP_REMOVED lines=133> */
[----:B------:R1:W-:Y:S04]  /*33960*/  STL [R1+0x55a4], R59 ;  /* 0x0055a43b01007387 */ /* 0x0003e80000100800 */
        /* <DEDUP_REMOVED lines=55> */
[----:B-----5:R-:W-:Y:S04]  /*33ce0*/  STL [R1+0x4350], R0 ;  /* 0x0043500001007387 */ /* 0x020fe80000100800 */
        /* <DEDUP_REMOVED lines=468> */
[----:B------:R-:W-:Y:S01]  /*35a30*/  STL [R1+0x51ec], R0 ;  /* 0x0051ec0001007387 */ /* 0x000fe20000100800 */
[----:B0-----:R-:W-:-:S03]  /*35a40*/  IMAD R2, R5, -0x80, R2 ;  /* 0xffffff8005027824 */ /* 0x001fc600078e0202 */
[----:B------:R-:W-:Y:S04]  /*35a50*/  STL [R1+0x51f4], R0 ;  /* 0x0051f40001007387 */ /* 0x000fe80000100800 */
[----:B------:R-:W-:Y:S04]  /*35a60*/  STL [R1+0x51fc], R0 ;  /* 0x0051fc0001007387 */ /* 0x000fe80000100800 */
[----:B------:R-:W-:Y:S04]  /*35a70*/  STL [R1+0x5204], R0 ;  /* 0x0052040001007387 */ /* 0x000fe80000100800 */
[----:B------:R-:W-:Y:S04]  /*35a80*/  STL [R1+0x520c], R0 ;  /* 0x00520c0001007387 */ /* 0x000fe80000100800 */
[----:B------:R-:W2:Y:S01]  /*35a90*/  LDL.LU R5, [R1+0x55a8] ;  /* 0x0055a80001057983 */ /* 0x000ea20000300800 */
[----:B------:R-:W-:-:S02]  /*35aa0*/  ISETP.GT.AND P0, PT, R2, RZ, PT ;  /* 0x000000ff0200720c */ /* 0x000fc40003f04270 */
[----:B-1----:R-:W-:-:S11]  /*35ab0*/  PRMT R59, RZ, 0x7610, R59 ;  /* 0x00007610ff3b7816 */ /* 0x002fd6000000003b */
[----:B--2---:R-:W2:Y:S04]  /*35ac0*/  @P0 LDG.E.U8 R59, desc[UR44][R4.64] ;  /* 0x0000002c043b0981 */ /* 0x004ea8000c1e1100 */
[----:B--2---:R0:W-:Y:S04]  /*35ad0*/  STL [R1+0x320], R59 ;  /* 0x0003203b01007387 */ /* 0x0041e80000100800 */
[----:B0-----:R-:W2:Y:S04]  /*35ae0*/  LDL.LU R59, [R1+0x55a4] ;  /* 0x0055a400013b7983 */ /* 0x001ea80000300800 */
[----:B------:R-:W3:Y:S04]  /*35af0*/  LDL R4, [R1+0x10e0] ;  /* 0x0010e00001047983 */ /* 0x000ee80000100800 */
[----:B------:R-:W3:Y:S01]  /*35b00*/  LDL R5, [R1+0x10e4] ;  /* 0x0010e40001057983 */ /* 0x000ee20000100800 */
[----:B------:R-:W-:-:S02]  /*35b10*/  PRMT R60, RZ, 0x7610, R60 ;  /* 0x00007610ff3c7816 */ /* 0x000fc4000000003c */
[----:B---3--:R-:W-:-:S04]  /*35b20*/  @P0 LOP3.LUT R5, R5, R4, RZ, 0x3c, !PT ;  /* 0x0000000405050212 */ /* 0x008fc800078e3cff */
[----:B------:R-:W-:-:S04]  /*35b30*/  @P0 LOP3.LUT R4, R5, R4, RZ, 0x3c, !PT ;  /* 0x0000000405040212 */ /* 0x000fc800078e3cff */
[----:B------:R-:W-:-:S05]  /*35b40*/  @P0 LOP3.LUT R5, R5, R4, RZ, 0x3c, !PT ;  /* 0x0000000405050212 */ /* 0x000fca00078e3cff */
[----:B------:R-:W3:Y:S01]  /*35b50*/  @P0 LDG.E.U8 R60, desc[UR44][R4.64] ;  /* 0x0000002c043c0981 */ /* 0x000ee2000c1e1100 */
[----:B------:R-:W-:-:S03]  /*35b60*/  ISETP.GT.AND P1, PT, R2, 0x1, PT ;  /* 0x000000010200780c */ /* 0x000fc60003f24270 */
[----:B---3--:R0:W-:Y:S04]  /*35b70*/  STL [R1+0x31c], R60 ;  /* 0x00031c3c01007387 */ /* 0x0081e80000100800 */
[----:B0-----:R-:W3:Y:S04]  /*35b80*/  LDL.LU R60, [R1+0x55a0] ;  /* 0x0055a000013c7983 */ /* 0x001ee80000300800 */
[----:B------:R-:W4:Y:S04]  /*35b90*/  LDL R4, [R1+0x1d30] ;  /* 0x001d300001047983 */ /* 0x000f280000100800 */
[----:B------:R-:W4:Y:S01]  /*35ba0*/  LDL R5, [R1+0x1d34] ;  /* 0x001d340001057983 */ /* 0x000f220000100800 */
[----:B--2---:R-:W-:-:S02]  /*35bb0*/  PRMT R59, RZ, 0x7610, R59 ;  /* 0x00007610ff3b7816 */ /* 0x004fc4000000003b */
[----:B----4-:R-:W-:-:S04]  /*35bc0*/  @P1 LOP3.LUT R5, R5, R4, RZ, 0x3c, !PT ;  /* 0x0000000405051212 */ /* 0x010fc800078e3cff */
[----:B------:R-:W-:-:S04]  /*35bd0*/  @P1 LOP3.LUT R4, R5, R4, RZ, 0x3c, !PT ;  /* 0x0000000405041212 */ /* 0x000fc800078e3cff */
[----:B------:R-:W-:-:S05]  /*35be0*/  @P1 LOP3.LUT R5, R5, R4, RZ, 0x3c, !PT ;  /* 0x0000000405051212 */ /* 0x000fca00078e3cff */
[----:B------:R-:W2:Y:S04]  /*35bf0*/  @P1 LDG.E.U8 R59, desc[UR44][R4.64] ;  /* 0x0000002c043b1981 */ /* 0x000ea8000c1e1100 */
[----:B--2---:R0:W-:Y:S04]  /*35c00*/  STL [R1+0x318], R59 ;  /* 0x0003183b01007387 */ /* 0x0041e80000100800 */
[----:B0-----:R-:W2:Y:S04]  /*35c10*/  LDL.LU R59, [R1+0x559c] ;  /* 0x00559c00013b7983 */ /* 0x001ea80000300800 */
[----:B------:R-:W4:Y:S04]  /*35c20*/  LDL R4, [R1+0x1d28] ;  /* 0x001d280001047983 */ /* 0x000f280000100800 */
[----:B------:R-:W4:Y:S01]  /*35c30*/  LDL R5, [R1+0x1d2c] ;  /* 0x001d2c0001057983 */ /* 0x000f220000100800 */
[----:B---3--:R-:W-:-:S02]  /*35c40*/  PRMT R60, RZ, 0x7610, R60 ;  /* 0x00007610ff3c7816 */ /* 0x008fc4000000003c */
[----:B----4-:R-:W-:-:S04]  /*35c50*/  @P1 LOP3.LUT R5, R5, R4, RZ, 0x3c, !PT ;  /* 0x0000000405051212 */ /* 0x010fc800078e3cff */
        /* <DEDUP_REMOVED lines=1252> */
[----:B------:R-:W-:-:S02]  /*3aaa0*/  PRMT R58, RZ, 0x7610, R58 ;  /* 0x00007610ff3a7816 */ /* 0x000fc4000000003a */
[----:B----4-:R-:W-:-:S04]  /*3aab0*/  @P1 LOP3.LUT R5, R5, R4, RZ, 0x3c, !PT ;  /* 0x0000000405051212 */ /* 0x010fc800078e3cff */
[----:B------:R-:W-:-:S04]  /*3aac0*/  @P1 LOP3.LUT R4, R5, R4, RZ, 0x3c, !PT ;  /* 0x0000000405041212 */ /* 0x000fc800078e3cff */
[----:B------:R-:W-:-:S05]  /*3aad0*/  @P1 LOP3.LUT R5, R5, R4, RZ, 0x3c, !PT ;  /* 0x0000000405051212 */ /* 0x000fca00078e3cff */
[----:B------:R-:W4:Y:S01]  /*3aae0*/  @P1 LDG.E.U8 R58, desc[UR44][R4.64] ;  /* 0x0000002c043a1981 */ /* 0x000f22000c1e1100 */
[----:B------:R-:W-:-:S03]  /*3aaf0*/  ISETP.GT.AND P2, PT, R2, 0x44, PT ;  /* 0x000000440200780c */ /* 0x000fc60003f44270 */
[----:B----4-:R0:W-:Y:S04]  /*3ab00*/  STL [R1+0x104], R58 ;  /* 0x0001043a01007387 */ /* 0x0101e80000100800 */
[----:B0-----:R-:W4:Y:S04]  /*3ab10*/  LDL.LU R58, [R1+0x5388] ;  /* 0x00538800013a7983 */ /* 0x001f280000300800 */
[----:B------:R-:W3:Y:S04]  /*3ab20*/  LDL R4, [R1+0x40f4] ;  /* 0x0040f40001047983 */ /* 0x000ee80000100800 */
[----:B------:R-:W3:Y:S01]  /*3ab30*/  LDL R5, [R1+0x40f8] ;  /* 0x0040f80001057983 */ /* 0x000ee20000100800 */
[----:B------:R-:W-:-:S02]  /*3ab40*/  PRMT R57, RZ, 0x7610, R57 ;  /* 0x00007610ff397816 */ /* 0x000fc40000000039 */
[----:B---3--:R-:W-:-:S04]  /*3ab50*/  @P2 LOP3.LUT R5, R5, R4, RZ, 0x3c, !PT ;  /* 0x0000000405052212 */ /* 0x008fc800078e3cff */
[----:B------:R-:W-:-:S04]  /*3ab60*/  @P2 LOP3.LUT R4, R5, R4, RZ, 0x3c, !PT ;  /* 0x0000000405042212 */ /* 0x000fc800078e3cff */
[----:B------:R-:W-:-:S05]  /*3ab70*/  @P2 LOP3.LUT R5, R5, R4, RZ, 0x3c, !PT ;  /* 0x0000000405052212 */ /* 0x000fca00078e3cff */
[----:B------:R-:W3:Y:S04]  /*3ab80*/  @P2 LDG.E.U8 R57, desc[UR44][R4.64] ;  /* 0x0000002c04392981 */ /* 0x000ee8000c1e1100 */
[----:B---3--:R0:W-:Y:S04]  /*3ab90*/  STL [R1+0x100], R57 ;  /* 0x0001003901007387 */ /* 0x0081e80000100800 */
[----:B0-----:R-:W3:Y:S04]  /*3aba0*/  LDL.LU R57, [R1+0x5384] ;  /* 0x0053840001397983 */ /* 0x001ee80000300800 */
[----:B------:R-:W2:Y:S04]  /*3abb0*/  LDL R4, [R1+0x40ec] ;  /* 0x0040ec0001047983 */ /* 0x000ea80000100800 */
[----:B------:R-:W2:Y:S01]  /*3abc0*/  LDL R5, [R1+0x40f0] ;  /* 0x0040f00001057983 */ /* 0x000ea20000100800 */
[----:B------:R-:W-:-:S02]  /*3abd0*/  PRMT R27, RZ, 0x7610, R27 ;  /* 0x00007610ff1b7816 */ /* 0x000fc4000000001b */
[----:B--2---:R-:W-:-:S04]  /*3abe0*/  @P2 LOP3.LUT R5, R5, R4, RZ, 0x3c, !PT ;  /* 0x0000000405052212 */ /* 0x004fc800078e3cff */
[----:B------:R-:W-:-:S04]  /*3abf0*/  @P2 LOP3.LUT R4, R5, R4, RZ, 0x3c, !PT ;  /* 0x0000000405042212 */ /* 0x000fc800078e3cff */
[----:B------:R-:W-:-:S05]  /*3ac00*/  @P2 LOP3.LUT R5, R5, R4, RZ, 0x3c, !PT ;  /* 0x0000000405052212 */ /* 0x000fca00078e3cff */
[----:B------:R-:W2:Y:S01]  /*3ac10*/  @P2 LDG.E.U8 R27, desc[UR44][R4.64] ;  /* 0x0000002c041b2981 */ /* 0x000ea2000c1e1100 */
[----:B------:R-:W-:-:S03]  /*3ac20*/  ISETP.GT.AND P0, PT, R2, 0x45, PT ;  /* 0x000000450200780c */ /* 0x000fc60003f04270 */
        /* <DEDUP_REMOVED lines=8> */
[----:B------:R-:W4:Y:S04]  /*3acb0*/  @P0 LDG.E.U8 R26, desc[UR44][R4.64] ;  /* 0x0000002c041a0981 */ /* 0x000f28000c1e1100 */
        /* <DEDUP_REMOVED lines=350> */
[----:B------:R0:W3:Y:S04]  /*3c2a0*/  @P0 LDG.E.U8 R0, desc[UR44][R4.64] ;  /* 0x0000002c04000981 */ /* 0x0000e8000c1e1100 */
[----:B------:R-:W0:Y:S04]  /*3c2b0*/  LDL R4, [R1+0x3fb4] ;  /* 0x003fb40001047983 */ /* 0x000e280000100800 */
[----:B------:R-:W0:Y:S01]  /*3c2c0*/  LDL R5, [R1+0x3fb8] ;  /* 0x003fb80001057983 */ /* 0x000e220000100800 */
[----:B------:R-:W-:Y:S02]  /*3c2d0*/  ISETP.GT.AND P1, PT, R2, 0x58, PT ;  /* 0x000000580200780c */ /* 0x000fe40003f24270 */
[----:B------:R-:W-:-:S11]  /*3c2e0*/  PRMT R30, RZ, 0x7610, R30 ;  /* 0x00007610ff1e7816 */ /* 0x000fd6000000001e */
[----:B0-----:R-:W-:-:S04]  /*3c2f0*/  @P1 LOP3.LUT R5, R5, R4, RZ, 0x3c, !PT ;  /* 0x0000000405051212 */ /* 0x001fc800078e3cff */
[----:B------:R-:W-:-:S04]  /*3c300*/  @P1 LOP3.LUT R4, R5, R4, RZ, 0x3c, !PT ;  /* 0x0000000405041212 */ /* 0x000fc800078e3cff */
[----:B------:R-:W-:-:S05]  /*3c310*/  @P1 LOP3.LUT R5, R5, R4, RZ, 0x3c, !PT ;  /* 0x0000000405051212 */ /* 0x000fca00078e3cff */
[----:B------:R-:W2:Y:S04]  /*3c320*/  @P1 LDG.E.U8 R30, desc[UR44][R4.64] ;  /* 0x0000002c041e1981 */ /* 0x000ea8000c1e1100 */
[----:B---3--:R-:W-:Y:S04]  /*3c330*/  STL [R1+0x5210], R0 ;  /* 0x0052100001007387 */ /* 0x008fe80000100800 */
        /* <DEDUP_REMOVED lines=113> */
[----:B------:R0:W2:Y:S04]  /*3ca50*/  @P1 LDG.E.U8 R60, desc[UR44][R4.64] ;  /* 0x0000002c043c1981 */ /* 0x0000a8000c1e1100 */
[----:B------:R-:W0:Y:S04]  /*3ca60*/  LDL R4, [R1+0x3eac] ;  /* 0x003eac0001047983 */ /* 0x000e280000100800 */
[----:B------:R-:W0:Y:S01]  /*3ca70*/  LDL R5, [R1+0x3eb0] ;  /* 0x003eb00001057983 */ /* 0x000e220000100800 */
[----:B------:R-:W-:Y:S02]  /*3ca80*/  PRMT R59, RZ, 0x7610, R59 ;  /* 0x00007610ff3b7816 */ /* 0x000fe4000000003b */
[----:B0-----:R-:W-:-:S04]  /*3ca90*/  @P1 LOP3.LUT R5, R5, R4, RZ, 0x3c, !PT ;  /* 0x0000000405051212 */ /* 0x001fc800078e3cff */
[----:B------:R-:W-:-:S04]  /*3caa0*/  @P1 LOP3.LUT R4, R5, R4, RZ, 0x3c, !PT ;  /* 0x0000000405041212 */ /* 0x000fc800078e3cff */
[----:B------:R-:W-:Y:S01]  /*3cab0*/  @P1 LOP3.LUT R5, R5, R4, RZ, 0x3c, !PT ;  /* 0x0000000405051212 */ /* 0x000fe200078e3cff */
[----:B--2---:R0:W-:Y:S04]  /*3cac0*/  STL [R1+0x5290], R60 ;  /* 0x0052903c01007387 */ /* 0x0041e80000100800 */
[----:B------:R1:W2:Y:S01]  /*3cad0*/  @P1 LDG.E.U8 R59, desc[UR44][R4.64] ;  /* 0x0000002c043b1981 */ /* 0x0002a2000c1e1100 */
[----:B------:R-:W-:Y:S02]  /*3cae0*/  ISETP.GT.AND P2, PT, R2, 0x69, PT ;  /* 0x000000690200780c */ /* 0x000fe40003f44270 */
[----:B------:R-:W-:Y:S01]  /*3caf0*/  PRMT R58, RZ, 0x7610, R58 ;  /* 0x00007610ff3a7816 */ /* 0x000fe2000000003a */
[----:B0-----:R-:W3:Y:S04]  /*3cb00*/  LDL R60, [R1+0x3e30] ;  /* 0x003e3000013c7983 */ /* 0x001ee80000100800 */
[----:B------:R-:W1:Y:S04]  /*3cb10*/  LDL R4, [R1+0x3ea4] ;  /* 0x003ea40001047983 */ /* 0x000e680000100800 */
[----:B------:R-:W1:Y:S02]  /*3cb20*/  LDL R5, [R1+0x3ea8] ;  /* 0x003ea80001057983 */ /* 0x000e640000100800 */
[----:B-1----:R-:W-:-:S04]  /*3cb30*/  @P2 LOP3.LUT R5, R5, R4, RZ, 0x3c, !PT ;  /* 0x0000000405052212 */ /* 0x002fc800078e3cff */
[----:B------:R-:W-:-:S04]  /*3cb40*/  @P2 LOP3.LUT R4, R5, R4, RZ, 0x3c, !PT ;  /* 0x0000000405042212 */ /* 0x000fc800078e3cff */
[----:B------:R-:W-:Y:S01]  /*3cb50*/  @P2 LOP3.LUT R5, R5, R4, RZ, 0x3c, !PT ;  /* 0x0000000405052212 */ /* 0x000fe200078e3cff */
[----:B--2---:R0:W-:Y:S04]  /*3cb60*/  STL [R1+0x5294], R59 ;  /* 0x0052943b01007387 */ /* 0x0041e80000100800 */
[----:B------:R1:W2:Y:S01]  /*3cb70*/  @P2 LDG.E.U8 R58, desc[UR44][R4.64] ;  /* 0x0000002c043a2981 */ /* 0x0002a2000c1e1100 */
[----:B------:R-:W-:-:S03]  /*3cb80*/  PRMT R57, RZ, 0x7610, R57 ;  /* 0x00007610ff397816 */ /* 0x000fc60000000039 */
[----:B0-----:R-:W4:Y:S04]  /*3cb90*/  LDL R59, [R1+0x3e2c] ;  /* 0x003e2c00013b7983 */ /* 0x001f280000100800 */
[----:B------:R-:W1:Y:S04]  /*3cba0*/  LDL R4, [R1+0x3e9c] ;  /* 0x003e9c0001047983 */ /* 0x000e680000100800 */
[----:B------:R-:W1:Y:S02]  /*3cbb0*/  LDL R5, [R1+0x3ea0] ;  /* 0x003ea00001057983 */ /* 0x000e640000100800 */
[----:B-1----:R-:W-:-:S04]  /*3cbc0*/  @P2 LOP3.LUT R5, R5, R4, RZ, 0x3c, !PT ;  /* 0x0000000405052212 */ /* 0x002fc800078e3cff */
[----:B------:R-:W-:-:S04]  /*3cbd0*/  @P2 LOP3.LUT R4, R5, R4, RZ, 0x3c, !PT ;  /* 0x0000000405042212 */ /* 0x000fc800078e3cff */
[----:B------:R-:W-:Y:S01]  /*3cbe0*/  @P2 LOP3.LUT R5, R5, R4, RZ, 0x3c, !PT ;  /* 0x0000000405052212 */ /* 0x000fe200078e3cff */
[----:B--2---:R0:W-:Y:S04]  /*3cbf0*/  STL [R1+0x5298], R58 ;  /* 0x0052983a01007387 */ /* 0x0041e80000100800 */
[----:B------:R1:W2:Y:S01]  /*3cc00*/  @P2 LDG.E.U8 R57, desc[UR44][R4.64] ;  /* 0x0000002c04392981 */ /* 0x0002a2000c1e1100 */
[----:B------:R-:W-:Y:S02]  /*3cc10*/  ISETP.GT.AND P0, PT, R2, 0x70, PT ;  /* 0x000000700200780c */ /* 0x000fe40003f04270 */
[----:B------:R-:W-:Y:S02]  /*3cc20*/  PRMT R27, RZ, 0x7610, R27 ;  /* 0x00007610ff1b7816 */ /* 0x000fe4000000001b */
[----:B------:R-:W-:Y:S01]  /*3cc30*/  PRMT R26, RZ, 0x7610, R26 ;  /* 0x00007610ff1a7816 */ /* 0x000fe2000000001a */
[----:B0-----:R-:W4:Y:S04]  /*3cc40*/  LDL R58, [R1+0x3e28] ;  /* 0x003e2800013a7983 */ /* 0x001f280000100800 */
[----:B------:R-:W1:Y:S04]  /*3cc50*/  LDL R4, [R1+0x3e34] ;  /* 0x003e340001047983 */ /* 0x000e680000100800 */
[----:B------:R-:W1:Y:S02]  /*3cc60*/  LDL R5, [R1+0x3e38] ;  /* 0x003e380001057983 */ /* 0x000e640000100800 */
[----:B-1----:R-:W-:-:S04]  /*3cc70*/  @P0 LOP3.LUT R5, R5, R4, RZ, 0x3c, !PT ;  /* 0x0000000405050212 */ /* 0x002fc800078e3cff */
[----:B------:R-:W-:-:S04]  /*3cc80*/  @P0 LOP3.LUT R4, R5, R4, RZ, 0x3c, !PT ;  /* 0x0000000405040212 */ /* 0x000fc800078e3cff */
[----:B------:R-:W-:-:S05]  /*3cc90*/  @P0 LOP3.LUT R5, R5, R4, RZ, 0x3c, !PT ;  /* 0x0000000405050212 */ /* 0x000fca00078e3cff */
[----:B------:R3:W4:Y:S04]  /*3cca0*/  @P0 LDG.E.U8 R27, desc[UR44][R4.64] ;  /* 0x0000002c041b0981 */ /* 0x000728000c1e1100 */
[----:B--2---:R-:W-:Y:S01]  /*3ccb0*/  STL [R1+0x529c], R57 ;  /* 0x00529c3901007387 */ /* 0x004fe20000100800 */
[----:B---3--:R-:W-:Y:S02]  /*3ccc0*/  @P0 IMAD.MOV.U32 R4, RZ, RZ, R60 ;  /* 0x000000ffff040224 */ /* 0x008fe400078e003c */
[----:B----4-:R-:W-:-:S05]  /*3ccd0*/  @P0 IMAD.MOV.U32 R5, RZ, RZ, R59 ;  /* 0x000000ffff050224 */ /* 0x010fca00078e003b */
[----:B------:R0:W2:Y:S01]  /*3cce0*/  @P0 LDG.E.U8 R26, desc[UR44][R4.64] ;  /* 0x0000002c041a0981 */ /* 0x0000a2000c1e1100 */
[----:B------:R-:W-:-:S03]  /*3ccf0*/  ISETP.GT.AND P1, PT, R2, 0x71, PT ;  /* 0x000000710200780c */ /* 0x000fc60003f24270 */
[----:B------:R-:W-:Y:S04]  /*3cd00*/  STL [R1+0x52a0], R27 ;  /* 0x0052a01b01007387 */ /* 0x000fe80000100800 */
[----:B------:R-:W3:Y:S01]  /*3cd10*/  LDL R5, [R1+0x3e24] ;  /* 0x003e240001057983 */ /* 0x000ee20000100800 */
[----:B------:R-:W-:-:S05]  /*3cd20*/  PRMT R25, RZ, 0x7610, R25 ;  /* 0x00007610ff197816 */ /* 0x000fca0000000019 */
[----:B0-----:R-:W-:Y:S01]  /*3cd30*/  @P1 IMAD.MOV.U32 R4, RZ, RZ, R58 ;  /* 0x000000ffff041224 */ /* 0x001fe200078e003a */
[----:B------:R-:W4:Y:S04]  /*3cd40*/  LDL R60, [R1+0x3dac] ;  /* 0x003dac00013c7983 */ /* 0x000f280000100800 */
[----:B------:R-:W4:Y:S04]  /*3cd50*/  LDL R59, [R1+0x3db0] ;  /* 0x003db000013b7983 */ /* 0x000f280000100800 */
[----:B--2---:R0:W-:Y:S01]  /*3cd60*/  STL [R1+0x52a4], R26 ;  /* 0x0052a41a01007387 */ /* 0x0041e20000100800 */
[----:B------:R-:W-:-:S03]  /*3cd70*/  PRMT R24, RZ, 0x7610, R24 ;  /* 0x00007610ff187816 */ /* 0x000fc60000000018 */
[----:B------:R-:W2:Y:S04]  /*3cd80*/  LDL R58, [R1+0x3da8] ;  /* 0x003da800013a7983 */ /* 0x000ea80000100800 */
[----:B0-----:R-:W4:Y:S04]  /*3cd90*/  LDL R26, [R1+0x3db8] ;  /* 0x003db800011a7983 */ /* 0x001f280000100800 */
[----:B---3--:R0:W3:Y:S04]  /*3cda0*/  @P1 LDG.E.U8 R25, desc[UR44][R4.64] ;  /* 0x0000002c04191981 */ /* 0x0080e8000c1e1100 */
[----:B------:R-:W0:Y:S04]  /*3cdb0*/  LDL R4, [R1+0x3e1c] ;  /* 0x003e1c0001047983 */ /* 0x000e280000100800 */
[----:B------:R-:W0:Y:S01]  /*3cdc0*/  LDL R5, [R1+0x3e20] ;  /* 0x003e200001057983 */ /* 0x000e220000100800 */
[----:B------:R-:W-:-:S02]  /*3cdd0*/  ISETP.GT.AND P2, PT, R2, 0x78, PT ;  /* 0x000000780200780c */ /* 0x000fc40003f44270 */
[----:B0-----:R-:W-:-:S04]  /*3cde0*/  @P1 LOP3.LUT R5, R5, R4, RZ, 0x3c, !PT ;  /* 0x0000000405051212 */ /* 0x001fc800078e3cff */
[----:B------:R-:W-:-:S04]  /*3cdf0*/  @P1 LOP3.LUT R4, R5, R4, RZ, 0x3c, !PT ;  /* 0x0000000405041212 */ /* 0x000fc800078e3cff */
[----:B------:R-:W-:Y:S01]  /*3ce00*/  @P1 LOP3.LUT R5, R5, R4, RZ, 0x3c, !PT ;  /* 0x0000000405051212 */ /* 0x000fe200078e3cff */
[----:B---3--:R0:W-:Y:S04]  /*3ce10*/  STL [R1+0x52a8], R25 ;  /* 0x0052a81901007387 */ /* 0x0081e80000100800 */
[----:B------:R4:W3:Y:S04]  /*3ce20*/  @P1 LDG.E.U8 R24, desc[UR44][R4.64] ;  /* 0x0000002c04181981 */ /* 0x0008e8000c1e1100 */
[----:B------:R-:W2:Y:S01]  /*3ce30*/  LDL R5, [R1+0x3db4] ;  /* 0x003db40001057983 */ /* 0x000ea20000100800 */
[----:B------:R-:W-:Y:S01]  /*3ce40*/  PRMT R23, RZ, 0x7610, R23 ;  /* 0x00007610ff177816 */ /* 0x000fe20000000017 */
[----:B----4-:R-:W-:Y:S01]  /*3ce50*/  @P2 IMAD.MOV.U32 R4, RZ, RZ, R26 ;  /* 0x000000ffff042224 */ /* 0x010fe200078e001a */
[----:B------:R-:W-:-:S02]  /*3ce60*/  PRMT R22, RZ, 0x7610, R22 ;  /* 0x00007610ff167816 */ /* 0x000fc40000000016 */
[----:B------:R-:W-:Y:S01]  /*3ce70*/  ISETP.GT.AND P3, PT, R2, 0x79, PT ;  /* 0x000000790200780c */ /* 0x000fe20003f64270 */
[----:B---3--:R-:W-:Y:S01]  /*3ce80*/  STL [R1+0x52ac], R24 ;  /* 0x0052ac1801007387 */ /* 0x008fe20000100800 */
[----:B------:R-:W-:Y:S02]  /*3ce90*/  PRMT R21, RZ, 0x7610, R21 ;  /* 0x00007610ff157816 */ /* 0x000fe40000000015 */
[----:B------:R-:W-:Y:S01]  /*3cea0*/  PRMT R20, RZ, 0x7610, R20 ;  /* 0x00007610ff147816 */ /* 0x000fe20000000014 */
[----:B------:R-:W3:Y:S04]  /*3ceb0*/  LDL R26, [R1+0x3f78] ;  /* 0x003f7800011a7983 */ /* 0x000ee80000100800 */
[----:B--2---:R1:W2:Y:S02]  /*3cec0*/  @P2 LDG.E.U8 R23, desc[UR44][R4.64] ;  /* 0x0000002c04172981 */ /* 0x0042a4000c1e1100 */
[----:B-1----:R-:W-:-:S02]  /*3ced0*/  @P2 IMAD.MOV.U32 R4, RZ, RZ, R59 ;  /* 0x000000ffff042224 */ /* 0x002fc400078e003b */
[----:B------:R-:W-:Y:S01]  /*3cee0*/  @P2 IMAD.MOV.U32 R5, RZ, RZ, R60 ;  /* 0x000000ffff052224 */ /* 0x000fe200078e003c */
[----:B------:R-:W-:Y:S02]  /*3cef0*/  ISETP.GT.AND P0, PT, R2, 0x5c, PT ;  /* 0x0000005c0200780c */ /* 0x000fe40003f04270 */
[----:B0-----:R-:W-:Y:S01]  /*3cf00*/  PRMT R25, RZ, 0x7610, R25 ;  /* 0x00007610ff197816 */ /* 0x001fe20000000019 */
[----:B------:R-:W4:Y:S04]  /*3cf10*/  LDL R60, [R1+0x3f6c] ;  /* 0x003f6c00013c7983 */ /* 0x000f280000100800 */
[----:B------:R0:W2:Y:S04]  /*3cf20*/  @P2 LDG.E.U8 R22, desc[UR44][R4.64] ;  /* 0x0000002c04162981 */ /* 0x0000a8000c1e1100 */
[----:B------:R-:W4:Y:S04]  /*3cf30*/  LDL R59, [R1+0x3f70] ;  /* 0x003f7000013b7983 */ /* 0x000f280000100800 */
[----:B------:R-:W3:Y:S01]  /*3cf40*/  LDL R5, [R1+0x3da4] ;  /* 0x003da40001057983 */ /* 0x000ee20000100800 */
[----:B0-----:R-:W-:Y:S01]  /*3cf50*/  @P3 IMAD.MOV.U32 R4, RZ, RZ, R58 ;  /* 0x000000ffff043224 */ /* 0x001fe200078e003a */
[----:B------:R-:W-:-:S02]  /*3cf60*/  PRMT R0, RZ, 0x7610, R0 ;  /* 0x00007610ff007816 */ /* 0x000fc40000000000 */
[----:B------:R-:W2:Y:S04]  /*3cf70*/  LDL R58, [R1+0x3f18] ;  /* 0x003f1800013a7983 */ /* 0x000ea80000100800 */
[----:B---3--:R0:W3:Y:S04]  /*3cf80*/  @P3 LDG.E.U8 R21, desc[UR44][R4.64] ;  /* 0x0000002c04153981 */ /* 0x0080e8000c1e1100 */
[----:B------:R-:W0:Y:S04]  /*3cf90*/  LDL R4, [R1+0x3d9c] ;  /* 0x003d9c0001047983 */ /* 0x000e280000100800 */
[----:B------:R-:W0:Y:S02]  /*3cfa0*/  LDL R5, [R1+0x3da0] ;  /* 0x003da00001057983 */ /* 0x000e240000100800 */
[----:B0-----:R-:W-:-:S04]  /*3cfb0*/  @P3 LOP3.LUT R5, R5, R4, RZ, 0x3c, !PT ;  /* 0x0000000405053212 */ /* 0x001fc800078e3cff */
[----:B------:R-:W-:-:S04]  /*3cfc0*/  @P3 LOP3.LUT R4, R5, R4, RZ, 0x3c, !PT ;  /* 0x0000000405043212 */ /* 0x000fc800078e3cff */
[----:B------:R-:W-:-:S05]  /*3cfd0*/  @P3 LOP3.LUT R5, R5, R4, RZ, 0x3c, !PT ;  /* 0x0000000405053212 */ /* 0x000fca00078e3cff */
[----:B------:R0:W3:Y:S04]  /*3cfe0*/  @P3 LDG.E.U8 R20, desc[UR44][R4.64] ;  /* 0x0000002c04143981 */ /* 0x0000e8000c1e1100 */
[----:B------:R-:W4:Y:S01]  /*3cff0*/  LDL R5, [R1+0x3f74] ;  /* 0x003f740001057983 */ /* 0x000f220000100800 */
[----:B0-----:R-:W-:-:S03]  /*3d000*/  @P0 IMAD.MOV.U32 R4, RZ, RZ, R26 ;  /* 0x000000ffff040224 */ /* 0x001fc600078e001a */
[----:B------:R-:W3:Y:S04]  /*3d010*/  LDL R26, [R1+0x3f04] ;  /* 0x003f0400011a7983 */ /* 0x000ee80000100800 */
[----:B----4-:R0:W4:Y:S02]  /*3d020*/  @P0 LDG.E.U8 R25, desc[UR44][R4.64] ;  /* 0x0000002c04190981 */ /* 0x010124000c1e1100 */
[----:B0-----:R-:W-:Y:S02]  /*3d030*/  @P0 IMAD.MOV.U32 R4, RZ, RZ, R59 ;  /* 0x000000ffff040224 */ /* 0x001fe400078e003b */
[----:B------:R-:W-:-:S05]  /*3d040*/  @P0 IMAD.MOV.U32 R5, RZ, RZ, R60 ;  /* 0x000000ffff050224 */ /* 0x000fca00078e003c */
[----:B------:R2:W3:Y:S01]  /*3d050*/  @P0 LDG.E.U8 R0, desc[UR44][R4.64] ;  /* 0x0000002c04000981 */ /* 0x0004e2000c1e1100 */
[----:B------:R-:W-:-:S03]  /*3d060*/  ISETP.GT.AND P1, PT, R2, 0x62, PT ;  /* 0x000000620200780c */ /* 0x000fc60003f24270 */
[----:B----4-:R0:W-:Y:S04]  /*3d070*/  STL [R1+0x40], R25 ;  /* 0x0000401901007387 */ /* 0x0101e80000100800 */
[----:B------:R-:W4:Y:S01]  /*3d080*/  LDL R5, [R1+0x3f14] ;  /* 0x003f140001057983 */ /* 0x000f220000100800 */
[----:B------:R-:W-:-:S05]  /*3d090*/  PRMT R29, RZ, 0x7610, R29 ;  /* 0x00007610ff1d7816 */ /* 0x000fca000000001d */
[----:B--2---:R-:W-:Y:S01]  /*3d0a0*/  @P1 IMAD.MOV.U32 R4, RZ, RZ, R58 ;  /* 0x000000ffff041224 */ /* 0x004fe200078e003a */
[----:B------:R-:W2:Y:S04]  /*3d0b0*/  LDL R60, [R1+0x3efc] ;  /* 0x003efc00013c7983 */ /* 0x000ea80000100800 */
[----:B------:R-:W2:Y:S04]  /*3d0c0*/  LDL R59, [R1+0x3f00] ;  /* 0x003f0000013b7983 */ /* 0x000ea80000100800 */
[----:B0-----:R-:W2:Y:S04]  /*3d0d0*/  LDL R25, [R1+0x3f08] ;  /* 0x003f080001197983 */ /* 0x001ea80000100800 */
[----:B---3--:R-:W-:Y:S04]  /*3d0e0*/  STL [R1+0x5284], R0 ;  /* 0x0052840001007387 */ /* 0x008fe80000100800 */
[----:B------:R-:W3:Y:S04]  /*3d0f0*/  LDL R58, [R1+0x3e94] ;  /* 0x003e9400013a7983 */ /* 0x000ee80000100800 */
[----:B----4-:R-:W4:Y:S04]  /*3d100*/  @P1 LDG.E.U8 R29, desc[UR44][R4.64] ;  /* 0x0000002c041d1981 */ /* 0x010f28000c1e1100 */
[----:B------:R-:W2:Y:S04]  /*3d110*/  LDL R4, [R1+0x3f0c] ;  /* 0x003f0c0001047983 */ /* 0x000ea80000100800 */
[----:B------:R-:W2:Y:S01]  /*3d120*/  LDL R5, [R1+0x3f10] ;  /* 0x003f100001057983 */ /* 0x000ea20000100800 */
[----:B------:R-:W-:-:S02]  /*3d130*/  PRMT R53, RZ, 0x7610, R53 ;  /* 0x00007610ff357816 */ /* 0x000fc40000000035 */
[----:B------:R-:W-:Y:S01]  /*3d140*/  ISETP.GT.AND P2, PT, R2, 0x63, PT ;  /* 0x000000630200780c */ /* 0x000fe20003f44270 */
[----:B----4-:R0:W-:Y:S04]  /*3d150*/  STL [R1+0x20], R29 ;  /* 0x0000201d01007387 */ /* 0x0101e80000100800 */
[----:B0-----:R-:W4:Y:S01]  /*3d160*/  LDL R29, [R1+0x3e98] ;  /* 0x003e9800011d7983 */ /* 0x001f220000100800 */
[----:B--2---:R-:W-:-:S04]  /*3d170*/  @P1 LOP3.LUT R5, R5, R4, RZ, 0x3c, !PT ;  /* 0x0000000405051212 */ /* 0x004fc800078e3cff */
[----:B------:R-:W-:-:S04]  /*3d180*/  @P1 LOP3.LUT R4, R5, R4, RZ, 0x3c, !PT ;  /* 0x0000000405041212 */ /* 0x000fc800078e3cff */
[----:B------:R-:W-:-:S05]  /*3d190*/  @P1 LOP3.LUT R5, R5, R4, RZ, 0x3c, !PT ;  /* 0x0000000405051212 */ /* 0x000fca00078e3cff */
[----:B------:R0:W2:Y:S01]  /*3d1a0*/  @P1 LDG.E.U8 R53, desc[UR44][R4.64] ;  /* 0x0000002c04351981 */ /* 0x0000a2000c1e1100 */
[----:B------:R-:W-:Y:S02]  /*3d1b0*/  ISETP.GT.AND P0, PT, R2, 0x6a, PT ;  /* 0x0000006a0200780c */ /* 0x000fe40003f04270 */
[----:B------:R-:W-:Y:S02]  /*3d1c0*/  PRMT R54, RZ, 0x7610, R54 ;  /* 0x00007610ff367816 */ /* 0x000fe40000000036 */
[----:B------:R-:W-:Y:S01]  /*3d1d0*/  PRMT R0, RZ, 0x7610, R0 ;  /* 0x00007610ff007816 */ /* 0x000fe20000000000 */
[----:B0-----:R-:W-:Y:S02]  /*3d1e0*/  @P2 IMAD.MOV.U32 R4, RZ, RZ, R25 ;  /* 0x000000ffff042224 */ /* 0x001fe400078e0019 */
[----:B------:R-:W-:-:S05]  /*3d1f0*/  @P2 IMAD.MOV.U32 R5, RZ, RZ, R26 ;  /* 0x000000ffff052224 */ /* 0x000fca00078e001a */
[----:B------:R0:W2:Y:S01]  /*3d200*/  @P2 LDG.E.U8 R54, desc[UR44][R4.64] ;  /* 0x0000002c04362981 */ /* 0x0000a2000c1e1100 */
[----:B------:R-:W-:Y:S01]  /*3d210*/  PRMT R56, RZ, 0x7610, R56 ;  /* 0x00007610ff387816 */ /* 0x000fe20000000038 */
[----:B0-----:R-:W-:Y:S02]  /*3d220*/  @P2 IMAD.MOV.U32 R4, RZ, RZ, R59 ;  /* 0x000000ffff042224 */ /* 0x001fe400078e003b */
[----:B------:R-:W-:-:S05]  /*3d230*/  @P2 IMAD.MOV.U32 R5, RZ, RZ, R60 ;  /* 0x000000ffff052224 */ /* 0x000fca00078e003c */
[----:B------:R3:W2:Y:S02]  /*3d240*/  @P2 LDG.E.U8 R0, desc[UR44][R4.64] ;  /* 0x0000002c04002981 */ /* 0x0006a4000c1e1100 */
[----:B---3--:R-:W-:Y:S02]  /*3d250*/  @P0 IMAD.MOV.U32 R5, RZ, RZ, R58 ;  /* 0x000000ffff050224 */ /* 0x008fe400078e003a */
[----:B----4-:R-:W-:-:S05]  /*3d260*/  @P0 IMAD.MOV.U32 R4, RZ, RZ, R29 ;  /* 0x000000ffff040224 */ /* 0x010fca00078e001d */
[----:B------:R-:W3:Y:S04]  /*3d270*/  @P0 LDG.E.U8 R56, desc[UR44][R4.64] ;  /* 0x0000002c04380981 */ /* 0x000ee8000c1e1100 */
[----:B--2---:R0:W-:Y:S04]  /*3d280*/  STL [R1+0x1c], R53 ;  /* 0x00001c3501007387 */ /* 0x0041e80000100800 */
[----:B0-----:R-:W2:Y:S04]  /*3d290*/  LDL.LU R53, [R1+0x52b8] ;  /* 0x0052b80001357983 */ /* 0x001ea80000300800 */
[----:B------:R-:W4:Y:S04]  /*3d2a0*/  LDL R26, [R1+0x3e8c] ;  /* 0x003e8c00011a7983 */ /* 0x000f280000100800 */
[----:B------:R-:W2:Y:S04]  /*3d2b0*/  LDL R25, [R1+0x3e90] ;  /* 0x003e900001197983 */ /* 0x000ea80000100800 */
[----:B------:R0:W-:Y:S04]  /*3d2c0*/  STL [R1+0x18], R54 ;  /* 0x0000183601007387 */ /* 0x0001e80000100800 */
[----:B0-----:R-:W2:Y:S04]  /*3d2d0*/  LDL.LU R54, [R1+0x52b4] ;  /* 0x0052b40001367983 */ /* 0x001ea80000300800 */
[----:B------:R-:W2:Y:S04]  /*3d2e0*/  LDL R60, [R1+0x3e84] ;  /* 0x003e8400013c7983 */ /* 0x000ea80000100800 */
[----:B------:R-:W2:Y:S04]  /*3d2f0*/  LDL R59, [R1+0x3e88] ;  /* 0x003e8800013b7983 */ /* 0x000ea80000100800 */
[----:B------:R0:W-:Y:S04]  /*3d300*/  STL [R1+0x5288], R0 ;  /* 0x0052880001007387 */ /* 0x0001e80000100800 */
[----:B------:R-:W2:Y:S04]  /*3d310*/  LDL R58, [R1+0x3e80] ;  /* 0x003e8000013a7983 */ /* 0x000ea80000100800 */
[----:B---3--:R1:W-:Y:S04]  /*3d320*/  STL [R1+0x528c], R56 ;  /* 0x00528c3801007387 */ /* 0x0083e80000100800 */
[----:B------:R-:W3:Y:S04]  /*3d330*/  LDL R29, [R1+0x3e14] ;  /* 0x003e1400011d7983 */ /* 0x000ee80000100800 */
[----:B0-----:R-:W3:Y:S04]  /*3d340*/  LDL R0, [R1+0x3e10] ;  /* 0x003e100001007983 */ /* 0x001ee80000100800 */
[----:B-1----:R-:W3:Y:S01]  /*3d350*/  LDL R56, [R1+0x3e7c] ;  /* 0x003e7c0001387983 */ /* 0x002ee20000100800 */
[----:B----4-:R-:W-:-:S03]  /*3d360*/  @P0 IMAD.MOV.U32 R5, RZ, RZ, R26 ;  /* 0x000000ffff050224 */ /* 0x010fc600078e001a */
[----:B------:R-:W4:Y:S01]  /*3d370*/  LDL R26, [R1+0x3e18] ;  /* 0x003e1800011a7983 */ /* 0x000f220000100800 */
[----:B--2---:R-:W-:-:S03]  /*3d380*/  @P0 IMAD.MOV.U32 R4, RZ, RZ, R25 ;  /* 0x000000ffff040224 */ /* 0x004fc600078e0019 */
[----:B------:R-:W2:Y:S01]  /*3d390*/  LDL R25, [R1+0x3e0c] ;  /* 0x003e0c0001197983 */ /* 0x000ea20000100800 */
[C---:B------:R-:W-:Y:S02]  /*3d3a0*/  ISETP.GT.AND P1, PT, R2.reuse, 0x6b, PT ;  /* 0x0000006b0200780c */ /* 0x040fe40003f24270 */
[----:B------:R-:W-:Y:S02]  /*3d3b0*/  PRMT R52, RZ, 0x7610, R52 ;  /* 0x00007610ff347816 */ /* 0x000fe40000000034 */
[----:B------:R-:W-:Y:S02]  /*3d3c0*/  ISETP.GT.AND P2, PT, R2, 0x72, PT ;  /* 0x000000720200780c */ /* 0x000fe40003f44270 */
[----:B------:R-:W-:Y:S02]  /*3d3d0*/  PRMT R50, RZ, 0x7610, R50 ;  /* 0x00007610ff327816 */ /* 0x000fe40000000032 */
[----:B------:R0:W2:Y:S01]  /*3d3e0*/  @P0 LDG.E.U8 R52, desc[UR44][R4.64] ;  /* 0x0000002c04340981 */ /* 0x0000a2000c1e1100 */
[----:B------:R-:W-:-:S04]  /*3d3f0*/  PRMT R48, RZ, 0x7610, R48 ;  /* 0x00007610ff307816 */ /* 0x000fc80000000030 */
[----:B0-----:R-:W-:Y:S02]  /*3d400*/  @P1 IMAD.MOV.U32 R4, RZ, RZ, R59 ;  /* 0x000000ffff041224 */ /* 0x001fe400078e003b */
[----:B------:R-:W-:Y:S01]  /*3d410*/  @P1 IMAD.MOV.U32 R5, RZ, RZ, R60 ;  /* 0x000000ffff051224 */ /* 0x000fe200078e003c */
[----:B------:R-:W2:Y:S04]  /*3d420*/  LDL R59, [R1+0x3e08] ;  /* 0x003e0800013b7983 */ /* 0x000ea80000100800 */
[----:B------:R-:W2:Y:S04]  /*3d430*/  LDL R60, [R1+0x3e04] ;  /* 0x003e0400013c7983 */ /* 0x000ea80000100800 */
[----:B------:R0:W2:Y:S01]  /*3d440*/  @P1 LDG.E.U8 R50, desc[UR44][R4.64] ;  /* 0x0000002c04321981 */ /* 0x0000a2000c1e1100 */
[----:B------:R-:W-:Y:S01]  /*3d450*/  PRMT R19, RZ, 0x7610, R19 ;  /* 0x00007610ff137816 */ /* 0x000fe20000000013 */
[----:B0-----:R-:W-:-:S02]  /*3d460*/  @P1 IMAD.MOV.U32 R4, RZ, RZ, R58 ;  /* 0x000000ffff041224 */ /* 0x001fc400078e003a */
[----:B------:R-:W2:Y:S01]  /*3d470*/  LDL R58, [R1+0x3dfc] ;  /* 0x003dfc00013a7983 */ /* 0x000ea20000100800 */
[----:B---3--:R-:W-:-:S03]  /*3d480*/  @P1 IMAD.MOV.U32 R5, RZ, RZ, R56 ;  /* 0x000000ffff051224 */ /* 0x008fc600078e0038 */
[----:B------:R-:W3:Y:S04]  /*3d490*/  LDL R56, [R1+0x3e00] ;  /* 0x003e000001387983 */ /* 0x000ee80000100800 */
[----:B------:R4:W3:Y:S02]  /*3d4a0*/  @P1 LDG.E.U8 R48, desc[UR44][R4.64] ;  /* 0x0000002c04301981 */ /* 0x0008e4000c1e1100 */
[----:B----4-:R-:W-:Y:S02]  /*3d4b0*/  @P2 IMAD.MOV.U32 R4, RZ, RZ, R26 ;  /* 0x000000ffff042224 */ /* 0x010fe400078e001a */
[----:B------:R-:W-:Y:S01]  /*3d4c0*/  @P2 IMAD.MOV.U32 R5, RZ, RZ, R29 ;  /* 0x000000ffff052224 */ /* 0x000fe200078e001d */
[----:B------:R-:W4:Y:S04]  /*3d4d0*/  LDL R26, [R1+0x3d98] ;  /* 0x003d9800011a7983 */ /* 0x000f280000100800 */
[----:B------:R-:W4:Y:S04]  /*3d4e0*/  LDL R29, [R1+0x3d94] ;  /* 0x003d9400011d7983 */ /* 0x000f280000100800 */
[----:B------:R0:W4:Y:S02]  /*3d4f0*/  @P2 LDG.E.U8 R19, desc[UR44][R4.64] ;  /* 0x0000002c04132981 */ /* 0x000124000c1e1100 */
[----:B0-----:R-:W-:-:S02]  /*3d500*/  @P2 IMAD.MOV.U32 R4, RZ, RZ, R0 ;  /* 0x000000ffff042224 */ /* 0x001fc400078e0000 */
        /* <DEDUP_REMOVED lines=11> */
[----:B------:R-:W2:Y:S01]  /*3d5c0*/  LDL R59, [R1+0x3d84] ;  /* 0x003d8400013b7983 */ /* 0x000ea20000100800 */
[----:B------:R-:W-:-:S03]  /*3d5d0*/  PRMT R15, RZ, 0x7610, R15 ;  /* 0x00007610ff0f7816 */ /* 0x000fc6000000000f */
[----:B------:R-:W2:Y:S04]  /*3d5e0*/  LDL R60, [R1+0x3f5c] ;  /* 0x003f5c00013c7983 */ /* 0x000ea80000100800 */
[----:B------:R0:W2:Y:S02]  /*3d5f0*/  @P0 LDG.E.U8 R17, desc[UR44][R4.64] ;  /* 0x0000002c04110981 */ /* 0x0000a4000c1e1100 */
[----:B0-----:R-:W-:Y:S02]  /*3d600*/  @P0 IMAD.MOV.U32 R5, RZ, RZ, R58 ;  /* 0x000000ffff050224 */ /* 0x001fe400078e003a */
        /* <DEDUP_REMOVED lines=20> */
[----:B------:R-:W2:Y:S01]  /*3d750*/  LDL R59, [R1+0x3ef4] ;  /* 0x003ef400013b7983 */ /* 0x000ea20000100800 */
[----:B------:R-:W-:Y:S01]  /*3d760*/  PRMT R55, RZ, 0x7610, R55 ;  /* 0x00007610ff377816 */ /* 0x000fe20000000037 */
[----:B------:R-:W-:Y:S02]  /*3d770*/  @P2 IMAD.MOV.U32 R4, RZ, RZ, R58 ;  /* 0x000000ffff042224 */ /* 0x000fe400078e003a */
[----:B------:R-:W2:Y:S04]  /*3d780*/  LDL R58, [R1+0x3ef8] ;  /* 0x003ef800013a7983 */ /* 0x000ea80000100800 */
[----:B------:R3:W2:Y:S01]  /*3d790*/  @P2 LDG.E.U8 R13, desc[UR44][R4.64] ;  /* 0x0000002c040d2981 */ /* 0x0006a2000c1e1100 */
[----:B------:R-:W-:Y:S01]  /*3d7a0*/  PRMT R24, RZ, 0x7610, R24 ;  /* 0x00007610ff187816 */ /* 0x000fe20000000018 */
[----:B---3--:R-:W-:-:S02]  /*3d7b0*/  @P2 IMAD.MOV.U32 R5, RZ, RZ, R56 ;  /* 0x000000ffff052224 */ /* 0x008fc400078e0038 */
[----:B------:R-:W3:Y:S01]  /*3d7c0*/  LDL R56, [R1+0x3eec] ;  /* 0x003eec0001387983 */ /* 0x000ee20000100800 */
[----:B----4-:R-:W-:-:S03]  /*3d7d0*/  @P2 IMAD.MOV.U32 R4, RZ, RZ, R29 ;  /* 0x000000ffff042224 */ /* 0x010fc600078e001d */
[----:B------:R-:W4:Y:S04]  /*3d7e0*/  LDL R29, [R1+0x3ef0] ;  /* 0x003ef000011d7983 */ /* 0x000f280000100800 */
[----:B------:R0:W4:Y:S02]  /*3d7f0*/  @P2 LDG.E.U8 R12, desc[UR44][R4.64] ;  /* 0x0000002c040c2981 */ /* 0x000124000c1e1100 */
[----:B0-----:R-:W-:Y:S02]  /*3d800*/  @P0 IMAD.MOV.U32 R4, RZ, RZ, R0 ;  /* 0x000000ffff040224 */ /* 0x001fe400078e0000 */
[----:B------:R-:W-:Y:S01]  /*3d810*/  @P0 IMAD.MOV.U32 R5, RZ, RZ, R26 ;  /* 0x000000ffff050224 */ /* 0x000fe200078e001a */
[----:B------:R-:W4:Y:S04]  /*3d820*/  LDL R0, [R1+0x3ee8] ;  /* 0x003ee80001007983 */ /* 0x000f280000100800 */
[----:B------:R-:W4:Y:S04]  /*3d830*/  LDL R26, [R1+0x3ee4] ;  /* 0x003ee400011a7983 */ /* 0x000f280000100800 */
[----:B------:R2:W4:Y:S02]  /*3d840*/  @P0 LDG.E.U8 R55, desc[UR44][R4.64] ;  /* 0x0000002c04370981 */ /* 0x000524000c1e1100 */
[----:B--2---:R-:W-:-:S02]  /*3d850*/  @P0 IMAD.MOV.U32 R4, RZ, RZ, R25 ;  /* 0x000000ffff040224 */ /* 0x004fc400078e0019 */
[----:B------:R-:W-:-:S05]  /*3d860*/  @P0 IMAD.MOV.U32 R5, RZ, RZ, R60 ;  /* 0x000000ffff050224 */ /* 0x000fca00078e003c */
[----:B------:R0:W2:Y:S01]  /*3d870*/  @P0 LDG.E.U8 R24, desc[UR44][R4.64] ;  /* 0x0000002c04180981 */ /* 0x0000a2000c1e1100 */
[C---:B------:R-:W-:Y:S02]  /*3d880*/  ISETP.GT.AND P1, PT, R2.reuse, 0x64, PT ;  /* 0x000000640200780c */ /* 0x040fe40003f24270 */
[----:B------:R-:W-:Y:S02]  /*3d890*/  ISETP.GT.AND P2, PT, R2, 0x65, PT ;  /* 0x000000650200780c */ /* 0x000fe40003f44270 */
[----:B------:R-:W-:Y:S02]  /*3d8a0*/  PRMT R57, RZ, 0x7610, R57 ;  /* 0x00007610ff397816 */ /* 0x000fe40000000039 */
[----:B------:R-:W-:-:S07]  /*3d8b0*/  PRMT R28, RZ, 0x7610, R28 ;  /* 0x00007610ff1c7816 */ /* 0x000fce000000001c */
[----:B0-----:R-:W-:Y:S02]  /*3d8c0*/  @P1 IMAD.MOV.U32 R5, RZ, RZ, R59 ;  /* 0x000000ffff051224 */ /* 0x001fe400078e003b */
[----:B------:R-:W-:-:S05]  /*3d8d0*/  @P1 IMAD.MOV.U32 R4, RZ, RZ, R58 ;  /* 0x000000ffff041224 */ /* 0x000fca00078e003a */
[----:B------:R3:W2:Y:S01]  /*3d8e0*/  @P1 LDG.E.U8 R57, desc[UR44][R4.64] ;  /* 0x0000002c04391981 */ /* 0x0006a2000c1e1100 */
[----:B------:R-:W-:Y:S01]  /*3d8f0*/  PRMT R27, RZ, 0x7610, R27 ;  /* 0x00007610ff1b7816 */ /* 0x000fe2000000001b */
[----:B---3--:R-:W-:Y:S02]  /*3d900*/  @P1 IMAD.MOV.U32 R5, RZ, RZ, R56 ;  /* 0x000000ffff051224 */ /* 0x008fe400078e0038 */
[----:B----4-:R-:W-:-:S05]  /*3d910*/  @P1 IMAD.MOV.U32 R4, RZ, RZ, R29 ;  /* 0x000000ffff041224 */ /* 0x010fca00078e001d */
[----:B------:R0:W3:Y:S02]  /*3d920*/  @P1 LDG.E.U8 R28, desc[UR44][R4.64] ;  /* 0x0000002c041c1981 */ /* 0x0000e4000c1e1100 */
[----:B0-----:R-:W-:Y:S02]  /*3d930*/  @P2 IMAD.MOV.U32 R4, RZ, RZ, R0 ;  /* 0x000000ffff042224 */ /* 0x001fe400078e0000 */
[----:B------:R-:W-:Y:S01]  /*3d940*/  @P2 IMAD.MOV.U32 R5, RZ, RZ, R26 ;  /* 0x000000ffff052224 */ /* 0x000fe200078e001a */
[----:B------:R0:W-:Y:S04]  /*3d950*/  STL [R1+0x14], R55 ;  /* 0x0000143701007387 */ /* 0x0001e80000100800 */
[----:B------:R-:W4:Y:S04]  /*3d960*/  @P2 LDG.E.U8 R27, desc[UR44][R4.64] ;  /* 0x0000002c041b2981 */ /* 0x000f28000c1e1100 */
[----:B0-----:R-:W3:Y:S04]  /*3d970*/  LDL.LU R55, [R1+0x52b0] ;  /* 0x0052b00001377983 */ /* 0x001ee80000300800 */
[----:B------:R-:W3:Y:S04]  /*3d980*/  LDL R25, [R1+0x3edc] ;  /* 0x003edc0001197983 */ /* 0x000ee80000100800 */
[----:B--2---:R0:W-:Y:S04]  /*3d990*/  STL [R1+0x10], R24 ;  /* 0x0000101801007387 */ /* 0x0041e80000100800 */
[----:B------:R-:W2:Y:S04]  /*3d9a0*/  LDL R56, [R1+0x3e74] ;  /* 0x003e740001387983 */ /* 0x000ea80000100800 */
[----:B------:R-:W2:Y:S04]  /*3d9b0*/  LDL R29, [R1+0x3e78] ;  /* 0x003e7800011d7983 */ /* 0x000ea80000100800 */
[----:B------:R-:W2:Y:S04]  /*3d9c0*/  LDL R26, [R1+0x3e6c] ;  /* 0x003e6c00011a7983 */ /* 0x000ea80000100800 */
[----:B------:R-:W2:Y:S04]  /*3d9d0*/  LDL R0, [R1+0x3e70] ;  /* 0x003e700001007983 */ /* 0x000ea80000100800 */
[----:B0-----:R-:W2:Y:S01]  /*3d9e0*/  LDL R24, [R1+0x3ee0] ;  /* 0x003ee00001187983 */ /* 0x001ea20000100800 */
[----:B------:R-:W-:-:S02]  /*3d9f0*/  ISETP.GT.AND P0, PT, R2, 0x6c, PT ;  /* 0x0000006c0200780c */ /* 0x000fc40003f04270 */
[----:B------:R-:W-:Y:S02]  /*3da00*/  PRMT R61, RZ, 0x7610, R61 ;  /* 0x00007610ff3d7816 */ /* 0x000fe4000000003d */
[----:B------:R-:W-:Y:S01]  /*3da10*/  PRMT R46, RZ, 0x7610, R46 ;  /* 0x00007610ff2e7816 */ /* 0x000fe2000000002e */
[----:B----4-:R0:W-:Y:S04]  /*3da20*/  STL [R1], R27 ;  /* 0x0000001b01007387 */ /* 0x0101e80000100800 */
[----:B0-----:R-:W4:Y:S01]  /*3da30*/  LDL R27, [R1+0x3e64] ;  /* 0x003e6400011b7983 */ /* 0x001f220000100800 */
[----:B---3--:R-:W-:Y:S02]  /*3da40*/  @P2 IMAD.MOV.U32 R5, RZ, RZ, R25 ;  /* 0x000000ffff052224 */ /* 0x008fe400078e0019 */
[----:B--2---:R-:W-:-:S02]  /*3da50*/  @P2 IMAD.MOV.U32 R4, RZ, RZ, R24 ;  /* 0x000000ffff042224 */ /* 0x004fc400078e0018 */
[----:B------:R-:W2:Y:S04]  /*3da60*/  LDL R24, [R1+0x3e68] ;  /* 0x003e680001187983 */ /* 0x000ea80000100800 */
[----:B------:R0:W-:Y:S04]  /*3da70*/  STL [R1+0x4], R28 ;  /* 0x0000041c01007387 */ /* 0x0001e80000100800 */
[----:B------:R-:W3:Y:S04]  /*3da80*/  LDL R25, [R1+0x3e60] ;  /* 0x003e600001197983 */ /* 0x000ee80000100800 */
[----:B------:R1:W3:Y:S04]  /*3da90*/  @P2 LDG.E.U8 R61, desc[UR44][R4.64] ;  /* 0x0000002c043d2981 */ /* 0x0002e8000c1e1100 */
[----:B0-----:R-:W3:Y:S01]  /*3daa0*/  LDL R28, [R1+0x3e5c] ;  /* 0x003e5c00011c7983 */ /* 0x001ee20000100800 */
[----:B-1----:R-:W-:-:S02]  /*3dab0*/  @P0 IMAD.MOV.U32 R4, RZ, RZ, R29 ;  /* 0x000000ffff040224 */ /* 0x002fc400078e001d */
[----:B------:R-:W-:Y:S01]  /*3dac0*/  @P0 IMAD.MOV.U32 R5, RZ, RZ, R56 ;  /* 0x000000ffff050224 */ /* 0x000fe200078e0038 */
[----:B------:R-:W3:Y:S04]  /*3dad0*/  LDL R29, [R1+0x3df8] ;  /* 0x003df800011d7983 */ /* 0x000ee80000100800 */
[----:B------:R-:W3:Y:S04]  /*3dae0*/  LDL R56, [R1+0x3df4] ;  /* 0x003df40001387983 */ /* 0x000ee80000100800 */
[----:B------:R0:W3:Y:S02]  /*3daf0*/  @P0 LDG.E.U8 R46, desc[UR44][R4.64] ;  /* 0x0000002c042e0981 */ /* 0x0000e4000c1e1100 */
[----:B0-----:R-:W-:-:S02]  /*3db00*/  @P0 IMAD.MOV.U32 R4, RZ, RZ, R0 ;  /* 0x000000ffff040224 */ /* 0x001fc400078e0000 */
[----:B------:R-:W-:Y:S01]  /*3db10*/  @P0 IMAD.MOV.U32 R5, RZ, RZ, R26 ;  /* 0x000000ffff050224 */ /* 0x000fe200078e001a */
[----:B------:R-:W3:Y:S04]  /*3db20*/  LDL R0, [R1+0x3df0] ;  /* 0x003df00001007983 */ /* 0x000ee80000100800 */
[----:B------:R-:W3:Y:S01]  /*3db30*/  LDL R26, [R1+0x3dec] ;  /* 0x003dec00011a7983 */ /* 0x000ee20000100800 */
[C---:B------:R-:W-:Y:S02]  /*3db40*/  ISETP.GT.AND P1, PT, R2.reuse, 0x6d, PT ;  /* 0x0000006d0200780c */ /* 0x040fe40003f24270 */
[----:B------:R-:W-:Y:S02]  /*3db50*/  PRMT R44, RZ, 0x7610, R44 ;  /* 0x00007610ff2c7816 */ /* 0x000fe4000000002c */
[----:B------:R-:W-:-:S02]  /*3db60*/  ISETP.GT.AND P2, PT, R2, 0x74, PT ;  /* 0x000000740200780c */ /* 0x000fc40003f44270 */
[----:B------:R-:W-:Y:S01]  /*3db70*/  PRMT R42, RZ, 0x7610, R42 ;  /* 0x00007610ff2a7816 */ /* 0x000fe2000000002a */
[----:B------:R0:W-:Y:S04]  /*3db80*/  STL [R1+0x8], R57 ;  /* 0x0000083901007387 */ /* 0x0001e80000100800 */
[----:B------:R4:W3:Y:S01]  /*3db90*/  @P0 LDG.E.U8 R44, desc[UR44][R4.64] ;  /* 0x0000002c042c0981 */ /* 0x0008e2000c1e1100 */
[----:B------:R-:W-:Y:S02]  /*3dba0*/  PRMT R11, RZ, 0x7610, R11 ;  /* 0x00007610ff0b7816 */ /* 0x000fe4000000000b */
[----:B------:R-:W-:Y:S02]  /*3dbb0*/  PRMT R10, RZ, 0x7610, R10 ;  /* 0x00007610ff0a7816 */ /* 0x000fe4000000000a */
[----:B------:R-:W-:-:S02]  /*3dbc0*/  PRMT R9, RZ, 0x7610, R9 ;  /* 0x00007610ff097816 */ /* 0x000fc40000000009 */
[----:B------:R-:W-:Y:S01]  /*3dbd0*/  PRMT R8, RZ, 0x7610, R8 ;  /* 0x00007610ff087816 */ /* 0x000fe20000000008 */
[----:B------:R-:W3:Y:S04]  /*3dbe0*/  LDL R58, [R1+0x3d5c] ;  /* 0x003d5c00013a7983 */ /* 0x000ee80000100800 */
[----:B0-----:R-:W3:Y:S01]  /*3dbf0*/  LDL R57, [R1+0x3d60] ;  /* 0x003d600001397983 */ /* 0x001ee20000100800 */
[----:B----4-:R-:W-:-:S03]  /*3dc00*/  @P1 IMAD.MOV.U32 R5, RZ, RZ, R27 ;  /* 0x000000ffff051224 */ /* 0x010fc600078e001b */
[----:B------:R-:W4:Y:S01]  /*3dc10*/  LDL R27, [R1+0x3de4] ;  /* 0x003de400011b7983 */ /* 0x000f220000100800 */
[----:B--2---:R-:W-:-:S03]  /*3dc20*/  @P1 IMAD.MOV.U32 R4, RZ, RZ, R24 ;  /* 0x000000ffff041224 */ /* 0x004fc600078e0018 */
[----:B------:R-:W2:Y:S04]  /*3dc30*/  LDL R24, [R1+0x3de8] ;  /* 0x003de80001187983 */ /* 0x000ea80000100800 */
[----:B------:R3:W2:Y:S02]  /*3dc40*/  @P1 LDG.E.U8 R42, desc[UR44][R4.64] ;  /* 0x0000002c042a1981 */ /* 0x0006a4000c1e1100 */
[----:B---3--:R-:W-:Y:S02]  /*3dc50*/  @P1 IMAD.MOV.U32 R4, RZ, RZ, R25 ;  /* 0x000000ffff041224 */ /* 0x008fe400078e0019 */
[----:B------:R-:W-:Y:S01]  /*3dc60*/  @P1 IMAD.MOV.U32 R5, RZ, RZ, R28 ;  /* 0x000000ffff051224 */ /* 0x000fe200078e001c */
[----:B------:R-:W3:Y:S04]  /*3dc70*/  LDL R25, [R1+0x3de0] ;  /* 0x003de00001197983 */ /* 0x000ee80000100800 */
[----:B------:R-:W3:Y:S04]  /*3dc80*/  LDL R28, [R1+0x3ddc] ;  /* 0x003ddc00011c7983 */ /* 0x000ee80000100800 */
[----:B------:R0:W3:Y:S02]  /*3dc90*/  @P1 LDG.E.U8 R11, desc[UR44][R4.64] ;  /* 0x0000002c040b1981 */ /* 0x0000e4000c1e1100 */
[----:B0-----:R-:W-:-:S02]  /*3dca0*/  @P2 IMAD.MOV.U32 R4, RZ, RZ, R29 ;  /* 0x000000ffff042224 */ /* 0x001fc400078e001d */
[----:B------:R-:W-:Y:S01]  /*3dcb0*/  @P2 IMAD.MOV.U32 R5, RZ, RZ, R56 ;  /* 0x000000ffff052224 */ /* 0x000fe200078e0038 */
[C---:B------:R-:W-:Y:S02]  /*3dcc0*/  ISETP.GT.AND P0, PT, R2.reuse, 0x75, PT ;  /* 0x000000750200780c */ /* 0x040fe40003f04270 */
[----:B------:R-:W-:Y:S01]  /*3dcd0*/  ISETP.GT.AND P1, PT, R2, 0x7c, PT ;  /* 0x0000007c0200780c */ /* 0x000fe20003f24270 */
[----:B------:R-:W3:Y:S04]  /*3dce0*/  LDL R56, [R1+0x3d64] ;  /* 0x003d640001387983 */ /* 0x000ee80000100800 */
[----:B------:R0:W3:Y:S02]  /*3dcf0*/  @P2 LDG.E.U8 R10, desc[UR44][R4.64] ;  /* 0x0000002c040a2981 */ /* 0x0000e4000c1e1100 */
[----:B0-----:R-:W-:-:S02]  /*3dd00*/  @P2 IMAD.MOV.U32 R4, RZ, RZ, R0 ;  /* 0x000000ffff042224 */ /* 0x001fc400078e0000 */
[----:B------:R-:W-:Y:S01]  /*3dd10*/  @P2 IMAD.MOV.U32 R5, RZ, RZ, R26 ;  /* 0x000000ffff052224 */ /* 0x000fe200078e001a */
[----:B------:R-:W3:Y:S04]  /*3dd20*/  LDL R0, [R1+0x3d78] ;  /* 0x003d780001007983 */ /* 0x000ee80000100800 */
[----:B------:R-:W3:Y:S04]  /*3dd30*/  LDL R26, [R1+0x3d74] ;  /* 0x003d7400011a7983 */ /* 0x000ee80000100800 */
[----:B------:R4:W3:Y:S02]  /*3dd40*/  @P2 LDG.E.U8 R9, desc[UR44][R4.64] ;  /* 0x0000002c04092981 */ /* 0x0008e4000c1e1100 */
[----:B----4-:R-:W-:-:S02]  /*3dd50*/  @P0 IMAD.MOV.U32 R5, RZ, RZ, R27 ;  /* 0x000000ffff050224 */ /* 0x010fc400078e001b */
[----:B------:R-:W4:Y:S01]  /*3dd60*/  LDL R27, [R1+0x3d6c] ;  /* 0x003d6c00011b7983 */ /* 0x000f220000100800 */
[----:B--2---:R-:W-:-:S03]  /*3dd70*/  @P0 IMAD.MOV.U32 R4, RZ, RZ, R24 ;  /* 0x000000ffff040224 */ /* 0x004fc600078e0018 */
[----:B------:R-:W2:Y:S04]  /*3dd80*/  LDL R24, [R1+0x3d70] ;  /* 0x003d700001187983 */ /* 0x000ea80000100800 */
[----:B------:R3:W2:Y:S02]  /*3dd90*/  @P0 LDG.E.U8 R8, desc[UR44][R4.64] ;  /* 0x0000002c04080981 */ /* 0x0006a4000c1e1100 */
[----:B---3--:R-:W-:Y:S02]  /*3dda0*/  @P0 IMAD.MOV.U32 R4, RZ, RZ, R25 ;  /* 0x000000ffff040224 */ /* 0x008fe400078e0019 */
[----:B------:R-:W3:Y:S01]  /*3ddb0*/  LDL R25, [R1+0x3d68] ;  /* 0x003d680001197983 */ /* 0x000ee20000100800 */
[----:B------:R-:W-:Y:S02]  /*3ddc0*/  @P0 IMAD.MOV.U32 R5, RZ, RZ, R28 ;  /* 0x000000ffff050224 */ /* 0x000fe400078e001c */
[----:B------:R-:W-:-:S02]  /*3ddd0*/  @P1 IMAD.MOV.U32 R28, RZ, RZ, R0 ;  /* 0x000000ffff1c1224 */ /* 0x000fc400078e0000 */
[----:B------:R-:W-:Y:S01]  /*3dde0*/  @P1 IMAD.MOV.U32 R29, RZ, RZ, R26 ;  /* 0x000000ffff1d1224 */ /* 0x000fe200078e001a */
[----:B------:R-:W3:Y:S04]  /*3ddf0*/  LDL R0, [R1+0x3f58] ;  /* 0x003f580001007983 */ /* 0x000ee80000100800 */
[----:B------:R-:W3:Y:S01]  /*3de00*/  LDL R26, [R1+0x3f54] ;  /* 0x003f5400011a7983 */ /* 0x000ee20000100800 */
[----:B------:R-:W-:Y:S02]  /*3de10*/  PRMT R7, RZ, 0x7610, R7 ;  /* 0x00007610ff077816 */ /* 0x000fe40000000007 */
[----:B------:R-:W-:Y:S02]  /*3de20*/  ISETP.GT.AND P2, PT, R2, 0x7d, PT ;  /* 0x0000007d0200780c */ /* 0x000fe40003f44270 */
[----:B------:R-:W-:-:S02]  /*3de30*/  PRMT R6, RZ, 0x7610, R6 ;  /* 0x00007610ff067816 */ /* 0x000fc40000000006 */
[----:B------:R0:W3:Y:S04]  /*3de40*/  @P0 LDG.E.U8 R7, desc[UR44][R4.64] ;  /* 0x0000002c04070981 */ /* 0x0000e8000c1e1100 */
[----:B------:R4:W3:Y:S01]  /*3de50*/  @P1 LDG.E.U8 R6, desc[UR44][R28.64] ;  /* 0x0000002c1c061981 */ /* 0x0008e2000c1e1100 */
[----:B------:R-:W-:Y:S02]  /*3de60*/  ISETP.GT.AND P0, PT, R2, 0x5e, PT ;  /* 0x0000005e0200780c */ /* 0x000fe40003f04270 */
[----:B0-----:R-:W-:Y:S02]  /*3de70*/  PRMT R5, RZ, 0x7610, R5 ;  /* 0x00007610ff057816 */ /* 0x001fe40000000005 */
[----:B------:R-:W-:Y:S02]  /*3de80*/  PRMT R4, RZ, 0x7610, R4 ;  /* 0x00007610ff047816 */ /* 0x000fe40000000004 */
[----:B------:R-:W-:-:S02]  /*3de90*/  PRMT R3, RZ, 0x7610, R3 ;  /* 0x00007610ff037816 */ /* 0x000fc40000000003 */
[----:B------:R-:W-:Y:S01]  /*3dea0*/  PRMT R40, RZ, 0x7610, R40 ;  /* 0x00007610ff287816 */ /* 0x000fe20000000028 */
[----:B----4-:R-:W-:Y:S02]  /*3deb0*/  @P1 IMAD.MOV.U32 R29, RZ, RZ, R27 ;  /* 0x000000ffff1d1224 */ /* 0x010fe400078e001b */
        /* <DEDUP_REMOVED lines=10> */
[----:B------:R-:W-:-:S05]  /*3df60*/  @P2 IMAD.MOV.U32 R29, RZ, RZ, R58 ;  /* 0x000000ffff1d2224 */ /* 0x000fca00078e003a */
[----:B------:R0:W3:Y:S02]  /*3df70*/  @P2 LDG.E.U8 R3, desc[UR44][R28.64] ;  /* 0x0000002c1c032981 */ /* 0x0000e4000c1e1100 */
[----:B0-----:R-:W-:Y:S02]  /*3df80*/  @P0 IMAD.MOV.U32 R28, RZ, RZ, R0 ;  /* 0x000000ffff1c0224 */ /* 0x001fe400078e0000 */
[----:B------:R-:W-:Y:S01]  /*3df90*/  @P0 IMAD.MOV.U32 R29, RZ, RZ, R26 ;  /* 0x000000ffff1d0224 */ /* 0x000fe200078e001a */
[----:B------:R-:W3:Y:S04]  /*3dfa0*/  LDL R0, [R1+0x3f40] ;  /* 0x003f400001007983 */ /* 0x000ee80000100800 */
[----:B------:R-:W3:Y:S04]  /*3dfb0*/  LDL R26, [R1+0x3f3c] ;  /* 0x003f3c00011a7983 */ /* 0x000ee80000100800 */
[----:B------:R4:W3:Y:S01]  /*3dfc0*/  @P0 LDG.E.U8 R40, desc[UR44][R28.64] ;  /* 0x0000002c1c280981 */ /* 0x0008e2000c1e1100 */
[----:B------:R-:W-:Y:S01]  /*3dfd0*/  PRMT R38, RZ, 0x7610, R38 ;  /* 0x00007610ff267816 */ /* 0x000fe20000000026 */
[----:B----4-:R-:W-:-:S02]  /*3dfe0*/  @P0 IMAD.MOV.U32 R29, RZ, RZ, R27 ;  /* 0x000000ffff1d0224 */ /* 0x010fc400078e001b */
[----:B--2---:R-:W-:-:S05]  /*3dff0*/  @P0 IMAD.MOV.U32 R28, RZ, RZ, R24 ;  /* 0x000000ffff1c0224 */ /* 0x004fca00078e0018 */
[----:B------:R0:W2:Y:S04]  /*3e000*/  @P0 LDG.E.U8 R38, desc[UR44][R28.64] ;  /* 0x0000002c1c260981 */ /* 0x0000a8000c1e1100 */
[----:B---3--:R-:W-:Y:S04]  /*3e010*/  STL [R1+0x5214], R40 ;  /* 0x0052142801007387 */ /* 0x008fe80000100800 */
[----:B------:R-:W3:Y:S04]  /*3e020*/  LDL R27, [R1+0x3ed4] ;  /* 0x003ed400011b7983 */ /* 0x000ee80000100800 */
[----:B------:R-:W4:Y:S01]  /*3e030*/  LDL R24, [R1+0x3ed8] ;  /* 0x003ed80001187983 */ /* 0x000f220000100800 */
[----:B------:R-:W-:-:S02]  /*3e040*/  ISETP.GT.AND P1, PT, R2, 0x5f, PT ;  /* 0x0000005f0200780c */ /* 0x000fc40003f24270 */
[----:B------:R-:W-:Y:S02]  /*3e050*/  PRMT R36, RZ, 0x7610, R36 ;  /* 0x00007610ff247816 */ /* 0x000fe40000000024 */
[----:B------:R-:W-:-:S09]  /*3e060*/  ISETP.GT.AND P2, PT, R2, 0x66, PT ;  /* 0x000000660200780c */ /* 0x000fd20003f44270 */
[----:B0-----:R-:W-:Y:S02]  /*3e070*/  @P1 IMAD.MOV.U32 R28, RZ, RZ, R25 ;  /* 0x000000ffff1c1224 */ /* 0x001fe400078e0019 */
[----:B------:R-:W-:-:S05]  /*3e080*/  @P1 IMAD.MOV.U32 R29, RZ, RZ, R56 ;  /* 0x000000ffff1d1224 */ /* 0x000fca00078e0038 */
[----:B------:R0:W4:Y:S01]  /*3e090*/  @P1 LDG.E.U8 R36, desc[UR44][R28.64] ;  /* 0x0000002c1c241981 */ /* 0x000122000c1e1100 */
[----:B------:R-:W-:Y:S02]  /*3e0a0*/  PRMT R34, RZ, 0x7610, R34 ;  /* 0x00007610ff227816 */ /* 0x000fe40000000022 */
[----:B------:R-:W-:Y:S01]  /*3e0b0*/  PRMT R32, RZ, 0x7610, R32 ;  /* 0x00007610ff207816 */ /* 0x000fe20000000020 */
[----:B0-----:R-:W-:Y:S02]  /*3e0c0*/  @P1 IMAD.MOV.U32 R28, RZ, RZ, R0 ;  /* 0x000000ffff1c1224 */ /* 0x001fe400078e0000 */
[----:B------:R-:W-:-:S05]  /*3e0d0*/  @P1 IMAD.MOV.U32 R29, RZ, RZ, R26 ;  /* 0x000000ffff1d1224 */ /* 0x000fca00078e001a */
[----:B------:R3:W4:Y:S04]  /*3e0e0*/  @P1 LDG.E.U8 R34, desc[UR44][R28.64] ;  /* 0x0000002c1c221981 */ /* 0x000728000c1e1100 */
[----:B--2---:R0:W-:Y:S04]  /*3e0f0*/  STL [R1+0x5218], R38 ;  /* 0x0052182601007387 */ /* 0x0041e80000100800 */
[----:B------:R-:W2:Y:S04]  /*3e100*/  LDL R25, [R1+0x3ed0] ;  /* 0x003ed00001197983 */ /* 0x000ea80000100800 */
[----:B0-----:R-:W2:Y:S01]  /*3e110*/  LDL R38, [R1+0x3ecc] ;  /* 0x003ecc0001267983 */ /* 0x001ea20000100800 */
[----:B---3--:R-:W-:-:S02]  /*3e120*/  @P2 IMAD.MOV.U32 R29, RZ, RZ, R27 ;  /* 0x000000ffff1d2224 */ /* 0x008fc400078e001b */
[----:B----4-:R-:W-:-:S05]  /*3e130*/  @P2 IMAD.MOV.U32 R28, RZ, RZ, R24 ;  /* 0x000000ffff1c2224 */ /* 0x010fca00078e0018 */
[----:B------:R2:W3:Y:S04]  /*3e140*/  @P2 LDG.E.U8 R32, desc[UR44][R28.64] ;  /* 0x0000002c1c202981 */ /* 0x0004e8000c1e1100 */
[----:B------:R-:W-:Y:S04]  /*3e150*/  STL [R1+0x521c], R36 ;  /* 0x00521c2401007387 */ /* 0x000fe80000100800 */
[----:B------:R-:W4:Y:S04]  /*3e160*/  LDL R26, [R1+0x3ec4] ;  /* 0x003ec400011a7983 */ /* 0x000f280000100800 */
[----:B------:R-:W4:Y:S01]  /*3e170*/  LDL R0, [R1+0x3ec8] ;  /* 0x003ec80001007983 */ /* 0x000f220000100800 */
[----:B------:R-:W-:-:S03]  /*3e180*/  PRMT R30, RZ, 0x7610, R30 ;  /* 0x00007610ff1e7816 */ /* 0x000fc6000000001e */
[----:B------:R0:W-:Y:S04]  /*3e190*/  STL [R1+0x5220], R34 ;  /* 0x0052202201007387 */ /* 0x0001e80000100800 */
[----:B------:R-:W4:Y:S04]  /*3e1a0*/  LDL R27, [R1+0x3ebc] ;  /* 0x003ebc00011b7983 */ /* 0x000f280000100800 */
[----:B------:R-:W4:Y:S01]  /*3e1b0*/  LDL R24, [R1+0x3ec0] ;  /* 0x003ec00001187983 */ /* 0x000f220000100800 */
[----:B--2---:R-:W-:Y:S02]  /*3e1c0*/  @P2 IMAD.MOV.U32 R28, RZ, RZ, R25 ;  /* 0x000000ffff1c2224 */ /* 0x004fe400078e0019 */
[----:B------:R-:W-:-:S05]  /*3e1d0*/  @P2 IMAD.MOV.U32 R29, RZ, RZ, R38 ;  /* 0x000000ffff1d2224 */ /* 0x000fca00078e0026 */
[----:B------:R4:W2:Y:S04]  /*3e1e0*/  @P2 LDG.E.U8 R30, desc[UR44][R28.64] ;  /* 0x0000002c1c1e2981 */ /* 0x0008a8000c1e1100 */
[----:B---3--:R1:W-:Y:S04]  /*3e1f0*/  STL [R1+0x5224], R32 ;  /* 0x0052242001007387 */ /* 0x0083e80000100800 */
[----:B0-----:R-:W3:Y:S04]  /*3e200*/  LDL R34, [R1+0x3e54] ;  /* 0x003e540001227983 */ /* 0x001ee80000100800 */
[----:B------:R-:W3:Y:S01]  /*3e210*/  LDL R25, [R1+0x3e58] ;  /* 0x003e580001197983 */ /* 0x000ee20000100800 */
[----:B------:R-:W-:-:S02]  /*3e220*/  ISETP.GT.AND P0, PT, R2, 0x67, PT ;  /* 0x000000670200780c */ /* 0x000fc40003f04270 */
[----:B------:R-:W-:Y:S02]  /*3e230*/  PRMT R31, RZ, 0x7610, R31 ;  /* 0x00007610ff1f7816 */ /* 0x000fe4000000001f */
[----:B------:R-:W-:-:S09]  /*3e240*/  ISETP.GT.AND P1, PT, R2, 0x6e, PT ;  /* 0x0000006e0200780c */ /* 0x000fd20003f24270 */
[----:B----4-:R-:W-:Y:S02]  /*3e250*/  @P0 IMAD.MOV.U32 R29, RZ, RZ, R26 ;  /* 0x000000ffff1d0224 */ /* 0x010fe400078e001a */
        /* <DEDUP_REMOVED lines=9> */
[----:B-1----:R-:W2:Y:S04]  /*3e2f0*/  LDL R32, [R1+0x3e4c] ;  /* 0x003e4c0001207983 */ /* 0x002ea80000100800 */
[----:B------:R-:W2:Y:S01]  /*3e300*/  LDL R0, [R1+0x3e48] ;  /* 0x003e480001007983 */ /* 0x000ea20000100800 */
[----:B---3--:R-:W-:-:S02]  /*3e310*/  @P1 IMAD.MOV.U32 R29, RZ, RZ, R34 ;  /* 0x000000ffff1d1224 */ /* 0x008fc400078e0022 */
[----:B------:R-:W-:-:S05]  /*3e320*/  @P1 IMAD.MOV.U32 R28, RZ, RZ, R25 ;  /* 0x000000ffff1c1224 */ /* 0x000fca00078e0019 */
[----:B------:R2:W3:Y:S04]  /*3e330*/  @P1 LDG.E.U8 R35, desc[UR44][R28.64] ;  /* 0x0000002c1c231981 */ /* 0x0004e8000c1e1100 */
[----:B----4-:R-:W-:Y:S04]  /*3e340*/  STL [R1+0x522c], R31 ;  /* 0x00522c1f01007387 */ /* 0x010fe80000100800 */
[----:B------:R-:W4:Y:S04]  /*3e350*/  LDL R24, [R1+0x3e44] ;  /* 0x003e440001187983 */ /* 0x000f280000100800 */
[----:B0-----:R-:W4:Y:S04]  /*3e360*/  LDL R30, [R1+0x3e3c] ;  /* 0x003e3c00011e7983 */ /* 0x001f280000100800 */
[----:B------:R-:W4:Y:S04]  /*3e370*/  LDL R27, [R1+0x3e40] ;  /* 0x003e4000011b7983 */ /* 0x000f280000100800 */
[----:B------:R-:W-:Y:S04]  /*3e380*/  STL [R1+0x5230], R33 ;  /* 0x0052302101007387 */ /* 0x000fe80000100800 */
[----:B------:R-:W4:Y:S01]  /*3e390*/  LDL R25, [R1+0x3dd8] ;  /* 0x003dd80001197983 */ /* 0x000f220000100800 */
[----:B------:R-:W-:Y:S01]  /*3e3a0*/  PRMT R37, RZ, 0x7610, R37 ;  /* 0x00007610ff257816 */ /* 0x000fe20000000025 */
[----:B--2---:R-:W-:-:S02]  /*3e3b0*/  @P1 IMAD.MOV.U32 R28, RZ, RZ, R26 ;  /* 0x000000ffff1c1224 */ /* 0x004fc400078e001a */
[----:B------:R-:W-:-:S05]  /*3e3c0*/  @P1 IMAD.MOV.U32 R29, RZ, RZ, R32 ;  /* 0x000000ffff1d1224 */ /* 0x000fca00078e0020 */
[----:B------:R0:W2:Y:S04]  /*3e3d0*/  @P1 LDG.E.U8 R37, desc[UR44][R28.64] ;  /* 0x0000002c1c251981 */ /* 0x0000a8000c1e1100 */
[----:B---3--:R1:W-:Y:S04]  /*3e3e0*/  STL [R1+0x5234], R35 ;  /* 0x0052342301007387 */ /* 0x0083e80000100800 */
[----:B------:R-:W3:Y:S01]  /*3e3f0*/  LDL R26, [R1+0x3dd4] ;  /* 0x003dd400011a7983 */ /* 0x000ee20000100800 */
[----:B------:R-:W-:Y:S02]  /*3e400*/  ISETP.GT.AND P2, PT, R2, 0x6f, PT ;  /* 0x0000006f0200780c */ /* 0x000fe40003f44270 */
[----:B------:R-:W-:-:S02]  /*3e410*/  PRMT R39, RZ, 0x7610, R39 ;  /* 0x00007610ff277816 */ /* 0x000fc40000000027 */
[----:B------:R-:W-:-:S09]  /*3e420*/  ISETP.GT.AND P0, PT, R2, 0x76, PT ;  /* 0x000000760200780c */ /* 0x000fd20003f04270 */
[----:B0-----:R-:W-:Y:S02]  /*3e430*/  @P2 IMAD.MOV.U32 R28, RZ, RZ, R0 ;  /* 0x000000ffff1c2224 */ /* 0x001fe400078e0000 */
[----:B----4-:R-:W-:-:S05]  /*3e440*/  @P2 IMAD.MOV.U32 R29, RZ, RZ, R24 ;  /* 0x000000ffff1d2224 */ /* 0x010fca00078e0018 */
[----:B------:R0:W4:Y:S01]  /*3e450*/  @P2 LDG.E.U8 R39, desc[UR44][R28.64] ;  /* 0x0000002c1c272981 */ /* 0x000122000c1e1100 */
[----:B------:R-:W-:Y:S01]  /*3e460*/  PRMT R41, RZ, 0x7610, R41 ;  /* 0x00007610ff297816 */ /* 0x000fe20000000029 */
[----:B0-----:R-:W-:Y:S02]  /*3e470*/  @P2 IMAD.MOV.U32 R28, RZ, RZ, R27 ;  /* 0x000000ffff1c2224 */ /* 0x001fe400078e001b */
[----:B------:R-:W-:-:S05]  /*3e480*/  @P2 IMAD.MOV.U32 R29, RZ, RZ, R30 ;  /* 0x000000ffff1d2224 */ /* 0x000fca00078e001e */
[----:B------:R0:W4:Y:S01]  /*3e490*/  @P2 LDG.E.U8 R41, desc[UR44][R28.64] ;  /* 0x0000002c1c292981 */ /* 0x000122000c1e1100 */
[----:B------:R-:W-:Y:S01]  /*3e4a0*/  PRMT R43, RZ, 0x7610, R43 ;  /* 0x00007610ff2b7816 */ /* 0x000fe2000000002b */
[----:B0-----:R-:W-:Y:S02]  /*3e4b0*/  @P0 IMAD.MOV.U32 R28, RZ, RZ, R25 ;  /* 0x000000ffff1c0224 */ /* 0x001fe400078e0019 */
[----:B--2---:R-:W-:Y:S04]  /*3e4c0*/  STL [R1+0x5238], R37 ;  /* 0x0052382501007387 */ /* 0x004fe80000100800 */
[----:B------:R-:W2:Y:S04]  /*3e4d0*/  LDL R24, [R1+0x3dcc] ;  /* 0x003dcc0001187983 */ /* 0x000ea80000100800 */
[----:B------:R-:W2:Y:S01]  /*3e4e0*/  LDL R0, [R1+0x3dd0] ;  /* 0x003dd00001007983 */ /* 0x000ea20000100800 */
[----:B---3--:R-:W-:-:S05]  /*3e4f0*/  @P0 IMAD.MOV.U32 R29, RZ, RZ, R26 ;  /* 0x000000ffff1d0224 */ /* 0x008fca00078e001a */
[----:B------:R2:W3:Y:S04]  /*3e500*/  @P0 LDG.E.U8 R43, desc[UR44][R28.64] ;  /* 0x0000002c1c2b0981 */ /* 0x0004e8000c1e1100 */
[----:B----4-:R-:W-:Y:S04]  /*3e510*/  STL [R1+0x523c], R39 ;  /* 0x00523c2701007387 */ /* 0x010fe80000100800 */
[----:B------:R-:W4:Y:S04]  /*3e520*/  LDL R36, [R1+0x3dc4] ;  /* 0x003dc40001247983 */ /* 0x000f280000100800 */
[----:B-1----:R-:W4:Y:S04]  /*3e530*/  LDL R35, [R1+0x3dc8] ;  /* 0x003dc80001237983 */ /* 0x002f280000100800 */
[----:B------:R-:W4:Y:S04]  /*3e540*/  LDL R34, [R1+0x3dbc] ;  /* 0x003dbc0001227983 */ /* 0x000f280000100800 */
[----:B------:R-:W4:Y:S04]  /*3e550*/  LDL R33, [R1+0x3dc0] ;  /* 0x003dc00001217983 */ /* 0x000f280000100800 */
[----:B------:R0:W-:Y:S04]  /*3e560*/  STL [R1+0x5240], R41 ;  /* 0x0052402901007387 */ /* 0x0001e80000100800 */
[----:B------:R-:W4:Y:S04]  /*3e570*/  LDL R32, [R1+0x3d54] ;  /* 0x003d540001207983 */ /* 0x000f280000100800 */
[----:B------:R-:W4:Y:S04]  /*3e580*/  LDL R31, [R1+0x3d58] ;  /* 0x003d5800011f7983 */ /* 0x000f280000100800 */
[----:B------:R-:W4:Y:S04]  /*3e590*/  LDL R30, [R1+0x3d4c] ;  /* 0x003d4c00011e7983 */ /* 0x000f280000100800 */
[----:B------:R-:W4:Y:S04]  /*3e5a0*/  LDL R27, [R1+0x3d50] ;  /* 0x003d5000011b7983 */ /* 0x000f280000100800 */
[----:B------:R-:W4:Y:S01]  /*3e5b0*/  LDL R25, [R1+0x3d48] ;  /* 0x003d480001197983 */ /* 0x000f220000100800 */
[----:B--2---:R-:W-:-:S02]  /*3e5c0*/  @P0 IMAD.MOV.U32 R29, RZ, RZ, R24 ;  /* 0x000000ffff1d0224 */ /* 0x004fc400078e0018 */
[----:B------:R-:W-:Y:S01]  /*3e5d0*/  @P0 IMAD.MOV.U32 R28, RZ, RZ, R0 ;  /* 0x000000ffff1c0224 */ /* 0x000fe200078e0000 */
[----:B---3--:R-:W-:Y:S04]  /*3e5e0*/  STL [R1+0x5244], R43 ;  /* 0x0052442b01007387 */ /* 0x008fe80000100800 */
[----:B------:R-:W2:Y:S04]  /*3e5f0*/  LDL R26, [R1+0x3d44] ;  /* 0x003d4400011a7983 */ /* 0x000ea80000100800 */
[----:B------:R-:W3:Y:S04]  /*3e600*/  LDL R24, [R1+0x3d3c] ;  /* 0x003d3c0001187983 */ /* 0x000ee80000100800 */
[----:B------:R-:W3:Y:S01]  /*3e610*/  LDL R0, [R1+0x3d40] ;  /* 0x003d400001007983 */ /* 0x000ee20000100800 */
[----:B------:R-:W-:-:S02]  /*3e620*/  ISETP.GT.AND P1, PT, R2, 0x77, PT ;  /* 0x000000770200780c */ /* 0x000fc40003f24270 */
[----:B------:R-:W-:Y:S02]  /*3e630*/  PRMT R45, RZ, 0x7610, R45 ;  /* 0x00007610ff2d7816 */ /* 0x000fe4000000002d */
[----:B------:R-:W-:Y:S02]  /*3e640*/  ISETP.GT.AND P2, PT, R2, 0x7e, PT ;  /* 0x0000007e0200780c */ /* 0x000fe40003f44270 */
[----:B------:R-:W-:Y:S02]  /*3e650*/  PRMT R47, RZ, 0x7610, R47 ;  /* 0x00007610ff2f7816 */ /* 0x000fe4000000002f */
[----:B------:R4:W3:Y:S01]  /*3e660*/  @P0 LDG.E.U8 R45, desc[UR44][R28.64] ;  /* 0x0000002c1c2d0981 */ /* 0x0008e2000c1e1100 */
[----:B------:R-:W-:-:S04]  /*3e670*/  PRMT R49, RZ, 0x7610, R49 ;  /* 0x00007610ff317816 */ /* 0x000fc80000000031 */
[----:B----4-:R-:W-:Y:S02]  /*3e680*/  @P1 IMAD.MOV.U32 R28, RZ, RZ, R35 ;  /* 0x000000ffff1c1224 */ /* 0x010fe400078e0023 */
[----:B------:R-:W-:-:S05]  /*3e690*/  @P1 IMAD.MOV.U32 R29, RZ, RZ, R36 ;  /* 0x000000ffff1d1224 */ /* 0x000fca00078e0024 */
[----:B------:R1:W4:Y:S01]  /*3e6a0*/  @P1 LDG.E.U8 R47, desc[UR44][R28.64] ;  /* 0x0000002c1c2f1981 */ /* 0x000322000c1e1100 */
[----:B------:R-:W-:Y:S02]  /*3e6b0*/  ISETP.GT.AND P0, PT, R2, 0x7f, PT ;  /* 0x0000007f0200780c */ /* 0x000fe40003f04270 */
[----:B------:R-:W-:Y:S01]  /*3e6c0*/  PRMT R51, RZ, 0x7610, R51 ;  /* 0x00007610ff337816 */ /* 0x000fe20000000033 */
[----:B-1----:R-:W-:Y:S02]  /*3e6d0*/  @P1 IMAD.MOV.U32 R28, RZ, RZ, R33 ;  /* 0x000000ffff1c1224 */ /* 0x002fe400078e0021 */
[----:B------:R-:W-:-:S05]  /*3e6e0*/  @P1 IMAD.MOV.U32 R29, RZ, RZ, R34 ;  /* 0x000000ffff1d1224 */ /* 0x000fca00078e0022 */
[----:B------:R1:W4:Y:S01]  /*3e6f0*/  @P1 LDG.E.U8 R49, desc[UR44][R28.64] ;  /* 0x0000002c1c311981 */ /* 0x000322000c1e1100 */
[----:B------:R-:W-:Y:S01]  /*3e700*/  PRMT R53, RZ, 0x7610, R53 ;  /* 0x00007610ff357816 */ /* 0x000fe20000000035 */
[----:B-1----:R-:W-:Y:S02]  /*3e710*/  @P2 IMAD.MOV.U32 R28, RZ, RZ, R31 ;  /* 0x000000ffff1c2224 */ /* 0x002fe400078e001f */
[----:B------:R-:W-:-:S05]  /*3e720*/  @P2 IMAD.MOV.U32 R29, RZ, RZ, R32 ;  /* 0x000000ffff1d2224 */ /* 0x000fca00078e0020 */
[----:B------:R1:W4:Y:S01]  /*3e730*/  @P2 LDG.E.U8 R51, desc[UR44][R28.64] ;  /* 0x0000002c1c332981 */ /* 0x000322000c1e1100 */
[----:B------:R-:W-:Y:S01]  /*3e740*/  PRMT R54, RZ, 0x7610, R54 ;  /* 0x00007610ff367816 */ /* 0x000fe20000000036 */
[----:B-1----:R-:W-:Y:S02]  /*3e750*/  @P2 IMAD.MOV.U32 R28, RZ, RZ, R27 ;  /* 0x000000ffff1c2224 */ /* 0x002fe400078e001b */
[----:B------:R-:W-:-:S05]  /*3e760*/  @P2 IMAD.MOV.U32 R29, RZ, RZ, R30 ;  /* 0x000000ffff1d2224 */ /* 0x000fca00078e001e */
[----:B------:R1:W4:Y:S02]  /*3e770*/  @P2 LDG.E.U8 R53, desc[UR44][R28.64] ;  /* 0x0000002c1c352981 */ /* 0x000324000c1e1100 */
[----:B-1----:R-:W-:Y:S01]  /*3e780*/  @P0 IMAD.MOV.U32 R28, RZ, RZ, R25 ;  /* 0x000000ffff1c0224 */ /* 0x002fe200078e0019 */
[----:B------:R-:W-:Y:S01]  /*3e790*/  PRMT R55, RZ, 0x7610, R55 ;  /* 0x00007610ff377816 */ /* 0x000fe20000000037 */
[----:B--2---:R-:W-:-:S05]  /*3e7a0*/  @P0 IMAD.MOV.U32 R29, RZ, RZ, R26 ;  /* 0x000000ffff1d0224 */ /* 0x004fca00078e001a */
[----:B------:R3:W2:Y:S02]  /*3e7b0*/  @P0 LDG.E.U8 R54, desc[UR44][R28.64] ;  /* 0x0000002c1c360981 */ /* 0x0006a4000c1e1100 */
[----:B---3--:R-:W-:Y:S02]  /*3e7c0*/  @P0 IMAD.MOV.U32 R28, RZ, RZ, R0 ;  /* 0x000000ffff1c0224 */ /* 0x008fe400078e0000 */
[----:B------:R-:W-:-:S05]  /*3e7d0*/  @P0 IMAD.MOV.U32 R29, RZ, RZ, R24 ;  /* 0x000000ffff1d0224 */ /* 0x000fca00078e0018 */
[----:B------:R-:W3:Y:S04]  /*3e7e0*/  @P0 LDG.E.U8 R55, desc[UR44][R28.64] ;  /* 0x0000002c1c370981 */ /* 0x000ee8000c1e1100 */
[----:B------:R-:W-:Y:S01]  /*3e7f0*/  STL [R1+0x5248], R45 ;  /* 0x0052482d01007387 */ /* 0x000fe20000100800 */
[----:B0-----:R-:W0:Y:S03]  /*3e800*/  S2R R41, SR_TID.X ;  /* 0x0000000000297919 */ /* 0x001e260000002100 */
[----:B----4-:R-:W-:Y:S01]  /*3e810*/  STL [R1+0x524c], R47 ;  /* 0x00524c2f01007387 */ /* 0x010fe20000100800 */
[----:B------:R-:W-:Y:S06]  /*3e820*/  BAR.SYNC.DEFER_BLOCKING 0x0 ;  /* 0x0000000000007b1d */ /* 0x000fec0000010000 */
[----:B------:R-:W-:Y:S04]  /*3e830*/  STL [R1+0x5250], R49 ;  /* 0x0052503101007387 */ /* 0x000fe80000100800 */
[----:B------:R-:W-:Y:S04]  /*3e840*/  STL [R1+0x5254], R51 ;  /* 0x0052543301007387 */ /* 0x000fe80000100800 */
[----:B------:R-:W-:Y:S04]  /*3e850*/  STL [R1+0x5258], R53 ;  /* 0x0052583501007387 */ /* 0x000fe80000100800 */
[----:B--2---:R-:W-:Y:S04]  /*3e860*/  STL [R1+0x525c], R54 ;  /* 0x00525c3601007387 */ /* 0x004fe80000100800 */
[----:B------:R-:W2:Y:S04]  /*3e870*/  LDL.LU R39, [R1+0x320] ;  /* 0x0003200001277983 */ /* 0x000ea80000300800 */
[----:B------:R-:W4:Y:S04]  /*3e880*/  LDL.LU R37, [R1+0x31c] ;  /* 0x00031c0001257983 */ /* 0x000f280000300800 */
        /* <DEDUP_REMOVED lines=19> */
[----:B---3--:R1:W-:Y:S04]  /*3e9c0*/  STL [R1+0x5260], R55 ;  /* 0x0052603701007387 */ /* 0x0083e80000100800 */
        /* <DEDUP_REMOVED lines=421> */
[----:B-1----:R-:W1:Y:S03]  /*40420*/  S2R R55, SR_TID.X ;  /* 0x0000000000377919 */ /* 0x002e660000002100 */
        /* <DEDUP_REMOVED lines=13> */
[----:B------:R-:W3:Y:S03]  /*40500*/  S2R R28, SR_TID.X ;  /* 0x00000000001c7919 */ /* 0x000ee60000002100 */
        /* <DEDUP_REMOVED lines=10> */
[----:B0-----:R-:W-:-:S03]  /*405b0*/  LOP3.LUT R43, R41, 0x1f, RZ, 0xc0, !PT ;  /* 0x0000001f292b7812 */ /* 0x001fc600078ec0ff */
[----:B------:R-:W-:Y:S04]  /*405c0*/  STL [R1+0x5140], R29 ;  /* 0x0051401d01007387 */ /* 0x000fe80000100800 */
[----:B------:R-:W-:Y:S04]  /*405d0*/  STL [R1+0x5148], R29 ;  /* 0x0051481d01007387 */ /* 0x000fe80000100800 */
[----:B------:R-:W-:Y:S04]  /*405e0*/  STL [R1+0x5150], R29 ;  /* 0x0051501d01007387 */ /* 0x000fe80000100800 */
[----:B------:R-:W-:Y:S01]  /*405f0*/  STL [R1+0x5158], R29 ;  /* 0x0051581d01007387 */ /* 0x000fe20000100800 */
[----:B------:R-:W-:-:S03]  /*40600*/  LOP3.LUT R41, R43, 0x20, RZ, 0xfc, !PT ;  /* 0x000000202b297812 */ /* 0x000fc600078efcff */
[----:B------:R-:W-:Y:S04]  /*40610*/  STL [R1+0x5160], R29 ;  /* 0x0051601d01007387 */ /* 0x000fe80000100800 */
[----:B------:R-:W-:Y:S04]  /*40620*/  STL [R1+0x5168], R29 ;  /* 0x0051681d01007387 */ /* 0x000fe80000100800 */
[----:B------:R-:W-:Y:S04]  /*40630*/  STL [R1+0x5170], R29 ;  /* 0x0051701d01007387 */ /* 0x000fe80000100800 */
[----:B------:R-:W-:Y:S01]  /*40640*/  STL [R1+0x5178], R29 ;  /* 0x0051781d01007387 */ /* 0x000fe20000100800 */
[----:B------:R-:W-:-:S03]  /*40650*/  ISETP.GE.AND P1, PT, R41, R2, PT ;  /* 0x000000022900720c */ /* 0x000fc60003f26270 */
[----:B------:R-:W-:Y:S01]  /*40660*/  STL [R1+0x5180], R29 ;  /* 0x0051801d01007387 */ /* 0x000fe20000100800 */
[----:B-1----:R-:W-:-:S03]  /*40670*/  LOP3.LUT R41, R55, 0x1f, RZ, 0xc0, !PT ;  /* 0x0000001f37297812 */ /* 0x002fc600078ec0ff */
[----:B------:R-:W-:Y:S04]  /*40680*/  STL [R1+0x5188], R29 ;  /* 0x0051881d01007387 */ /* 0x000fe80000100800 */
[----:B------:R-:W-:Y:S04]  /*40690*/  STL [R1+0x5190], R29 ;  /* 0x0051901d01007387 */ /* 0x000fe80000100800 */
[----:B------:R-:W-:Y:S04]  /*406a0*/  STL [R1+0x5198], R29 ;  /* 0x0051981d01007387 */ /* 0x000fe80000100800 */
[----:B------:R-:W-:Y:S04]  /*406b0*/  STL [R1+0x51a0], R29 ;  /* 0x0051a01d01007387 */ /* 0x000fe80000100800 */
[----:B------:R-:W-:Y:S04]  /*406c0*/  STL [R1+0x51a8], R29 ;  /* 0x0051a81d01007387 */ /* 0x000fe80000100800 */
[----:B--2---:R-:W-:Y:S04]  /*406d0*/  STS.U8 [R41+UR4], R39 ;  /* 0x0000002729007988 */ /* 0x004fe80008000004 */
[----:B------:R-:W-:Y:S04]  /*406e0*/  STL [R1+0x51b0], R29 ;  /* 0x0051b01d01007387 */ /* 0x000fe80000100800 */
[----:B----4-:R-:W-:Y:S04]  /*406f0*/  STS.U8 [R41+UR4+0x20], R37 ;  /* 0x0000202529007988 */ /* 0x010fe80008000004 */
[----:B------:R-:W-:Y:S04]  /*40700*/  STL [R1+0x51b8], R29 ;  /* 0x0051b81d01007387 */ /* 0x000fe80000100800 */
[----:B------:R-:W-:Y:S04]  /*40710*/  STS.U8 [R41+UR4+0x40], R35 ;  /* 0x0000402329007988 */ /* 0x000fe80008000004 */
        /* <DEDUP_REMOVED lines=10> */
[----:B------:R-:W-:Y:S01]  /*407c0*/  STL [R1+0x51e8], R29 ;  /* 0x0051e81d01007387 */ /* 0x000fe20000100800 */
[----:B---3--:R-:W-:-:S03]  /*407d0*/  LOP3.LUT R28, R28, 0x1f, RZ, 0xc0, !PT ;  /* 0x0000001f1c1c7812 */ /* 0x008fc600078ec0ff */
        /* <DEDUP_REMOVED lines=10> */
[----:B------:R0:W-:Y:S04]  /*40880*/  STS.U8 [R41+UR4+0x600], R24 ;  /* 0x0006001829007988 */ /* 0x0001e80008000004 */
[----:B------:R1:W-:Y:S04]  /*40890*/  STS.U8 [R41+UR4+0x660], R25 ;  /* 0x0006601929007988 */ /* 0x0003e80008000004 */
[----:B------:R2:W-:Y:S04]  /*408a0*/  STS.U8 [R41+UR4+0x640], R26 ;  /* 0x0006401a29007988 */ /* 0x0005e80008000004 */
[----:B------:R3:W-:Y:S04]  /*408b0*/  STS.U8 [R41+UR4+0x800], R27 ;  /* 0x0008001b29007988 */ /* 0x0007e80008000004 */
[----:B------:R4:W-:Y:S04]  /*408c0*/  STS.U8 [R41+UR4+0x820], R57 ;  /* 0x0008203929007988 */ /* 0x0009e80008000004 */
[----:B------:R4:W-:Y:S04]  /*408d0*/  STS.U8 [R41+UR4+0x840], R58 ;  /* 0x0008403a29007988 */ /* 0x0009e80008000004 */
[----:B0-----:R-:W4:Y:S04]  /*408e0*/  LDL.LU R24, [R1+0x1dc] ;  /* 0x0001dc0001187983 */ /* 0x001f280000300800 */
[----:B-1----:R-:W4:Y:S04]  /*408f0*/  LDL.LU R25, [R1+0x1d8] ;  /* 0x0001d80001197983 */ /* 0x002f280000300800 */
[----:B--2---:R-:W2:Y:S04]  /*40900*/  LDL.LU R26, [R1+0x1d4] ;  /* 0x0001d400011a7983 */ /* 0x004ea80000300800 */
[----:B---3--:R-:W3:Y:S04]  /*40910*/  LDL.LU R27, [R1+0x1a0] ;  /* 0x0001a000011b7983 */ /* 0x008ee80000300800 */
[----:B----4-:R-:W4:Y:S04]  /*40920*/  LDL.LU R57, [R1+0x19c] ;  /* 0x00019c0001397983 */ /* 0x010f280000300800 */
[----:B------:R0:W-:Y:S04]  /*40930*/  STS.U8 [R41+UR4+0x860], R59 ;  /* 0x0008603b29007988 */ /* 0x0001e80008000004 */
[----:B------:R-:W4:Y:S04]  /*40940*/  LDL.LU R58, [R1+0x198] ;  /* 0x00019800013a7983 */ /* 0x000f280000300800 */
[----:B------:R1:W-:Y:S01]  /*40950*/  STS.U8 [R41+UR4+0xa20], R60 ;  /* 0x000a203c29007988 */ /* 0x0003e20008000004 */
[----:B------:R-:W-:-:S02]  /*40960*/  LOP3.LUT R45, R43, 0x60, RZ, 0xfc, !PT ;  /* 0x000000602b2d7812 */ /* 0x000fc400078efcff */
[----:B------:R-:W-:Y:S01]  /*40970*/  LOP3.LUT R43, R43, 0x40, RZ, 0xfc, !PT ;  /* 0x000000402b2b7812 */ /* 0x000fe200078efcff */
[----:B0-----:R-:W4:Y:S04]  /*40980*/  LDL.LU R59, [R1+0x194] ;  /* 0x00019400013b7983 */ /* 0x001f280000300800 */
[----:B-1----:R-:W4:Y:S01]  /*40990*/  LDL.LU R60, [R1+0x160] ;  /* 0x00016000013c7983 */ /* 0x002f220000300800 */
[-C--:B------:R-:W-:Y:S02]  /*409a0*/  ISETP.GE.AND P0, PT, R28, R2.reuse, PT ;  /* 0x000000021c00720c */ /* 0x080fe40003f06270 */
[-C--:B------:R-:W-:Y:S02]  /*409b0*/  ISETP.GE.AND P3, PT, R45, R2.reuse, PT ;  /* 0x000000022d00720c */ /* 0x080fe40003f66270 */
[----:B------:R-:W-:-:S02]  /*409c0*/  ISETP.GE.AND P2, PT, R43, R2, PT ;  /* 0x000000022b00720c */ /* 0x000fc40003f46270 */
        /* <DEDUP_REMOVED lines=23> */
[----:B------:R0:W-:Y:S04]  /*40b40*/  STS.U8 [R41+UR4+0xa00], R24 ;  /* 0x000a001829007988 */ /* 0x0001e80008000004 */
[----:B------:R1:W-:Y:S04]  /*40b50*/  STS.U8 [R41+UR4+0xa60], R25 ;  /* 0x000a601929007988 */ /* 0x0003e80008000004 */
[----:B--2---:R2:W-:Y:S04]  /*40b60*/  STS.U8 [R41+UR4+0xa40], R26 ;  /* 0x000a401a29007988 */ /* 0x0045e80008000004 */
[----:B---3--:R3:W-:Y:S04]  /*40b70*/  STS.U8 [R41+UR4+0xc00], R27 ;  /* 0x000c001b29007988 */ /* 0x0087e80008000004 */
[----:B----4-:R4:W-:Y:S04]  /*40b80*/  STS.U8 [R41+UR4+0xc20], R57 ;  /* 0x000c203929007988 */ /* 0x0109e80008000004 */
[----:B------:R4:W-:Y:S04]  /*40b90*/  STS.U8 [R41+UR4+0xc40], R58 ;  /* 0x000c403a29007988 */ /* 0x0009e80008000004 */
[----:B0-----:R-:W4:Y:S04]  /*40ba0*/  LDL.LU R24, [R1+0x52ac] ;  /* 0x0052ac0001187983 */ /* 0x001f280000300800 */
[----:B-1----:R-:W4:Y:S04]  /*40bb0*/  LDL.LU R25, [R1+0x52a8] ;  /* 0x0052a80001197983 */ /* 0x002f280000300800 */
[----:B--2---:R-:W2:Y:S04]  /*40bc0*/  LDL.LU R26, [R1+0x52a4] ;  /* 0x0052a400011a7983 */ /* 0x004ea80000300800 */
[----:B---3--:R-:W3:Y:S04]  /*40bd0*/  LDL.LU R27, [R1+0x52a0] ;  /* 0x0052a000011b7983 */ /* 0x008ee80000300800 */
[----:B----4-:R-:W4:Y:S04]  /*40be0*/  LDL.LU R57, [R1+0x529c] ;  /* 0x00529c0001397983 */ /* 0x010f280000300800 */
[----:B------:R-:W2:Y:S04]  /*40bf0*/  LDL.LU R58, [R1+0x5298] ;  /* 0x00529800013a7983 */ /* 0x000ea80000300800 */
[----:B------:R0:W-:Y:S04]  /*40c00*/  STS.U8 [R41+UR4+0xc60], R59 ;  /* 0x000c603b29007988 */ /* 0x0001e80008000004 */
[----:B------:R1:W-:Y:S04]  /*40c10*/  STS.U8 [R41+UR4+0xe20], R60 ;  /* 0x000e203c29007988 */ /* 0x0003e80008000004 */
[----:B0-----:R-:W3:Y:S04]  /*40c20*/  LDL.LU R59, [R1+0x5294] ;  /* 0x00529400013b7983 */ /* 0x001ee80000300800 */
[----:B-1----:R-:W4:Y:S04]  /*40c30*/  LDL.LU R60, [R1+0x5290] ;  /* 0x00529000013c7983 */ /* 0x002f280000300800 */
[----:B------:R-:W-:Y:S04]  /*40c40*/  STS.U8 [R41+UR4+0xe00], R2 ;  /* 0x000e000229007988 */ /* 0x000fe80008000004 */
[----:B------:R-:W-:Y:S04]  /*40c50*/  STS.U8 [R41+UR4+0xe60], R28 ;  /* 0x000e601c29007988 */ /* 0x000fe80008000004 */
[----:B------:R-:W-:Y:S04]  /*40c60*/  STS.U8 [R41+UR4+0xe40], R29 ;  /* 0x000e401d29007988 */ /* 0x000fe80008000004 */
[----:B------:R0:W-:Y:S04]  /*40c70*/  STS.U8 [R41+UR4+0x1000], R54 ;  /* 0x0010003629007988 */ /* 0x0001e80008000004 */
[----:B------:R1:W-:Y:S04]  /*40c80*/  STS.U8 [R41+UR4+0x1020], R53 ;  /* 0x0010203529007988 */ /* 0x0003e80008000004 */
[----:B------:R1:W-:Y:S04]  /*40c90*/  STS.U8 [R41+UR4+0x1040], R51 ;  /* 0x0010403329007988 */ /* 0x0003e80008000004 */
[----:B------:R1:W-:Y:S04]  /*40ca0*/  STS.U8 [R41+UR4+0x1060], R49 ;  /* 0x0010603129007988 */ /* 0x0003e80008000004 */
[----:B------:R1:W-:Y:S04]  /*40cb0*/  STS.U8 [R41+UR4+0x1220], R47 ;  /* 0x0012202f29007988 */ /* 0x0003e80008000004 */
[----:B------:R1:W-:Y:S04]  /*40cc0*/  STS.U8 [R41+UR4+0x1200], R45 ;  /* 0x0012002d29007988 */ /* 0x0003e80008000004 */
[----:B0-----:R-:W2:Y:S04]  /*40cd0*/  LDL.LU R54, [R1+0x310] ;  /* 0x0003100001367983 */ /* 0x001ea80000300800 */
[----:B-1----:R-:W2:Y:S04]  /*40ce0*/  LDL.LU R53, [R1+0x30c] ;  /* 0x00030c0001357983 */ /* 0x002ea80000300800 */
[----:B------:R-:W2:Y:S04]  /*40cf0*/  LDL.LU R51, [R1+0x308] ;  /* 0x0003080001337983 */ /* 0x000ea80000300800 */
[----:B------:R-:W2:Y:S04]  /*40d00*/  LDL.LU R49, [R1+0x304] ;  /* 0x0003040001317983 */ /* 0x000ea80000300800 */
[----:B------:R-:W2:Y:S04]  /*40d10*/  LDL.LU R47, [R1+0x2d0] ;  /* 0x0002d000012f7983 */ /* 0x000ea80000300800 */
[----:B------:R0:W-:Y:S04]  /*40d20*/  STS.U8 [R41+UR4+0x1260], R43 ;  /* 0x0012602b29007988 */ /* 0x0001e80008000004 */
[----:B------:R-:W2:Y:S04]  /*40d30*/  LDL.LU R45, [R1+0x2cc] ;  /* 0x0002cc00012d7983 */ /* 0x000ea80000300800 */
        /* <DEDUP_REMOVED lines=25> */
[----:B0-----:R-:W2:Y:S04]  /*40ed0*/  LDL.LU R56, [R1+0x208] ;  /* 0x0002080001387983 */ /* 0x001ea80000300800 */
[----:B-1----:R-:W2:Y:S01]  /*40ee0*/  LDL.LU R0, [R1+0x204] ;  /* 0x0002040001007983 */ /* 0x002ea20000300800 */
[----:B------:R-:W-:-:S04]  /*40ef0*/  LOP3.LUT R55, R55, 0x1f, RZ, 0xc0, !PT ;  /* 0x0000001f37377812 */ /* 0x000fc800078ec0ff */
[----:B------:R-:W-:Y:S01]  /*40f00*/  LOP3.LUT R28, R55, 0x8, RZ, 0x3c, !PT ;  /* 0x00000008371c7812 */ /* 0x000fe200078e3cff */
[----:B----4-:R-:W-:Y:S04]  /*40f10*/  STS.U8 [R41+UR4+0x1a20], R60 ;  /* 0x001a203c29007988 */ /* 0x010fe80008000004 */
[----:B---3--:R-:W-:Y:S04]  /*40f20*/  STS.U8 [R41+UR4+0x1a00], R59 ;  /* 0x001a003b29007988 */ /* 0x008fe80008000004 */
[----:B--2---:R-:W-:Y:S04]  /*40f30*/  STS.U8 [R41+UR4+0x1a60], R58 ;  /* 0x001a603a29007988 */ /* 0x004fe80008000004 */
[----:B------:R-:W-:Y:S04]  /*40f40*/  STS.U8 [R41+UR4+0x1a40], R57 ;  /* 0x001a403929007988 */ /* 0x000fe80008000004 */
        /* <DEDUP_REMOVED lines=14> */
[----:B------:R-:W-:Y:S04]  /*41030*/  STL [R1+0x5268], R60 ;  /* 0x0052683c01007387 */ /* 0x000fe80000100800 */
[----:B------:R-:W-:Y:S04]  /*41040*/  STL [R1+0x526c], R59 ;  /* 0x00526c3b01007387 */ /* 0x000fe80000100800 */
[----:B------:R-:W-:Y:S04]  /*41050*/  STL [R1+0x5270], R58 ;  /* 0x0052703a01007387 */ /* 0x000fe80000100800 */
        /* <DEDUP_REMOVED lines=9> */
[----:B------:R-:W-:Y:S04]  /*410f0*/  STL [R1+0x5280], R25 ;  /* 0x0052801901007387 */ /* 0x000fe80000100800 */
[----:B------:R-:W-:Y:S04]  /*41100*/  STS.U8 [R28+UR4+0x6a0], R30 ;  /* 0x0006a01e1c007988 */ /* 0x000fe80008000004 */
[----:B------:R-:W-:Y:S04]  /*41110*/  STS.U8 [R28+UR4+0x680], R32 ;  /* 0x000680201c007988 */ /* 0x000fe80008000004 */
[----:B------:R-:W-:Y:S04]  /*41120*/  STS.U8 [R28+UR4+0x6e0], R34 ;  /* 0x0006e0221c007988 */ /* 0x000fe80008000004 */
[----:B------:R-:W-:Y:S04]  /*41130*/  STS.U8 [R28+UR4+0x6c0], R36 ;  /* 0x0006c0241c007988 */ /* 0x000fe80008000004 */
[----:B------:R0:W-:Y:S04]  /*41140*/  STS.U8 [R28+UR4+0x880], R38 ;  /* 0x000880261c007988 */ /* 0x0001e80008000004 */
[----:B------:R-:W-:Y:S04]  /*41150*/  STS.U8 [R28+UR4+0x8a0], R40 ;  /* 0x0008a0281c007988 */ /* 0x000fe80008000004 */
[----:B0-----:R-:W2:Y:S04]  /*41160*/  LDL.LU R38, [R1+0x1d0] ;  /* 0x0001d00001267983 */ /* 0x001ea80000300800 */
[----:B------:R0:W-:Y:S04]  /*41170*/  STS.U8 [R28+UR4+0x8c0], R56 ;  /* 0x0008c0381c007988 */ /* 0x0001e80008000004 */
[----:B------:R1:W-:Y:S04]  /*41180*/  STS.U8 [R28+UR4+0x8e0], R0 ;  /* 0x0008e0001c007988 */ /* 0x0003e80008000004 */
[----:B0-----:R-:W3:Y:S04]  /*41190*/  LDL.LU R56, [R1+0x1cc] ;  /* 0x0001cc0001387983 */ /* 0x001ee80000300800 */
[----:B-1----:R-:W4:Y:S04]  /*411a0*/  LDL.LU R0, [R1+0x1c8] ;  /* 0x0001c80001007983 */ /* 0x002f280000300800 */
        /* <DEDUP_REMOVED lines=27> */
[----:B--2---:R0:W-:Y:S04]  /*41360*/  STS.U8 [R28+UR4+0xaa0], R38 ;  /* 0x000aa0261c007988 */ /* 0x0041e80008000004 */
[----:B0-----:R-:W2:Y:S04]  /*41370*/  LDL.LU R38, [R1+0x18] ;  /* 0x0000180001267983 */ /* 0x001ea80000300800 */
[----:B---3--:R0:W-:Y:S04]  /*41380*/  STS.U8 [R28+UR4+0xa80], R56 ;  /* 0x000a80381c007988 */ /* 0x0081e80008000004 */
[----:B----4-:R1:W-:Y:S04]  /*41390*/  STS.U8 [R28+UR4+0xae0], R0 ;  /* 0x000ae0001c007988 */ /* 0x0103e80008000004 */
[----:B------:R-:W-:Y:S04]  /*413a0*/  STS.U8 [R28+UR4+0xac0], R25 ;  /* 0x000ac0191c007988 */ /* 0x000fe80008000004 */
[----:B0-----:R-:W3:Y:S04]  /*413b0*/  LDL.LU R56, [R1+0x528c] ;  /* 0x00528c0001387983 */ /* 0x001ee80000300800 */
[----:B-1----:R-:W4:Y:S04]  /*413c0*/  LDL.LU R0, [R1+0x5288] ;  /* 0x0052880001007983 */ /* 0x002f280000300800 */
        /* <DEDUP_REMOVED lines=23> */
[----:B------:R0:W-:Y:S04]  /*41540*/  STS.U8 [R28+UR4+0x16c0], R40 ;  /* 0x0016c0281c007988 */ /* 0x0001e80008000004 */
[----:B0-----:R-:W3:Y:S04]  /*41550*/  LDL.LU R40, [R1+0x300] ;  /* 0x0003000001287983 */ /* 0x001ee80000300800 */
[----:B------:R-:W-:Y:S04]  /*41560*/  STS.U8 [R28+UR4+0x1880], R34 ;  /* 0x001880221c007988 */ /* 0x000fe80008000004 */
[----:B------:R-:W-:Y:S01]  /*41570*/  STS.U8 [R28+UR4+0x18a0], R36 ;  /* 0x0018a0241c007988 */ /* 0x000fe20008000004 */
[----:B------:R-:W-:-:S03]  /*41580*/  LOP3.LUT R2, R41, 0x10, RZ, 0x3c, !PT ;  /* 0x0000001029027812 */ /* 0x000fc600078e3cff */
[----:B--2---:R-:W-:Y:S04]  /*41590*/  STS.U8 [R28+UR4+0x18c0], R38 ;  /* 0x0018c0261c007988 */ /* 0x004fe80008000004 */
[----:B----4-:R0:W-:Y:S04]  /*415a0*/  STS.U8 [R28+UR4+0x18e0], R0 ;  /* 0x0018e0001c007988 */ /* 0x0101e80008000004 */
[----:B0-----:R-:W2:Y:S04]  /*415b0*/  LDL.LU R0, [R1+0x5284] ;  /* 0x0052840001007983 */ /* 0x001ea80000300800 */
[----:B------:R-:W4:Y:S04]  /*415c0*/  LDL.LU R54, [R1+0x2fc] ;  /* 0x0002fc0001367983 */ /* 0x000f280000300800 */
[----:B------:R-:W2:Y:S04]  /*415d0*/  LDL.LU R53, [R1+0x2f8] ;  /* 0x0002f80001357983 */ /* 0x000ea80000300800 */
[----:B------:R-:W2:Y:S04]  /*415e0*/  LDL.LU R51, [R1+0x2f4] ;  /* 0x0002f40001337983 */ /* 0x000ea80000300800 */
[----:B------:R-:W2:Y:S04]  /*415f0*/  LDL.LU R49, [R1+0x2c0] ;  /* 0x0002c00001317983 */ /* 0x000ea80000300800 */
[----:B------:R-:W2:Y:S04]  /*41600*/  LDL.LU R47, [R1+0x2bc] ;  /* 0x0002bc00012f7983 */ /* 0x000ea80000300800 */
[----:B------:R-:W2:Y:S04]  /*41610*/  LDL.LU R45, [R1+0x2b8] ;  /* 0x0002b800012d7983 */ /* 0x000ea80000300800 */
[----:B------:R-:W2:Y:S04]  /*41620*/  LDL.LU R43, [R1+0x2b4] ;  /* 0x0002b400012b7983 */ /* 0x000ea80000300800 */
[----:B---3--:R-:W-:Y:S04]  /*41630*/  STS.U8 [R28+UR4+0x1aa0], R56 ;  /* 0x001aa0381c007988 */ /* 0x008fe80008000004 */
[----:B------:R-:W-:Y:S04]  /*41640*/  STS.U8 [R28+UR4+0x1a80], R52 ;  /* 0x001a80341c007988 */ /* 0x000fe80008000004 */
[----:B------:R-:W-:Y:S04]  /*41650*/  STS.U8 [R28+UR4+0x1ae0], R50 ;  /* 0x001ae0321c007988 */ /* 0x000fe80008000004 */
[----:B------:R-:W3:Y:S04]  /*41660*/  LDL.LU R39, [R1+0x280] ;  /* 0x0002800001277983 */ /* 0x000ee80000300800 */
        /* <DEDUP_REMOVED lines=11> */
[----:B------:R-:W-:Y:S04]  /*41720*/  STS.U8 [R28+UR4+0x1e80], R14 ;  /* 0x001e800e1c007988 */ /* 0x000fe80008000004 */
[----:B------:R-:W3:Y:S04]  /*41730*/  LDL.LU R32, [R1+0x238] ;  /* 0x0002380001207983 */ /* 0x000ee80000300800 */
[----:B------:R-:W-:Y:S04]  /*41740*/  STS.U8 [R28+UR4+0x1ee0], R13 ;  /* 0x001ee00d1c007988 */ /* 0x000fe80008000004 */
[----:B------:R-:W3:Y:S04]  /*41750*/  LDL.LU R34, [R1+0x234] ;  /* 0x0002340001227983 */ /* 0x000ee80000300800 */
[----:B------:R-:W-:Y:S04]  /*41760*/  STS.U8 [R28+UR4+0x1ec0], R12 ;  /* 0x001ec00c1c007988 */ /* 0x000fe80008000004 */
[----:B------:R-:W3:Y:S04]  /*41770*/  LDL.LU R36, [R1+0x200] ;  /* 0x0002000001247983 */ /* 0x000ee80000300800 */
[----:B------:R0:W-:Y:S04]  /*41780*/  STS.U8 [R2+UR4+0x100], R40 ;  /* 0x0001002802007988 */ /* 0x0001e80008000004 */
[----:B------:R-:W3:Y:S04]  /*41790*/  LDL.LU R38, [R1+0x1fc] ;  /* 0x0001fc0001267983 */ /* 0x000ee80000300800 */
[----:B0-----:R-:W3:Y:S04]  /*417a0*/  LDL.LU R40, [R1+0x1f8] ;  /* 0x0001f80001287983 */ /* 0x001ee80000300800 */
[----:B------:R-:W3:Y:S04]  /*417b0*/  LDL.LU R27, [R1+0x1f4] ;  /* 0x0001f400011b7983 */ /* 0x000ee80000300800 */
[----:B------:R-:W3:Y:S04]  /*417c0*/  LDL.LU R57, [R1+0x1c0] ;  /* 0x0001c00001397983 */ /* 0x000ee80000300800 */
[----:B------:R-:W3:Y:S04]  /*417d0*/  LDL.LU R58, [R1+0x1bc] ;  /* 0x0001bc00013a7983 */ /* 0x000ee80000300800 */
[----:B------:R-:W3:Y:S04]  /*417e0*/  LDL.LU R59, [R1+0x1b8] ;  /* 0x0001b800013b7983 */ /* 0x000ee80000300800 */
[----:B------:R-:W3:Y:S04]  /*417f0*/  LDL.LU R60, [R1+0x1b4] ;  /* 0x0001b400013c7983 */ /* 0x000ee80000300800 */
[----:B------:R-:W3:Y:S04]  /*41800*/  LDL.LU R28, [R1+0x180] ;  /* 0x00018000011c7983 */ /* 0x000ee80000300800 */
[----:B------:R-:W3:Y:S04]  /*41810*/  LDL.LU R29, [R1+0x17c] ;  /* 0x00017c00011d7983 */ /* 0x000ee80000300800 */
[----:B------:R-:W3:Y:S04]  /*41820*/  LDL.LU R55, [R1+0x178] ;  /* 0x0001780001377983 */ /* 0x000ee80000300800 */
[----:B----4-:R-:W-:Y:S04]  /*41830*/  STS.U8 [R2+UR4+0x120], R54 ;  /* 0x0001203602007988 */ /* 0x010fe80008000004 */
[----:B--2---:R-:W-:Y:S04]  /*41840*/  STS.U8 [R2+UR4+0x140], R53 ;  /* 0x0001403502007988 */ /* 0x004fe80008000004 */
[----:B------:R0:W-:Y:S04]  /*41850*/  STS.U8 [R2+UR4+0x160], R51 ;  /* 0x0001603302007988 */ /* 0x0001e80008000004 */
[----:B------:R1:W-:Y:S04]  /*41860*/  STS.U8 [R2+UR4+0x320], R49 ;  /* 0x0003203102007988 */ /* 0x0003e80008000004 */
[----:B------:R2:W-:Y:S04]  /*41870*/  STS.U8 [R2+UR4+0x300], R47 ;  /* 0x0003002f02007988 */ /* 0x0005e80008000004 */
[----:B------:R4:W-:Y:S04]  /*41880*/  STS.U8 [R2+UR4+0x360], R45 ;  /* 0x0003602d02007988 */ /* 0x0009e80008000004 */
[----:B------:R4:W-:Y:S04]  /*41890*/  STS.U8 [R2+UR4+0x340], R43 ;  /* 0x0003402b02007988 */ /* 0x0009e80008000004 */
[----:B0-----:R-:W3:Y:S04]  /*418a0*/  LDL.LU R51, [R1+0x174] ;  /* 0x0001740001337983 */ /* 0x001ee80000300800 */
[----:B-1----:R-:W3:Y:S04]  /*418b0*/  LDL.LU R49, [R1+0x140] ;  /* 0x0001400001317983 */ /* 0x002ee80000300800 */
[----:B--2---:R-:W2:Y:S04]  /*418c0*/  LDL.LU R47, [R1+0x13c] ;  /* 0x00013c00012f7983 */ /* 0x004ea80000300800 */
[----:B----4-:R-:W4:Y:S04]  /*418d0*/  LDL.LU R45, [R1+0x138] ;  /* 0x00013800012d7983 */ /* 0x010f280000300800 */
[----:B------:R-:W4:Y:S04]  /*418e0*/  LDL.LU R43, [R1+0x134] ;  /* 0x00013400012b7983 */ /* 0x000f280000300800 */
[----:B------:R-:W4:Y:S04]  /*418f0*/  LDL.LU R54, [R1+0x100] ;  /* 0x0001000001367983 */ /* 0x000f280000300800 */
[----:B---3--:R0:W-:Y:S04]  /*41900*/  STS.U8 [R2+UR4+0x500], R39 ;  /* 0x0005002702007988 */ /* 0x0081e80008000004 */
[----:B------:R-:W3:Y:S04]  /*41910*/  LDL.LU R53, [R1+0xfc] ;  /* 0x0000fc0001357983 */ /* 0x000ee80000300800 */
[----:B------:R1:W-:Y:S04]  /*41920*/  STS.U8 [R2+UR4+0x520], R37 ;  /* 0x0005202502007988 */ /* 0x0003e80008000004 */
[----:B------:R1:W-:Y:S04]  /*41930*/  STS.U8 [R2+UR4+0x540], R35 ;  /* 0x0005402302007988 */ /* 0x0003e80008000004 */
[----:B------:R1:W-:Y:S04]  /*41940*/  STS.U8 [R2+UR4+0x560], R33 ;  /* 0x0005602102007988 */ /* 0x0003e80008000004 */
[----:B------:R1:W-:Y:S04]  /*41950*/  STS.U8 [R2+UR4+0x720], R31 ;  /* 0x0007201f02007988 */ /* 0x0003e80008000004 */
[----:B------:R1:W-:Y:S04]  /*41960*/  STS.U8 [R2+UR4+0x700], R30 ;  /* 0x0007001e02007988 */ /* 0x0003e80008000004 */
[----:B0-----:R-:W3:Y:S04]  /*41970*/  LDL.LU R39, [R1+0xf8] ;  /* 0x0000f80001277983 */ /* 0x001ee80000300800 */
[----:B-1----:R-:W3:Y:S04]  /*41980*/  LDL.LU R37, [R1+0xf4] ;  /* 0x0000f40001257983 */ /* 0x002ee80000300800 */
[----:B------:R-:W3:Y:S04]  /*41990*/  LDL.LU R35, [R1+0xc0] ;  /* 0x0000c00001237983 */ /* 0x000ee80000300800 */
[----:B------:R-:W3:Y:S04]  /*419a0*/  LDL.LU R33, [R1+0xbc] ;  /* 0x0000bc0001217983 */ /* 0x000ee80000300800 */
[----:B------:R-:W3:Y:S04]  /*419b0*/  LDL.LU R31, [R1+0xb8] ;  /* 0x0000b800011f7983 */ /* 0x000ee80000300800 */
[----:B------:R0:W-:Y:S04]  /*419c0*/  STS.U8 [R2+UR4+0x760], R32 ;  /* 0x0007602002007988 */ /* 0x0001e80008000004 */
[----:B------:R-:W3:Y:S04]  /*419d0*/  LDL.LU R30, [R1+0xb4] ;  /* 0x0000b400011e7983 */ /* 0x000ee80000300800 */
        /* <DEDUP_REMOVED lines=18> */
[----:B------:R1:W-:Y:S04]  /*41b00*/  STS.U8 [R2+UR4+0xf20], R49 ;  /* 0x000f203102007988 */ /* 0x0003e80008000004 */
[----:B--2---:R2:W-:Y:S04]  /*41b10*/  STS.U8 [R2+UR4+0xf00], R47 ;  /* 0x000f002f02007988 */ /* 0x0045e80008000004 */
[----:B----4-:R4:W-:Y:S04]  /*41b20*/  STS.U8 [R2+UR4+0xf60], R45 ;  /* 0x000f602d02007988 */ /* 0x0109e80008000004 */
[----:B------:R4:W-:Y:S04]  /*41b30*/  STS.U8 [R2+UR4+0xf40], R43 ;  /* 0x000f402b02007988 */ /* 0x0009e80008000004 */
[----:B0-----:R-:W3:Y:S04]  /*41b40*/  LDL.LU R51, [R1+0x14] ;  /* 0x0000140001337983 */ /* 0x001ee80000300800 */
[----:B-1----:R-:W3:Y:S04]  /*41b50*/  LDL.LU R49, [R1+0x10] ;  /* 0x0000100001317983 */ /* 0x002ee80000300800 */
[----:B--2---:R-:W2:Y:S04]  /*41b60*/  LDL.LU R47, [R1+0x8] ;  /* 0x00000800012f7983 */ /* 0x004ea80000300800 */
[----:B----4-:R-:W4:Y:S04]  /*41b70*/  LDL.LU R45, [R1+0x4] ;  /* 0x00000400012d7983 */ /* 0x010f280000300800 */
[----:B------:R-:W4:Y:S04]  /*41b80*/  LDL.LU R43, [R1] ;  /* 0x00000000012b7983 */ /* 0x000f280000300800 */
[----:B------:R-:W-:Y:S04]  /*41b90*/  STS.U8 [R2+UR4+0x1100], R54 ;  /* 0x0011003602007988 */ /* 0x000fe80008000004 */
[----:B---3--:R-:W-:Y:S04]  /*41ba0*/  STS.U8 [R2+UR4+0x1120], R53 ;  /* 0x0011203502007988 */ /* 0x008fe80008000004 */
        /* <DEDUP_REMOVED lines=8> */
[----:B---3--:R-:W3:Y:S04]  /*41c30*/  LDL.LU R35, [R1+0x2e8] ;  /* 0x0002e80001237983 */ /* 0x008ee80000300800 */
        /* <DEDUP_REMOVED lines=25> */
[----:B------:R-:W3:Y:S01]  /*41dd0*/  LDL.LU R53, [R1+0x1a8] ;  /* 0x0001a80001357983 */ /* 0x000ee20000300800 */
[----:B------:R-:W-:-:S03]  /*41de0*/  LOP3.LUT R29, R41, 0x18, RZ, 0x3c, !PT ;  /* 0x00000018291d7812 */ /* 0x000fc600078e3cff */
[----:B------:R0:W-:Y:S04]  /*41df0*/  STS.U8 [R2+UR4+0x1760], R51 ;  /* 0x0017603302007988 */ /* 0x0001e80008000004 */
[----:B------:R1:W-:Y:S04]  /*41e00*/  STS.U8 [R2+UR4+0x1740], R49 ;  /* 0x0017403102007988 */ /* 0x0003e80008000004 */
[----:B--2---:R2:W-:Y:S04]  /*41e10*/  STS.U8 [R2+UR4+0x1900], R47 ;  /* 0x0019002f02007988 */ /* 0x0045e80008000004 */
[----:B----4-:R4:W-:Y:S04]  /*41e20*/  STS.U8 [R2+UR4+0x1920], R45 ;  /* 0x0019202d02007988 */ /* 0x0109e80008000004 */
[----:B------:R4:W-:Y:S04]  /*41e30*/  STS.U8 [R2+UR4+0x1940], R43 ;  /* 0x0019402b02007988 */ /* 0x0009e80008000004 */
        /* <DEDUP_REMOVED lines=9> */
[----:B0-----:R-:W3:Y:S04]  /*41ed0*/  LDL.LU R51, [R1+0x1a4] ;  /* 0x0001a40001337983 */ /* 0x001ee80000300800 */
[----:B------:R-:W-:Y:S04]  /*41ee0*/  STS.U8 [R2+UR4+0x1f20], R6 ;  /* 0x001f200602007988 */ /* 0x000fe80008000004 */
[----:B-1----:R-:W3:Y:S04]  /*41ef0*/  LDL.LU R49, [R1+0x170] ;  /* 0x0001700001317983 */ /* 0x002ee80000300800 */
[----:B------:R-:W-:Y:S04]  /*41f00*/  STS.U8 [R2+UR4+0x1f00], R5 ;  /* 0x001f000502007988 */ /* 0x000fe80008000004 */
[----:B--2---:R-:W2:Y:S04]  /*41f10*/  LDL.LU R47, [R1+0x16c] ;  /* 0x00016c00012f7983 */ /* 0x004ea80000300800 */
[----:B------:R-:W-:Y:S04]  /*41f20*/  STS.U8 [R2+UR4+0x1f60], R4 ;  /* 0x001f600402007988 */ /* 0x000fe80008000004 */
[----:B----4-:R-:W4:Y:S04]  /*41f30*/  LDL.LU R45, [R1+0x168] ;  /* 0x00016800012d7983 */ /* 0x010f280000300800 */
[----:B------:R-:W-:Y:S04]  /*41f40*/  STS.U8 [R2+UR4+0x1f40], R3 ;  /* 0x001f400302007988 */ /* 0x000fe80008000004 */
[----:B------:R-:W4:Y:S04]  /*41f50*/  LDL.LU R43, [R1+0x164] ;  /* 0x00016400012b7983 */ /* 0x000f280000300800 */
[----:B------:R0:W-:Y:S04]  /*41f60*/  STS.U8 [R29+UR4+0x180], R39 ;  /* 0x000180271d007988 */ /* 0x0001e80008000004 */
[----:B------:R-:W4:Y:S04]  /*41f70*/  LDL.LU R41, [R1+0x130] ;  /* 0x0001300001297983 */ /* 0x000f280000300800 */
[----:B------:R1:W-:Y:S04]  /*41f80*/  STS.U8 [R29+UR4+0x1a0], R37 ;  /* 0x0001a0251d007988 */ /* 0x0003e80008000004 */
[----:B---3--:R3:W-:Y:S04]  /*41f90*/  STS.U8 [R29+UR4+0x1c0], R35 ;  /* 0x0001c0231d007988 */ /* 0x0087e80008000004 */
        /* <DEDUP_REMOVED lines=23> */
[----:B------:R0:W-:Y:S04]  /*42110*/  STS.U8 [R29+UR4+0x7a0], R25 ;  /* 0x0007a0191d007988 */ /* 0x0001e80008000004 */
        /* <DEDUP_REMOVED lines=22> */
[----:B------:R1:W-:Y:S04]  /*42280*/  STS.U8 [R29+UR4+0xd80], R49 ;  /* 0x000d80311d007988 */ /* 0x0003e80008000004 */
[----:B--2---:R2:W-:Y:S04]  /*42290*/  STS.U8 [R29+UR4+0xda0], R47 ;  /* 0x000da02f1d007988 */ /* 0x0045e80008000004 */
[----:B----4-:R4:W-:Y:S04]  /*422a0*/  STS.U8 [R29+UR4+0xdc0], R45 ;  /* 0x000dc02d1d007988 */ /* 0x0109e80008000004 */
[----:B0-----:R-:W3:Y:S04]  /*422b0*/  LDL.LU R51, [R1+0x5254] ;  /* 0x0052540001337983 */ /* 0x001ee80000300800 */
[----:B-1----:R-:W3:Y:S04]  /*422c0*/  LDL.LU R49, [R1+0x5250] ;  /* 0x0052500001317983 */ /* 0x002ee80000300800 */
[----:B------:R0:W-:Y:S04]  /*422d0*/  STS.U8 [R29+UR4+0xde0], R43 ;  /* 0x000de02b1d007988 */ /* 0x0001e80008000004 */
[----:B--2---:R-:W2:Y:S04]  /*422e0*/  LDL.LU R47, [R1+0x524c] ;  /* 0x00524c00012f7983 */ /* 0x004ea80000300800 */
[----:B----4-:R-:W4:Y:S04]  /*422f0*/  LDL.LU R45, [R1+0x5248] ;  /* 0x00524800012d7983 */ /* 0x010f280000300800 */
[----:B------:R1:W-:Y:S04]  /*42300*/  STS.U8 [R29+UR4+0xfa0], R41 ;  /* 0x000fa0291d007988 */ /* 0x0003e80008000004 */
[----:B------:R1:W-:Y:S04]  /*42310*/  STS.U8 [R29+UR4+0xf80], R39 ;  /* 0x000f80271d007988 */ /* 0x0003e80008000004 */
[----:B0-----:R-:W2:Y:S04]  /*42320*/  LDL.LU R43, [R1+0x5244] ;  /* 0x00524400012b7983 */ /* 0x001ea80000300800 */
[----:B------:R0:W-:Y:S04]  /*42330*/  STS.U8 [R29+UR4+0xfe0], R37 ;  /* 0x000fe0251d007988 */ /* 0x0001e80008000004 */
[----:B---3--:R3:W-:Y:S04]  /*42340*/  STS.U8 [R29+UR4+0xfc0], R35 ;  /* 0x000fc0231d007988 */ /* 0x0087e80008000004 */
[----:B-1----:R-:W4:Y:S04]  /*42350*/  LDL.LU R41, [R1+0x5240] ;  /* 0x0052400001297983 */ /* 0x002f280000300800 */
[----:B------:R1:W-:Y:S04]  /*42360*/  STS.U8 [R29+UR4+0x1180], R33 ;  /* 0x001180211d007988 */ /* 0x0003e80008000004 */
[----:B------:R-:W2:Y:S04]  /*42370*/  LDL.LU R39, [R1+0x523c] ;  /* 0x00523c0001277983 */ /* 0x000ea80000300800 */
[----:B0-----:R-:W4:Y:S04]  /*42380*/  LDL.LU R37, [R1+0x5238] ;  /* 0x0052380001257983 */ /* 0x001f280000300800 */
[----:B---3--:R-:W3:Y:S04]  /*42390*/  LDL.LU R35, [R1+0x5234] ;  /* 0x0052340001237983 */ /* 0x008ee80000300800 */
[----:B------:R0:W-:Y:S04]  /*423a0*/  STS.U8 [R29+UR4+0x11a0], R31 ;  /* 0x0011a01f1d007988 */ /* 0x0001e80008000004 */
[----:B------:R0:W-:Y:S04]  /*423b0*/  STS.U8 [R29+UR4+0x11c0], R30 ;  /* 0x0011c01e1d007988 */ /* 0x0001e80008000004 */
[----:B-1----:R-:W2:Y:S04]  /*423c0*/  LDL.LU R33, [R1+0x5230] ;  /* 0x0052300001217983 */ /* 0x002ea80000300800 */
[----:B------:R1:W-:Y:S04]  /*423d0*/  STS.U8 [R29+UR4+0x11e0], R32 ;  /* 0x0011e0201d007988 */ /* 0x0003e80008000004 */
[----:B------:R1:W-:Y:S04]  /*423e0*/  STS.U8 [R29+UR4+0x13a0], R34 ;  /* 0x0013a0221d007988 */ /* 0x0003e80008000004 */
[----:B------:R1:W-:Y:S04]  /*423f0*/  STS.U8 [R29+UR4+0x1380], R36 ;  /* 0x001380241d007988 */ /* 0x0003e80008000004 */
[----:B0-----:R-:W4:Y:S04]  /*42400*/  LDL.LU R31, [R1+0x522c] ;  /* 0x00522c00011f7983 */ /* 0x001f280000300800 */
[----:B------:R-:W3:Y:S04]  /*42410*/  LDL.LU R30, [R1+0x5228] ;  /* 0x00522800011e7983 */ /* 0x000ee80000300800 */
[----:B-1----:R-:W2:Y:S04]  /*42420*/  LDL.LU R32, [R1+0x5224] ;  /* 0x0052240001207983 */ /* 0x002ea80000300800 */
[----:B------:R0:W-:Y:S04]  /*42430*/  STS.U8 [R29+UR4+0x13e0], R38 ;  /* 0x0013e0261d007988 */ /* 0x0001e80008000004 */
[----:B------:R-:W4:Y:S04]  /*42440*/  LDL.LU R34, [R1+0x5220] ;  /* 0x0052200001227983 */ /* 0x000f280000300800 */
[----:B------:R-:W3:Y:S04]  /*42450*/  LDL.LU R36, [R1+0x521c] ;  /* 0x00521c0001247983 */ /* 0x000ee80000300800 */
[----:B------:R1:W-:Y:S04]  /*42460*/  STS.U8 [R29+UR4+0x13c0], R40 ;  /* 0x0013c0281d007988 */ /* 0x0003e80008000004 */
[----:B------:R1:W-:Y:S04]  /*42470*/  STS.U8 [R29+UR4+0x1580], R0 ;  /* 0x001580001d007988 */ /* 0x0003e80008000004 */
[----:B0-----:R-:W2:Y:S04]  /*42480*/  LDL.LU R38, [R1+0x5218] ;  /* 0x0052180001267983 */ /* 0x001ea80000300800 */
[----:B-1----:R-:W4:Y:S04]  /*42490*/  LDL.LU R40, [R1+0x5214] ;  /* 0x0052140001287983 */ /* 0x002f280000300800 */
[----:B------:R-:W3:Y:S04]  /*424a0*/  LDL.LU R0, [R1+0x5210] ;  /* 0x0052100001007983 */ /* 0x000ee80000300800 */
[----:B------:R-:W-:Y:S04]  /*424b0*/  STS.U8 [R29+UR4+0x15a0], R3 ;  /* 0x0015a0031d007988 */ /* 0x000fe80008000004 */
[----:B------:R-:W-:Y:S04]  /*424c0*/  STS.U8 [R29+UR4+0x15c0], R2 ;  /* 0x0015c0021d007988 */ /* 0x000fe80008000004 */
[----:B---3--:R0:W-:Y:S04]  /*424d0*/  STS.U8 [R29+UR4+0x15e0], R0 ;  /* 0x0015e0001d007988 */ /* 0x0081e80008000004 */
[----:B0-----:R-:W3:Y:S04]  /*424e0*/  LDL.LU R0, [R1+0x520c] ;  /* 0x00520c0001007983 */ /* 0x001ee80000300800 */
[----:B------:R-:W3:Y:S04]  /*424f0*/  LDL R3, [R1+0x19cc] ;  /* 0x0019cc0001037983 */ /* 0x000ee80000100800 */
[----:B------:R-:W3:Y:S04]  /*42500*/  LDL R2, [R1+0x1d4c] ;  /* 0x001d4c0001027983 */ /* 0x000ee80000100800 */
[----:B----4-:R-:W-:Y:S04]  /*42510*/  STS.U8 [R29+UR4+0x17a0], R40 ;  /* 0x0017a0281d007988 */ /* 0x010fe80008000004 */
        /* <DEDUP_REMOVED lines=18> */
[----:B------:R0:W-:Y:S01]  /*42640*/  STS.U8 [R29+UR4+0x1fc0], R55 ;  /* 0x001fc0371d007988 */ /* 0x0001e20008000004 */
[----:B------:R-:W-:Y:S06]  /*42650*/  BAR.SYNC.DEFER_BLOCKING 0x0 ;  /* 0x0000000000007b1d */ /* 0x000fec0000010000 */
[----:B0-----:R-:W2:Y:S01]  /*42660*/  LDL.LU R29, [R1+0x5208] ;  /* 0x00520800011d7983 */ /* 0x001ea20000300800 */
[----:B---3--:R-:W-:-:S06]  /*42670*/  PRMT R0, RZ, 0x7610, R0 ;  /* 0x00007610ff007816 */ /* 0x008fcc0000000000 */
[----:B------:R-:W3:Y:S04]  /*42680*/  @!P0 LDG.E.U8 R0, desc[UR44][R2.64] ;  /* 0x0000002c02008981 */ /* 0x000ee8000c1e1100 */
[----:B---3--:R0:W-:Y:S04]  /*42690*/  STL [R1+0x17dc], R0 ;  /* 0x0017dc0001007387 */ /* 0x0081e80000100800 */
[----:B0-----:R-:W3:Y:S04]  /*426a0*/  LDL.LU R0, [R1+0x5204] ;  /* 0x0052040001007983 */ /* 0x001ee80000300800 */
[----:B------:R-:W4:Y:S04]  /*426b0*/  LDL R2, [R1+0x1d38] ;  /* 0x001d380001027983 */ /* 0x000f280000100800 */
[----:B------:R-:W4:Y:S01]  /*426c0*/  LDL R3, [R1+0x1d5c] ;  /* 0x001d5c0001037983 */ /* 0x000f220000100800 */
[----:B--2---:R-:W-:-:S02]  /*426d0*/  PRMT R29, RZ, 0x7610, R29 ;  /* 0x00007610ff1d7816 */ /* 0x004fc4000000001d */
[----:B----4-:R-:W-:-:S04]  /*426e0*/  @!P1 LOP3.LUT R3, R3, R2, RZ, 0x3c, !PT ;  /* 0x0000000203039212 */ /* 0x010fc800078e3cff */
[----:B------:R-:W-:-:S04]  /*426f0*/  @!P1 LOP3.LUT R2, R3, R2, RZ, 0x3c, !PT ;  /* 0x0000000203029212 */ /* 0x000fc800078e3cff */
[----:B------:R-:W-:-:S05]  /*42700*/  @!P1 LOP3.LUT R3, R3, R2, RZ, 0x3c, !PT ;  /* 0x0000000203039212 */ /* 0x000fca00078e3cff */
[----:B------:R-:W2:Y:S04]  /*42710*/  @!P1 LDG.E.U8 R29, desc[UR44][R2.64] ;  /* 0x0000002c021d9981 */ /* 0x000ea8000c1e1100 */
[----:B--2---:R0:W-:Y:S04]  /*42720*/  STL [R1+0x17d8], R29 ;  /* 0x0017d81d01007387 */ /* 0x0041e80000100800 */
[----:B0-----:R-:W2:Y:S04]  /*42730*/  LDL.LU R29, [R1+0x5200] ;  /* 0x00520000011d7983 */ /* 0x001ea80000300800 */
[----:B------:R-:W4:Y:S04]  /*42740*/  LDL R2, [R1+0x1d3c] ;  /* 0x001d3c0001027983 */ /* 0x000f280000100800 */
[----:B------:R-:W4:Y:S01]  /*42750*/  LDL R3, [R1+0x1d64] ;  /* 0x001d640001037983 */ /* 0x000f220000100800 */
[----:B---3--:R-:W-:-:S02]  /*42760*/  PRMT R0, RZ, 0x7610, R0 ;  /* 0x00007610ff007816 */ /* 0x008fc40000000000 */
[----:B----4-:R-:W-:-:S04]  /*42770*/  @!P2 LOP3.LUT R3, R3, R2, RZ, 0x3c, !PT ;  /* 0x000000020303a212 */ /* 0x010fc800078e3cff */
[----:B------:R-:W-:-:S04]  /*42780*/  @!P2 LOP3.LUT R2, R3, R2, RZ, 0x3c, !PT ;  /* 0x000000020302a212 */ /* 0x000fc800078e3cff */
[----:B------:R-:W-:-:S05]  /*42790*/  @!P2 LOP3.LUT R3, R3, R2, RZ, 0x3c, !PT ;  /* 0x000000020303a212 */ /* 0x000fca00078e3cff */
        /* <DEDUP_REMOVED lines=7907> */
[----:B------:R-:W-:-:S02]  /*615d0*/  PRMT R7, RZ, 0x7610, R7 ;  /* 0x00007610ff077816 */ /* 0x000fc40000000007 */
[----:B----4-:R-:W-:-:S04]  /*615e0*/  @!P1 LOP3.LUT R3, R3, R2, RZ, 0x3c, !PT ;  /* 0x0000000203039212 */ /* 0x010fc800078e3cff */
[----:B------:R-:W-:-:S04]  /*615f0*/  @!P1 LOP3.LUT R2, R3, R2, RZ, 0x3c, !PT ;  /* 0x0000000203029212 */ /* 0x000fc800078e3cff */
[----:B------:R-:W-:-:S05]  /*61600*/  @!P1 LOP3.LUT R3, R3, R2, RZ, 0x3c, !PT ;  /* 0x0000000203039212 */ /* 0x000fca00078e3cff */
[----:B------:R0:W4:Y:S04]  /*61610*/  @!P1 LDG.E.U8 R7, desc[UR44][R2.64] ;  /* 0x0000002c02079981 */ /* 0x000128000c1e1100 */
[----:B------:R-:W0:Y:S04]  /*61620*/  LDL R2, [R1+0x38b4] ;  /* 0x0038b40001027983 */ /* 0x000e280000100800 */
[----:B------:R-:W0:Y:S01]  /*61630*/  LDL R3, [R1+0x38dc] ;  /* 0x0038dc0001037983 */ /* 0x000e220000100800 */
[----:B---3--:R-:W-:Y:S02]  /*61640*/  PRMT R0, RZ, 0x7610, R0 ;  /* 0x00007610ff007816 */ /* 0x008fe40000000000 */
[----:B0-----:R-:W-:-:S04]  /*61650*/  @!P2 LOP3.LUT R3, R3, R2, RZ, 0x3c, !PT ;  /* 0x000000020303a212 */ /* 0x001fc800078e3cff */
[----:B------:R-:W-:-:S04]  /*61660*/  @!P2 LOP3.LUT R2, R3, R2, RZ, 0x3c, !PT ;  /* 0x000000020302a212 */ /* 0x000fc800078e3cff */
[----:B------:R-:W-:-:S05]  /*61670*/  @!P2 LOP3.LUT R3, R3, R2, RZ, 0x3c, !PT ;  /* 0x000000020303a212 */ /* 0x000fca00078e3cff */
[----:B------:R-:W3:Y:S04]  /*61680*/  @!P2 LDG.E.U8 R0, desc[UR44][R2.64] ;  /* 0x0000002c0200a981 */ /* 0x000ee8000c1e1100 */
[----:B----4-:R0:W-:Y:S04]  /*61690*/  STL [R1+0x170], R7 ;  /* 0x0001700701007387 */ /* 0x0101e80000100800 */
[----:B0-----:R-:W4:Y:S04]  /*616a0*/  LDL R7, [R1+0x3928] ;  /* 0x0039280001077983 */ /* 0x001f280000100800 */
        /* <DEDUP_REMOVED lines=35> */
[----:B------:R-:W3:Y:S01]  /*618e0*/  @!P2 LDG.E.U8 R0, desc[UR44][R2.64] ;  /* 0x0000002c0200a981 */ /* 0x000ee2000c1e1100 */
[----:B------:R-:W-:-:S03]  /*618f0*/  PRMT R6, RZ, 0x7610, R6 ;  /* 0x00007610ff067816 */ /* 0x000fc60000000006 */
[----:B---3--:R0:W-:Y:S04]  /*61900*/  STL [R1+0x15c], R0 ;  /* 0x00015c0001007387 */ /* 0x0081e80000100800 */
[----:B0-----:R-:W3:Y:S04]  /*61910*/  LDL.LU R0, [R1+0x4430] ;  /* 0x0044300001007983 */ /* 0x001ee80000300800 */
[----:B------:R-:W4:Y:S01]  /*61920*/  LDL R3, [R1+0x38d0] ;  /* 0x0038d00001037983 */ /* 0x000f220000100800 */
[----:B------:R-:W-:Y:S01]  /*61930*/  @!P3 IMAD.MOV.U32 R2, RZ, RZ, R7 ;  /* 0x000000ffff02b224 */ /* 0x000fe200078e0007 */
[----:B--2---:R-:W-:-:S02]  /*61940*/  PRMT R29, RZ, 0x7610, R29 ;  /* 0x00007610ff1d7816 */ /* 0x004fc4000000001d */
[----:B------:R-:W2:Y:S04]  /*61950*/  LDL R7, [R1+0x3d0c] ;  /* 0x003d0c0001077983 */ /* 0x000ea80000100800 */
[----:B----4-:R0:W4:Y:S04]  /*61960*/  @!P3 LDG.E.U8 R6, desc[UR44][R2.64] ;  /* 0x0000002c0206b981 */ /* 0x010128000c1e1100 */
[----:B------:R-:W0:Y:S04]  /*61970*/  LDL R2, [R1+0x38cc] ;  /* 0x0038cc0001027983 */ /* 0x000e280000100800 */
[----:B------:R-:W0:Y:S02]  /*61980*/  LDL R3, [R1+0x3924] ;  /* 0x0039240001037983 */ /* 0x000e240000100800 */
[----:B0-----:R-:W-:-:S04]  /*61990*/  @!P0 LOP3.LUT R3, R3, R2, RZ, 0x3c, !PT ;  /* 0x0000000203038212 */ /* 0x001fc800078e3cff */
[----:B------:R-:W-:-:S04]  /*619a0*/  @!P0 LOP3.LUT R2, R3, R2, RZ, 0x3c, !PT ;  /* 0x0000000203028212 */ /* 0x000fc800078e3cff */
[----:B------:R-:W-:-:S05]  /*619b0*/  @!P0 LOP3.LUT R3, R3, R2, RZ, 0x3c, !PT ;  /* 0x0000000203038212 */ /* 0x000fca00078e3cff */
[----:B------:R-:W3:Y:S04]  /*619c0*/  @!P0 LDG.E.U8 R29, desc[UR44][R2.64] ;  /* 0x0000002c021d8981 */ /* 0x000ee8000c1e1100 */
[----:B----4-:R0:W-:Y:S04]  /*619d0*/  STL [R1+0x158], R6 ;  /* 0x0001580601007387 */ /* 0x0101e80000100800 */
[----:B0-----:R-:W2:Y:S04]  /*619e0*/  LDL R6, [R1+0x3d38] ;  /* 0x003d380001067983 */ /* 0x001ea80000100800 */
        /* <DEDUP_REMOVED lines=8> */
[----:B------:R-:W4:Y:S04]  /*61a70*/  @!P1 LDG.E.U8 R0, desc[UR44][R2.64] ;  /* 0x0000002c02009981 */ /* 0x000f28000c1e1100 */
[----:B----4-:R0:W-:Y:S04]  /*61a80*/  STL [R1+0x150], R0 ;  /* 0x0001500001007387 */ /* 0x0101e80000100800 */
[----:B0-----:R-:W4:Y:S04]  /*61a90*/  LDL.LU R0, [R1+0x4428] ;  /* 0x0044280001007983 */ /* 0x001f280000300800 */
[----:B------:R-:W2:Y:S04]  /*61aa0*/  LDL R2, [R1+0x38f4] ;  /* 0x0038f40001027983 */ /* 0x000ea80000100800 */
[----:B------:R-:W2:Y:S01]  /*61ab0*/  LDL R3, [R1+0x391c] ;  /* 0x00391c0001037983 */ /* 0x000ea20000100800 */
[----:B---3--:R-:W-:-:S02]  /*61ac0*/  PRMT R29, RZ, 0x7610, R29 ;  /* 0x00007610ff1d7816 */ /* 0x008fc4000000001d */
[----:B--2---:R-:W-:-:S04]  /*61ad0*/  @!P2 LOP3.LUT R3, R3, R2, RZ, 0x3c, !PT ;  /* 0x000000020303a212 */ /* 0x004fc800078e3cff */
[----:B------:R-:W-:-:S04]  /*61ae0*/  @!P2 LOP3.LUT R2, R3, R2, RZ, 0x3c, !PT ;  /* 0x000000020302a212 */ /* 0x000fc800078e3cff */
[----:B------:R-:W-:-:S05]  /*61af0*/  @!P2 LOP3.LUT R3, R3, R2, RZ, 0x3c, !PT ;  /* 0x000000020303a212 */ /* 0x000fca00078e3cff */
[----:B------:R-:W2:Y:S04]  /*61b00*/  @!P2 LDG.E.U8 R29, desc[UR44][R2.64] ;  /* 0x0000002c021da981 */ /* 0x000ea8000c1e1100 */
[----:B--2---:R0:W-:Y:S04]  /*61b10*/  STL [R1+0x14c], R29 ;  /* 0x00014c1d01007387 */ /* 0x0041e80000100800 */
[----:B0-----:R-:W2:Y:S04]  /*61b20*/  LDL.LU R29, [R1+0x4424] ;  /* 0x00442400011d7983 */ /* 0x001ea80000300800 */
[----:B------:R-:W3:Y:S04]  /*61b30*/  LDL R2, [R1+0x38f0] ;  /* 0x0038f00001027983 */ /* 0x000ee80000100800 */
[----:B------:R-:W3:Y:S01]  /*61b40*/  LDL R3, [R1+0x3948] ;  /* 0x0039480001037983 */ /* 0x000ee20000100800 */
[----:B----4-:R-:W-:-:S02]  /*61b50*/  PRMT R0, RZ, 0x7610, R0 ;  /* 0x00007610ff007816 */ /* 0x010fc40000000000 */
[----:B---3--:R-:W-:-:S04]  /*61b60*/  @!P3 LOP3.LUT R3, R3, R2, RZ, 0x3c, !PT ;  /* 0x000000020303b212 */ /* 0x008fc800078e3cff */
[----:B------:R-:W-:-:S04]  /*61b70*/  @!P3 LOP3.LUT R2, R3, R2, RZ, 0x3c, !PT ;  /* 0x000000020302b212 */ /* 0x000fc800078e3cff */
[----:B------:R-:W-:-:S05]  /*61b80*/  @!P3 LOP3.LUT R3, R3, R2, RZ, 0x3c, !PT ;  /* 0x000000020303b212 */ /* 0x000fca00078e3cff */
[----:B------:R-:W3:Y:S01]  /*61b90*/  @!P3 LDG.E.U8 R0, desc[UR44][R2.64] ;  /* 0x0000002c0200b981 */ /* 0x000ee2000c1e1100 */
[----:B------:R-:W-:-:S06]  /*61ba0*/  PRMT R4, RZ, 0x7610, R4 ;  /* 0x00007610ff047816 */ /* 0x000fcc0000000004 */
[----:B------:R0:W4:Y:S04]  /*61bb0*/  @!P1 LDG.E.U8 R4, desc[UR44][R6.64] ;  /* 0x0000002c06049981 */ /* 0x000128000c1e1100 */
[----:B---3--:R1:W-:Y:S04]  /*61bc0*/  STL [R1+0x148], R0 ;  /* 0x0001480001007387 */ /* 0x0083e80000100800 */
[----:B-1----:R-:W3:Y:S04]  /*61bd0*/  LDL.LU R0, [R1+0x4420] ;  /* 0x0044200001007983 */ /* 0x002ee80000300800 */
[----:B------:R-:W2:Y:S04]  /*61be0*/  LDL R2, [R1+0x3cf8] ;  /* 0x003cf80001027983 */ /* 0x000ea80000100800 */
[----:B------:R-:W2:Y:S04]  /*61bf0*/  LDL R3, [R1+0x3d20] ;  /* 0x003d200001037983 */ /* 0x000ea80000100800 */
[----:B------:R-:W0:Y:S04]  /*61c00*/  LDL R6, [R1+0x3d1c] ;  /* 0x003d1c0001067983 */ /* 0x000e280000100800 */
[----:B------:R-:W0:Y:S01]  /*61c10*/  LDL R7, [R1+0x3d34] ;  /* 0x003d340001077983 */ /* 0x000e220000100800 */
[----:B------:R-:W-:-:S02]  /*61c20*/  PRMT R5, RZ, 0x7610, R5 ;  /* 0x00007610ff057816 */ /* 0x000fc40000000005 */
[----:B--2---:R-:W-:-:S04]  /*61c30*/  @!P0 LOP3.LUT R3, R3, R2, RZ, 0x3c, !PT ;  /* 0x0000000203038212 */ /* 0x004fc800078e3cff */
[----:B------:R-:W-:Y:S02]  /*61c40*/  @!P0 LOP3.LUT R2, R3, R2, RZ, 0x3c, !PT ;  /* 0x0000000203028212 */ /* 0x000fe400078e3cff */
[----:B0-----:R-:W-:Y:S02]  /*61c50*/  @!P2 LOP3.LUT R7, R7, R6, RZ, 0x3c, !PT ;  /* 0x000000060707a212 */ /* 0x001fe400078e3cff */
[----:B------:R-:W-:Y:S02]  /*61c60*/  @!P0 LOP3.LUT R3, R3, R2, RZ, 0x3c, !PT ;  /* 0x0000000203038212 */ /* 0x000fe400078e3cff */
[----:B------:R-:W-:-:S03]  /*61c70*/  @!P2 LOP3.LUT R6, R7, R6, RZ, 0x3c, !PT ;  /* 0x000000060706a212 */ /* 0x000fc600078e3cff */
[----:B------:R0:W2:Y:S01]  /*61c80*/  @!P0 LDG.E.U8 R5, desc[UR44][R2.64] ;  /* 0x0000002c02058981 */ /* 0x0000a2000c1e1100 */
[----:B------:R-:W-:Y:S02]  /*61c90*/  @!P2 LOP3.LUT R7, R7, R6, RZ, 0x3c, !PT ;  /* 0x000000060707a212 */ /* 0x000fe400078e3cff */
[----:B0-----:R-:W-:-:S06]  /*61ca0*/  PRMT R3, RZ, 0x7610, R3 ;  /* 0x00007610ff037816 */ /* 0x001fcc0000000003 */
[----:B------:R0:W4:Y:S04]  /*61cb0*/  @!P2 LDG.E.U8 R3, desc[UR44][R6.64] ;  /* 0x0000002c0603a981 */ /* 0x000128000c1e1100 */
[----:B------:R-:W0:Y:S04]  /*61cc0*/  LDL R6, [R1+0x3d18] ;  /* 0x003d180001067983 */ /* 0x000e280000100800 */
[----:B------:R-:W0:Y:S01]  /*61cd0*/  LDL R7, [R1+0x3d30] ;  /* 0x003d300001077983 */ /* 0x000e220000100800 */
[----:B------:R-:W-:Y:S02]  /*61ce0*/  PRMT R2, RZ, 0x7610, R2 ;  /* 0x00007610ff027816 */ /* 0x000fe40000000002 */
[----:B0-----:R-:W-:-:S04]  /*61cf0*/  @!P3 LOP3.LUT R7, R7, R6, RZ, 0x3c, !PT ;  /* 0x000000060707b212 */ /* 0x001fc800078e3cff */
        /* <DEDUP_REMOVED lines=10> */
[----:B---3--:R0:W-:Y:S04]  /*61da0*/  STL [R1+0x144], R0 ;  /* 0x0001440001007387 */ /* 0x0081e80000100800 */
[----:B0-----:R-:W3:Y:S04]  /*61db0*/  LDL.LU R0, [R1+0x441c] ;  /* 0x00441c0001007983 */ /* 0x001ee80000300800 */
[----:B------:R-:W2:Y:S04]  /*61dc0*/  LDL R6, [R1+0x3914] ;  /* 0x0039140001067983 */ /* 0x000ea80000100800 */
[----:B------:R-:W2:Y:S01]  /*61dd0*/  LDL R7, [R1+0x393c] ;  /* 0x00393c0001077983 */ /* 0x000ea20000100800 */
[----:B------:R-:W-:-:S02]  /*61de0*/  PRMT R29, RZ, 0x7610, R29 ;  /* 0x00007610ff1d7816 */ /* 0x000fc4000000001d */
[----:B--2---:R-:W-:-:S04]  /*61df0*/  @!P2 LOP3.LUT R7, R7, R6, RZ, 0x3c, !PT ;  /* 0x000000060707a212 */ /* 0x004fc800078e3cff */
        /* <DEDUP_REMOVED lines=426> */
[----:B--2---:R-:W-:-:S03]  /*638a0*/  PRMT R29, RZ, 0x7610, R29 ;  /* 0x00007610ff1d7816 */ /* 0x004fc6000000001d */
[----:B---3--:R0:W-:Y:S04]  /*638b0*/  STL [R1+0x84], R0 ;  /* 0x0000840001007387 */ /* 0x0081e80000100800 */
[----:B0-----:R-:W2:Y:S04]  /*638c0*/  LDL.LU R0, [R1+0x4360] ;  /* 0x0043600001007983 */ /* 0x001ea80000300800 */
[----:B------:R-:W3:Y:S01]  /*638d0*/  LDL R7, [R1+0x3aa0] ;  /* 0x003aa00001077983 */ /* 0x000ee20000100800 */
[----:B------:R-:W-:-:S03]  /*638e0*/  @!P2 IMAD.MOV.U32 R6, RZ, RZ, R57 ;  /* 0x000000ffff06a224 */ /* 0x000fc600078e0039 */
[----:B------:R-:W4:Y:S04]  /*638f0*/  LDL R57, [R1+0x3af4] ;  /* 0x003af40001397983 */ /* 0x000f280000100800 */
[----:B---3--:R-:W3:Y:S04]  /*63900*/  @!P2 LDG.E.U8 R29, desc[UR44][R6.64] ;  /* 0x0000002c061da981 */ /* 0x008ee8000c1e1100 */
        /* <DEDUP_REMOVED lines=20> */
[----:B------:R-:W-:Y:S02]  /*63a50*/  PRMT R58, RZ, 0x7610, R58 ;  /* 0x00007610ff3a7816 */ /* 0x000fe4000000003a */
[----:B0-----:R-:W-:-:S04]  /*63a60*/  @!P1 LOP3.LUT R7, R7, R6, RZ, 0x3c, !PT ;  /* 0x0000000607079212 */ /* 0x001fc800078e3cff */
[----:B------:R-:W-:-:S04]  /*63a70*/  @!P1 LOP3.LUT R6, R7, R6, RZ, 0x3c, !PT ;  /* 0x0000000607069212 */ /* 0x000fc800078e3cff */
[----:B------:R-:W-:Y:S01]  /*63a80*/  @!P1 LOP3.LUT R7, R7, R6, RZ, 0x3c, !PT ;  /* 0x0000000607079212 */ /* 0x000fe200078e3cff */
[----:B----4-:R0:W-:Y:S04]  /*63a90*/  STL [R1+0x78], R59 ;  /* 0x0000783b01007387 */ /* 0x0101e80000100800 */
[----:B------:R1:W4:Y:S01]  /*63aa0*/  @!P1 LDG.E.U8 R58, desc[UR44][R6.64] ;  /* 0x0000002c063a9981 */ /* 0x000322000c1e1100 */
[----:B---3--:R-:W-:-:S03]  /*63ab0*/  PRMT R29, RZ, 0x7610, R29 ;  /* 0x00007610ff1d7816 */ /* 0x008fc6000000001d */
[----:B0-----:R-:W3:Y:S04]  /*63ac0*/  LDL R59, [R1+0x3b08] ;  /* 0x003b0800013b7983 */ /* 0x001ee80000100800 */
[----:B------:R-:W1:Y:S04]  /*63ad0*/  LDL R6, [R1+0x3ac0] ;  /* 0x003ac00001067983 */ /* 0x000e680000100800 */
[----:B------:R-:W1:Y:S02]  /*63ae0*/  LDL R7, [R1+0x3ae4] ;  /* 0x003ae40001077983 */ /* 0x000e640000100800 */
[----:B-1----:R-:W-:-:S04]  /*63af0*/  @!P2 LOP3.LUT R7, R7, R6, RZ, 0x3c, !PT ;  /* 0x000000060707a212 */ /* 0x002fc800078e3cff */
[----:B------:R-:W-:-:S04]  /*63b00*/  @!P2 LOP3.LUT R6, R7, R6, RZ, 0x3c, !PT ;  /* 0x000000060706a212 */ /* 0x000fc800078e3cff */
[----:B------:R-:W-:-:S05]  /*63b10*/  @!P2 LOP3.LUT R7, R7, R6, RZ, 0x3c, !PT ;  /* 0x000000060707a212 */ /* 0x000fca00078e3cff */
[----:B------:R-:W2:Y:S04]  /*63b20*/  @!P2 LDG.E.U8 R29, desc[UR44][R6.64] ;  /* 0x0000002c061da981 */ /* 0x000ea8000c1e1100 */
[----:B----4-:R0:W-:Y:S04]  /*63b30*/  STL [R1+0x74], R58 ;  /* 0x0000743a01007387 */ /* 0x0101e80000100800 */
[----:B0-----:R-:W4:Y:S04]  /*63b40*/  LDL R58, [R1+0x3b04] ;  /* 0x003b0400013a7983 */ /* 0x001f280000100800 */
[----:B--2---:R0:W-:Y:S04]  /*63b50*/  STL [R1+0x70], R29 ;  /* 0x0000701d01007387 */ /* 0x0041e80000100800 */
[----:B0-----:R-:W2:Y:S04]  /*63b60*/  LDL.LU R29, [R1+0x4354] ;  /* 0x00435400011d7983 */ /* 0x001ea80000300800 */
[----:B------:R-:W3:Y:S01]  /*63b70*/  LDL R7, [R1+0x3abc] ;  /* 0x003abc0001077983 */ /* 0x000ee20000100800 */
[----:B------:R-:W-:Y:S01]  /*63b80*/  PRMT R0, RZ, 0x7610, R0 ;  /* 0x00007610ff007816 */ /* 0x000fe20000000000 */
[----:B------:R-:W-:-:S02]  /*63b90*/  @!P3 IMAD.MOV.U32 R6, RZ, RZ, R57 ;  /* 0x000000ffff06b224 */ /* 0x000fc400078e0039 */
[----:B------:R-:W2:Y:S04]  /*63ba0*/  LDL R57, [R1+0x3b14] ;  /* 0x003b140001397983 */ /* 0x000ea80000100800 */
[----:B---3--:R-:W3:Y:S04]  /*63bb0*/  @!P3 LDG.E.U8 R0, desc[UR44][R6.64] ;  /* 0x0000002c0600b981 */ /* 0x008ee8000c1e1100 */
        /* <DEDUP_REMOVED lines=9> */
[----:B------:R-:W2:Y:S01]  /*63c50*/  LDL R7, [R1+0x3acc] ;  /* 0x003acc0001077983 */ /* 0x000ea20000100800 */
[----:B------:R-:W-:Y:S01]  /*63c60*/  PRMT R55, RZ, 0x7610, R55 ;  /* 0x00007610ff377816 */ /* 0x000fe20000000037 */
[----:B0-----:R-:W-:Y:S02]  /*63c70*/  @!P1 IMAD.MOV.U32 R6, RZ, RZ, R59 ;  /* 0x000000ffff069224 */ /* 0x001fe400078e003b */
[----:B----4-:R0:W-:Y:S01]  /*63c80*/  STL [R1+0x68], R56 ;  /* 0x0000683801007387 */ /* 0x0101e20000100800 */
[----:B------:R-:W-:-:S03]  /*63c90*/  PRMT R54, RZ, 0x7610, R54 ;  /* 0x00007610ff367816 */ /* 0x000fc60000000036 */
[----:B------:R-:W4:Y:S04]  /*63ca0*/  LDL R59, [R1+0x3aec] ;  /* 0x003aec00013b7983 */ /* 0x000f280000100800 */
[----:B--2---:R1:W2:Y:S04]  /*63cb0*/  @!P1 LDG.E.U8 R55, desc[UR44][R6.64] ;  /* 0x0000002c06379981 */ /* 0x0042a8000c1e1100 */
[----:B0-----:R-:W3:Y:S04]  /*63cc0*/  LDL R56, [R1+0x3b10] ;  /* 0x003b100001387983 */ /* 0x001ee80000100800 */
[----:B------:R-:W4:Y:S01]  /*63cd0*/  LDL R7, [R1+0x3ae0] ;  /* 0x003ae00001077983 */ /* 0x000f220000100800 */
[----:B-1----:R-:W-:-:S03]  /*63ce0*/  @!P2 IMAD.MOV.U32 R6, RZ, RZ, R58 ;  /* 0x000000ffff06a224 */ /* 0x002fc600078e003a */
[----:B--2---:R0:W-:Y:S01]  /*63cf0*/  STL [R1+0x64], R55 ;  /* 0x0000643701007387 */ /* 0x0041e20000100800 */
[----:B------:R-:W-:-:S03]  /*63d00*/  PRMT R11, RZ, 0x7610, R11 ;  /* 0x00007610ff0b7816 */ /* 0x000fc6000000000b */
[----:B------:R-:W2:Y:S04]  /*63d10*/  LDL R58, [R1+0x3b00] ;  /* 0x003b0000013a7983 */ /* 0x000ea80000100800 */
[----:B----4-:R1:W4:Y:S04]  /*63d20*/  @!P2 LDG.E.U8 R54, desc[UR44][R6.64] ;  /* 0x0000002c0636a981 */ /* 0x010328000c1e1100 */
[----:B0-----:R-:W2:Y:S04]  /*63d30*/  LDL R55, [R1+0x3b28] ;  /* 0x003b280001377983 */ /* 0x001ea80000100800 */
[----:B------:R-:W3:Y:S01]  /*63d40*/  LDL R7, [R1+0x3adc] ;  /* 0x003adc0001077983 */ /* 0x000ee20000100800 */
[----:B-1----:R-:W-:-:S03]  /*63d50*/  @!P3 IMAD.MOV.U32 R6, RZ, RZ, R57 ;  /* 0x000000ffff06b224 */ /* 0x002fc600078e0039 */
[----:B----4-:R0:W-:Y:S01]  /*63d60*/  STL [R1+0x60], R54 ;  /* 0x0000603601007387 */ /* 0x0101e20000100800 */
[----:B------:R-:W-:Y:S02]  /*63d70*/  PRMT R20, RZ, 0x7610, R20 ;  /* 0x00007610ff147816 */ /* 0x000fe40000000014 */
[----:B------:R-:W-:Y:S02]  /*63d80*/  PRMT R13, RZ, 0x7610, R13 ;  /* 0x00007610ff0d7816 */ /* 0x000fe4000000000d */
[----:B------:R-:W-:Y:S01]  /*63d90*/  PRMT R8, RZ, 0x7610, R8 ;  /* 0x00007610ff087816 */ /* 0x000fe20000000008 */
[----:B------:R-:W4:Y:S04]  /*63da0*/  LDL R57, [R1+0x3afc] ;  /* 0x003afc0001397983 */ /* 0x000f280000100800 */
[----:B---3--:R1:W3:Y:S04]  /*63db0*/  @!P3 LDG.E.U8 R11, desc[UR44][R6.64] ;  /* 0x0000002c060bb981 */ /* 0x0082e8000c1e1100 */
[----:B0-----:R-:W4:Y:S04]  /*63dc0*/  LDL R54, [R1+0x3b24] ;  /* 0x003b240001367983 */ /* 0x001f280000100800 */
[----:B------:R-:W2:Y:S01]  /*63dd0*/  LDL R7, [R1+0x3ad8] ;  /* 0x003ad80001077983 */ /* 0x000ea20000100800 */
[----:B-1----:R-:W-:-:S05]  /*63de0*/  @!P0 IMAD.MOV.U32 R6, RZ, RZ, R56 ;  /* 0x000000ffff068224 */ /* 0x002fca00078e0038 */
[----:B--2---:R0:W2:Y:S02]  /*63df0*/  @!P0 LDG.E.U8 R20, desc[UR44][R6.64] ;  /* 0x0000002c06148981 */ /* 0x0040a4000c1e1100 */
[----:B0-----:R-:W-:Y:S02]  /*63e00*/  @!P1 IMAD.MOV.U32 R6, RZ, RZ, R55 ;  /* 0x000000ffff069224 */ /* 0x001fe400078e0037 */
[----:B------:R-:W-:-:S05]  /*63e10*/  @!P1 IMAD.MOV.U32 R7, RZ, RZ, R59 ;  /* 0x000000ffff079224 */ /* 0x000fca00078e003b */
[----:B------:R4:W2:Y:S02]  /*63e20*/  @!P1 LDG.E.U8 R13, desc[UR44][R6.64] ;  /* 0x0000002c060d9981 */ /* 0x0008a4000c1e1100 */
[----:B----4-:R-:W-:Y:S02]  /*63e30*/  @!P2 IMAD.MOV.U32 R6, RZ, RZ, R54 ;  /* 0x000000ffff06a224 */ /* 0x010fe400078e0036 */
[----:B------:R-:W-:-:S05]  /*63e40*/  @!P2 IMAD.MOV.U32 R7, RZ, RZ, R58 ;  /* 0x000000ffff07a224 */ /* 0x000fca00078e003a */
[----:B------:R-:W4:Y:S04]  /*63e50*/  @!P2 LDG.E.U8 R8, desc[UR44][R6.64] ;  /* 0x0000002c0608a981 */ /* 0x000f28000c1e1100 */
[----:B---3--:R0:W-:Y:S04]  /*63e60*/  STL [R1+0x5c], R11 ;  /* 0x00005c0b01007387 */ /* 0x0081e80000100800 */
[----:B------:R-:W3:Y:S04]  /*63e70*/  LDL R56, [R1+0x3af8] ;  /* 0x003af80001387983 */ /* 0x000ee80000100800 */
[----:B0-----:R-:W3:Y:S04]  /*63e80*/  LDL R11, [R1+0x3b34] ;  /* 0x003b3400010b7983 */ /* 0x001ee80000100800 */
[----:B--2---:R0:W-:Y:S04]  /*63e90*/  STL [R1+0x58], R20 ;  /* 0x0000581401007387 */ /* 0x0041e80000100800 */
[----:B------:R-:W2:Y:S04]  /*63ea0*/  LDL R55, [R1+0x3b0c] ;  /* 0x003b0c0001377983 */ /* 0x000ea80000100800 */
[----:B0-----:R-:W2:Y:S04]  /*63eb0*/  LDL R20, [R1+0x3b30] ;  /* 0x003b300001147983 */ /* 0x001ea80000100800 */
[----:B------:R0:W-:Y:S04]  /*63ec0*/  STL [R1+0x54], R13 ;  /* 0x0000540d01007387 */ /* 0x0001e80000100800 */
[----:B------:R-:W2:Y:S04]  /*63ed0*/  LDL R54, [R1+0x3b20] ;  /* 0x003b200001367983 */ /* 0x000ea80000100800 */
[----:B0-----:R-:W2:Y:S04]  /*63ee0*/  LDL R13, [R1+0x3b48] ;  /* 0x003b4800010d7983 */ /* 0x001ea80000100800 */
[----:B----4-:R0:W-:Y:S01]  /*63ef0*/  STL [R1+0x50], R8 ;  /* 0x0000500801007387 */ /* 0x0101e20000100800 */
[----:B------:R-:W-:Y:S01]  /*63f00*/  PRMT R10, RZ, 0x7610, R10 ;  /* 0x00007610ff0a7816 */ /* 0x000fe2000000000a */
[----:B------:R-:W-:-:S02]  /*63f10*/  @!P3 IMAD.MOV.U32 R7, RZ, RZ, R57 ;  /* 0x000000ffff07b224 */ /* 0x000fc400078e0039 */
[----:B0-----:R-:W4:Y:S01]  /*63f20*/  LDL R8, [R1+0x3b44] ;  /* 0x003b440001087983 */ /* 0x001f220000100800 */
[----:B---3--:R-:W-:Y:S01]  /*63f30*/  @!P3 IMAD.MOV.U32 R6, RZ, RZ, R11 ;  /* 0x000000ffff06b224 */ /* 0x008fe200078e000b */
[----:B------:R-:W-:Y:S02]  /*63f40*/  PRMT R16, RZ, 0x7610, R16 ;  /* 0x00007610ff107816 */ /* 0x000fe40000000010 */
[----:B------:R-:W-:Y:S02]  /*63f50*/  PRMT R12, RZ, 0x7610, R12 ;  /* 0x00007610ff0c7816 */ /* 0x000fe4000000000c */
[----:B------:R-:W-:Y:S01]  /*63f60*/  PRMT R9, RZ, 0x7610, R9 ;  /* 0x00007610ff097816 */ /* 0x000fe20000000009 */
[----:B------:R-:W3:Y:S04]  /*63f70*/  LDL R11, [R1+0x3b1c] ;  /* 0x003b1c00010b7983 */ /* 0x000ee80000100800 */
[----:B------:R0:W3:Y:S02]  /*63f80*/  @!P3 LDG.E.U8 R10, desc[UR44][R6.64] ;  /* 0x0000002c060ab981 */ /* 0x0000e4000c1e1100 */
[----:B0-----:R-:W-:-:S02]  /*63f90*/  @!P0 IMAD.MOV.U32 R7, RZ, RZ, R56 ;  /* 0x000000ffff078224 */ /* 0x001fc400078e0038 */
[----:B--2---:R-:W-:-:S05]  /*63fa0*/  @!P0 IMAD.MOV.U32 R6, RZ, RZ, R20 ;  /* 0x000000ffff068224 */ /* 0x004fca00078e0014 */
[----:B------:R0:W2:Y:S02]  /*63fb0*/  @!P0 LDG.E.U8 R16, desc[UR44][R6.64] ;  /* 0x0000002c06108981 */ /* 0x0000a4000c1e1100 */
[----:B0-----:R-:W-:Y:S02]  /*63fc0*/  @!P1 IMAD.MOV.U32 R7, RZ, RZ, R55 ;  /* 0x000000ffff079224 */ /* 0x001fe400078e0037 */
[----:B------:R-:W-:-:S05]  /*63fd0*/  @!P1 IMAD.MOV.U32 R6, RZ, RZ, R13 ;  /* 0x000000ffff069224 */ /* 0x000fca00078e000d */
[----:B------:R0:W2:Y:S02]  /*63fe0*/  @!P1 LDG.E.U8 R12, desc[UR44][R6.64] ;  /* 0x0000002c060c9981 */ /* 0x0000a4000c1e1100 */
[----:B0-----:R-:W-:Y:S02]  /*63ff0*/  @!P2 IMAD.MOV.U32 R7, RZ, RZ, R54 ;  /* 0x000000ffff07a224 */ /* 0x001fe400078e0036 */
[----:B----4-:R-:W-:-:S05]  /*64000*/  @!P2 IMAD.MOV.U32 R6, RZ, RZ, R8 ;  /* 0x000000ffff06a224 */ /* 0x010fca00078e0008 */
        /* <DEDUP_REMOVED lines=13> */
[----:B------:R-:W4:Y:S04]  /*640e0*/  LDL R11, [R1+0x3b3c] ;  /* 0x003b3c00010b7983 */ /* 0x000f280000100800 */
[----:B0-----:R-:W4:Y:S01]  /*640f0*/  LDL R9, [R1+0x3b40] ;  /* 0x003b400001097983 */ /* 0x001f220000100800 */
[----:B---3--:R-:W-:-:S03]  /*64100*/  @!P3 IMAD.MOV.U32 R6, RZ, RZ, R10 ;  /* 0x000000ffff06b224 */ /* 0x008fc600078e000a */
[----:B------:R-:W3:Y:S04]  /*64110*/  LDL R10, [R1+0x3b74] ;  /* 0x003b7400010a7983 */ /* 0x000ee80000100800 */
[----:B------:R0:W3:Y:S02]  /*64120*/  @!P3 LDG.E.U8 R29, desc[UR44][R6.64] ;  /* 0x0000002c061db981 */ /* 0x0000e4000c1e1100 */
[----:B0-----:R-:W-:Y:S02]  /*64130*/  @!P0 IMAD.MOV.U32 R7, RZ, RZ, R20 ;  /* 0x000000ffff078224 */ /* 0x001fe400078e0014 */
[----:B------:R-:W3:Y:S01]  /*64140*/  LDL R20, [R1+0x3b38] ;  /* 0x003b380001147983 */ /* 0x000ee20000100800 */
[----:B--2---:R-:W-:-:S03]  /*64150*/  @!P0 IMAD.MOV.U32 R6, RZ, RZ, R16 ;  /* 0x000000ffff068224 */ /* 0x004fc600078e0010 */
[----:B------:R-:W2:Y:S01]  /*64160*/  LDL R16, [R1+0x3b70] ;  /* 0x003b700001107983 */ /* 0x000ea20000100800 */
[----:B------:R-:W-:Y:S02]  /*64170*/  PRMT R28, RZ, 0x7610, R28 ;  /* 0x00007610ff1c7816 */ /* 0x000fe4000000001c */
[----:B------:R-:W-:-:S04]  /*64180*/  PRMT R27, RZ, 0x7610, R27 ;  /* 0x00007610ff1b7816 */ /* 0x000fc8000000001b */
[----:B------:R0:W2:Y:S01]  /*64190*/  @!P0 LDG.E.U8 R28, desc[UR44][R6.64] ;  /* 0x0000002c061c8981 */ /* 0x0000a2000c1e1100 */
[----:B------:R-:W-:Y:S01]  /*641a0*/  PRMT R26, RZ, 0x7610, R26 ;  /* 0x00007610ff1a7816 */ /* 0x000fe2000000001a */
[----:B0-----:R-:W-:Y:S02]  /*641b0*/  @!P1 IMAD.MOV.U32 R6, RZ, RZ, R12 ;  /* 0x000000ffff069224 */ /* 0x001fe400078e000c */
[----:B------:R-:W-:Y:S01]  /*641c0*/  @!P1 IMAD.MOV.U32 R7, RZ, RZ, R13 ;  /* 0x000000ffff079224 */ /* 0x000fe200078e000d */
[----:B------:R-:W2:Y:S04]  /*641d0*/  LDL R12, [R1+0x3b88] ;  /* 0x003b8800010c7983 */ /* 0x000ea80000100800 */
[----:B------:R-:W2:Y:S04]  /*641e0*/  LDL R13, [R1+0x3b4c] ;  /* 0x003b4c00010d7983 */ /* 0x000ea80000100800 */
[----:B------:R0:W2:Y:S01]  /*641f0*/  @!P1 LDG.E.U8 R27, desc[UR44][R6.64] ;  /* 0x0000002c061b9981 */ /* 0x0000a2000c1e1100 */
[----:B------:R-:W-:Y:S01]  /*64200*/  PRMT R25, RZ, 0x7610, R25 ;  /* 0x00007610ff197816 */ /* 0x000fe20000000019 */
[----:B0-----:R-:W-:-:S02]  /*64210*/  @!P2 IMAD.MOV.U32 R6, RZ, RZ, R8 ;  /* 0x000000ffff06a224 */ /* 0x001fc400078e0008 */
[----:B----4-:R-:W-:Y:S01]  /*64220*/  @!P2 IMAD.MOV.U32 R7, RZ, RZ, R9 ;  /* 0x000000ffff07a224 */ /* 0x010fe200078e0009 */
[----:B------:R-:W4:Y:S04]  /*64230*/  LDL R8, [R1+0x3b84] ;  /* 0x003b840001087983 */ /* 0x000f280000100800 */
[----:B------:R-:W4:Y:S04]  /*64240*/  LDL R9, [R1+0x3b60] ;  /* 0x003b600001097983 */ /* 0x000f280000100800 */
[----:B------:R3:W4:Y:S02]  /*64250*/  @!P2 LDG.E.U8 R26, desc[UR44][R6.64] ;  /* 0x0000002c061aa981 */ /* 0x000724000c1e1100 */
[----:B---3--:R-:W-:-:S02]  /*64260*/  @!P3 IMAD.MOV.U32 R6, RZ, RZ, R10 ;  /* 0x000000ffff06b224 */ /* 0x008fc400078e000a */
[----:B------:R-:W-:Y:S01]  /*64270*/  @!P3 IMAD.MOV.U32 R7, RZ, RZ, R11 ;  /* 0x000000ffff07b224 */ /* 0x000fe200078e000b */
[----:B------:R-:W3:Y:S04]  /*64280*/  LDL R10, [R1+0x3b94] ;  /* 0x003b9400010a7983 */ /* 0x000ee80000100800 */
[----:B------:R-:W3:Y:S04]  /*64290*/  LDL R11, [R1+0x3b5c] ;  /* 0x003b5c00010b7983 */ /* 0x000ee80000100800 */
[----:B------:R0:W3:Y:S02]  /*642a0*/  @!P3 LDG.E.U8 R25, desc[UR44][R6.64] ;  /* 0x0000002c0619b981 */ /* 0x0000e4000c1e1100 */
[----:B0-----:R-:W-:-:S02]  /*642b0*/  @!P0 IMAD.MOV.U32 R7, RZ, RZ, R20 ;  /* 0x000000ffff078224 */ /* 0x001fc400078e0014 */
        /* <DEDUP_REMOVED lines=11> */
[----:B------:R4:W2:Y:S04]  /*64370*/  @!P1 LDG.E.U8 R23, desc[UR44][R6.64] ;  /* 0x0000002c06179981 */ /* 0x0008a8000c1e1100 */
[----:B------:R-:W-:Y:S01]  /*64380*/  STL [R1+0x34], R29 ;  /* 0x0000341d01007387 */ /* 0x000fe20000100800 */
[----:B------:R-:W-:Y:S01]  /*64390*/  PRMT R21, RZ, 0x7610, R21 ;  /* 0x00007610ff157816 */ /* 0x000fe20000000015 */
[----:B----4-:R-:W-:-:S02]  /*643a0*/  @!P2 IMAD.MOV.U32 R6, RZ, RZ, R8 ;  /* 0x000000ffff06a224 */ /* 0x010fc400078e0008 */
[----:B------:R-:W-:Y:S01]  /*643b0*/  @!P2 IMAD.MOV.U32 R7, RZ, RZ, R9 ;  /* 0x000000ffff07a224 */ /* 0x000fe200078e0009 */
[----:B------:R-:W4:Y:S04]  /*643c0*/  LDL R8, [R1+0x3ba4] ;  /* 0x003ba40001087983 */ /* 0x000f280000100800 */
[----:B------:R-:W4:Y:S04]  /*643d0*/  LDL R9, [R1+0x3b80] ;  /* 0x003b800001097983 */ /* 0x000f280000100800 */
[----:B------:R3:W4:Y:S01]  /*643e0*/  @!P2 LDG.E.U8 R22, desc[UR44][R6.64] ;  /* 0x0000002c0616a981 */ /* 0x000722000c1e1100 */
[----:B------:R-:W-:Y:S01]  /*643f0*/  PRMT R17, RZ, 0x7610, R17 ;  /* 0x00007610ff117816 */ /* 0x000fe20000000011 */
[----:B---3--:R-:W-:-:S02]  /*64400*/  @!P3 IMAD.MOV.U32 R6, RZ, RZ, R10 ;  /* 0x000000ffff06b224 */ /* 0x008fc400078e000a */
[----:B------:R-:W-:-:S05]  /*64410*/  @!P3 IMAD.MOV.U32 R7, RZ, RZ, R11 ;  /* 0x000000ffff07b224 */ /* 0x000fca00078e000b */
[----:B------:R0:W3:Y:S02]  /*64420*/  @!P3 LDG.E.U8 R21, desc[UR44][R6.64] ;  /* 0x0000002c0615b981 */ /* 0x0000e4000c1e1100 */
[----:B0-----:R-:W-:Y:S02]  /*64430*/  @!P0 IMAD.MOV.U32 R7, RZ, RZ, R20 ;  /* 0x000000ffff078224 */ /* 0x001fe400078e0014 */
[----:B--2---:R-:W-:-:S05]  /*64440*/  @!P0 IMAD.MOV.U32 R6, RZ, RZ, R16 ;  /* 0x000000ffff068224 */ /* 0x004fca00078e0010 */
[----:B------:R0:W2:Y:S01]  /*64450*/  @!P0 LDG.E.U8 R17, desc[UR44][R6.64] ;  /* 0x0000002c06118981 */ /* 0x0000a2000c1e1100 */
[----:B------:R-:W-:Y:S02]  /*64460*/  PRMT R15, RZ, 0x7610, R15 ;  /* 0x00007610ff0f7816 */ /* 0x000fe4000000000f */
[----:B------:R-:W-:Y:S01]  /*64470*/  PRMT R14, RZ, 0x7610, R14 ;  /* 0x00007610ff0e7816 */ /* 0x000fe2000000000e */
[----:B0-----:R-:W-:Y:S02]  /*64480*/  @!P1 IMAD.MOV.U32 R6, RZ, RZ, R12 ;  /* 0x000000ffff069224 */ /* 0x001fe400078e000c */
[----:B------:R-:W-:-:S05]  /*64490*/  @!P1 IMAD.MOV.U32 R7, RZ, RZ, R13 ;  /* 0x000000ffff079224 */ /* 0x000fca00078e000d */
[----:B------:R4:W3:Y:S02]  /*644a0*/  @!P1 LDG.E.U8 R15, desc[UR44][R6.64] ;  /* 0x0000002c060f9981 */ /* 0x0008e4000c1e1100 */
[----:B----4-:R-:W-:Y:S02]  /*644b0*/  @!P2 IMAD.MOV.U32 R6, RZ, RZ, R8 ;  /* 0x000000ffff06a224 */ /* 0x010fe400078e0008 */
[----:B------:R-:W-:-:S05]  /*644c0*/  @!P2 IMAD.MOV.U32 R7, RZ, RZ, R9 ;  /* 0x000000ffff07a224 */ /* 0x000fca00078e0009 */
[----:B------:R-:W4:Y:S04]  /*644d0*/  @!P2 LDG.E.U8 R14, desc[UR44][R6.64] ;  /* 0x0000002c060ea981 */ /* 0x000f28000c1e1100 */
[----:B------:R-:W-:Y:S04]  /*644e0*/  STL [R1+0x30], R28 ;  /* 0x0000301c01007387 */ /* 0x000fe80000100800 */
[----:B------:R-:W4:Y:S04]  /*644f0*/  LDL R11, [R1+0x3b7c] ;  /* 0x003b7c00010b7983 */ /* 0x000f280000100800 */
[----:B------:R-:W4:Y:S04]  /*64500*/  LDL R10, [R1+0x3bb4] ;  /* 0x003bb400010a7983 */ /* 0x000f280000100800 */
[----:B------:R-:W-:Y:S04]  /*64510*/  STL [R1+0x2c], R27 ;  /* 0x00002c1b01007387 */ /* 0x000fe80000100800 */
[----:B------:R-:W4:Y:S04]  /*64520*/  LDL R16, [R1+0x3bb0] ;  /* 0x003bb00001107983 */ /* 0x000f280000100800 */
[----:B------:R-:W-:Y:S04]  /*64530*/  STL [R1+0x28], R26 ;  /* 0x0000281a01007387 */ /* 0x000fe80000100800 */
[----:B--2---:R0:W-:Y:S04]  /*64540*/  STL [R1+0x10], R17 ;  /* 0x0000101101007387 */ /* 0x0041e80000100800 */
[----:B------:R-:W2:Y:S04]  /*64550*/  LDL R13, [R1+0x3b8c] ;  /* 0x003b8c00010d7983 */ /* 0x000ea80000100800 */
[----:B------:R-:W2:Y:S04]  /*64560*/  LDL R12, [R1+0x3bc8] ;  /* 0x003bc800010c7983 */ /* 0x000ea80000100800 */
[----:B0-----:R-:W2:Y:S04]  /*64570*/  LDL R17, [R1+0x3b78] ;  /* 0x003b780001117983 */ /* 0x001ea80000100800 */
[----:B------:R-:W-:Y:S04]  /*64580*/  STL [R1+0x24], R25 ;  /* 0x0000241901007387 */ /* 0x000fe80000100800 */
[----:B------:R-:W2:Y:S04]  /*64590*/  LDL R9, [R1+0x3ba0] ;  /* 0x003ba00001097983 */ /* 0x000ea80000100800 */
[----:B------:R-:W2:Y:S04]  /*645a0*/  LDL R8, [R1+0x3bc4] ;  /* 0x003bc40001087983 */ /* 0x000ea80000100800 */
[----:B------:R-:W-:Y:S04]  /*645b0*/  STL [R1+0x20], R24 ;  /* 0x0000201801007387 */ /* 0x000fe80000100800 */
[----:B---3--:R0:W-:Y:S01]  /*645c0*/  STL [R1+0xc], R15 ;  /* 0x00000c0f01007387 */ /* 0x0081e20000100800 */
[----:B------:R-:W-:-:S03]  /*645d0*/  PRMT R19, RZ, 0x7610, R19 ;  /* 0x00007610ff137816 */ /* 0x000fc60000000013 */
[----:B0-----:R-:W3:Y:S04]  /*645e0*/  LDL R15, [R1+0x3b9c] ;  /* 0x003b9c00010f7983 */ /* 0x001ee80000100800 */
[----:B----4-:R0:W-:Y:S04]  /*645f0*/  STL [R1+0x8], R14 ;  /* 0x0000080e01007387 */ /* 0x0101e80000100800 */
[----:B------:R-:W-:Y:S01]  /*64600*/  STL [R1+0x1c], R23 ;  /* 0x00001c1701007387 */ /* 0x000fe20000100800 */
[----:B------:R-:W-:Y:S02]  /*64610*/  @!P3 IMAD.MOV.U32 R6, RZ, RZ, R10 ;  /* 0x000000ffff06b224 */ /* 0x000fe400078e000a */
[----:B------:R-:W-:Y:S01]  /*64620*/  @!P3 IMAD.MOV.U32 R7, RZ, RZ, R11 ;  /* 0x000000ffff07b224 */ /* 0x000fe200078e000b */
[----:B------:R-:W4:Y:S04]  /*64630*/  LDL R10, [R1+0x3bd0] ;  /* 0x003bd000010a7983 */ /* 0x000f280000100800 */
[----:B------:R-:W4:Y:S04]  /*64640*/  LDL R11, [R1+0x3b98] ;  /* 0x003b9800010b7983 */ /* 0x000f280000100800 */
[----:B------:R1:W4:Y:S04]  /*64650*/  @!P3 LDG.E.U8 R19, desc[UR44][R6.64] ;  /* 0x0000002c0613b981 */ /* 0x000328000c1e1100 */
[----:B0-----:R-:W3:Y:S04]  /*64660*/  LDL R14, [R1+0x3bd4] ;  /* 0x003bd400010e7983 */ /* 0x001ee80000100800 */
[----:B------:R-:W-:Y:S01]  /*64670*/  STL [R1+0x18], R22 ;  /* 0x0000181601007387 */ /* 0x000fe20000100800 */
[----:B-1----:R-:W-:-:S03]  /*64680*/  @!P0 IMAD.MOV.U32 R6, RZ, RZ, R16 ;  /* 0x000000ffff068224 */ /* 0x002fc600078e0010 */
[----:B------:R-:W4:Y:S01]  /*64690*/  LDL R16, [R1+0x3be8] ;  /* 0x003be80001107983 */ /* 0x000f220000100800 */
[----:B--2---:R-:W-:-:S03]  /*646a0*/  @!P0 IMAD.MOV.U32 R7, RZ, RZ, R17 ;  /* 0x000000ffff078224 */ /* 0x004fc600078e0011 */
[----:B------:R-:W2:Y:S01]  /*646b0*/  LDL R17, [R1+0x3bac] ;  /* 0x003bac0001117983 */ /* 0x000ea20000100800 */
[----:B------:R-:W-:Y:S02]  /*646c0*/  PRMT R18, RZ, 0x7610, R18 ;  /* 0x00007610ff127816 */ /* 0x000fe40000000012 */
[----:B------:R-:W-:Y:S01]  /*646d0*/  PRMT R61, RZ, 0x7610, R61 ;  /* 0x00007610ff3d7816 */ /* 0x000fe2000000003d */
[----:B------:R-:W-:Y:S04]  /*646e0*/  STL [R1+0x14], R21 ;  /* 0x0000141501007387 */ /* 0x000fe80000100800 */
[----:B------:R0:W2:Y:S01]  /*646f0*/  @!P0 LDG.E.U8 R18, desc[UR44][R6.64] ;  /* 0x0000002c06128981 */ /* 0x0000a2000c1e1100 */
[----:B------:R-:W-:Y:S01]  /*64700*/  PRMT R60, RZ, 0x7610, R60 ;  /* 0x00007610ff3c7816 */ /* 0x000fe2000000003c */
[----:B0-----:R-:W-:-:S02]  /*64710*/  @!P1 IMAD.MOV.U32 R6, RZ, RZ, R12 ;  /* 0x000000ffff069224 */ /* 0x001fc400078e000c */
[----:B------:R-:W-:Y:S01]  /*64720*/  @!P1 IMAD.MOV.U32 R7, RZ, RZ, R13 ;  /* 0x000000ffff079224 */ /* 0x000fe200078e000d */
[----:B------:R-:W2:Y:S04]  /*64730*/  LDL R12, [R1+0x3be4] ;  /* 0x003be400010c7983 */ /* 0x000ea80000100800 */
[----:B------:R-:W2:Y:S04]  /*64740*/  LDL R13, [R1+0x3bc0] ;  /* 0x003bc000010d7983 */ /* 0x000ea80000100800 */
        /* <DEDUP_REMOVED lines=8> */
[----:B---3--:R-:W-:-:S02]  /*647d0*/  @!P3 IMAD.MOV.U32 R6, RZ, RZ, R14 ;  /* 0x000000ffff06b224 */ /* 0x008fc400078e000e */
[----:B------:R-:W-:Y:S01]  /*647e0*/  @!P3 IMAD.MOV.U32 R7, RZ, RZ, R15 ;  /* 0x000000ffff07b224 */ /* 0x000fe200078e000f */
[----:B------:R-:W3:Y:S04]  /*647f0*/  LDL R14, [R1+0x3bf0] ;  /* 0x003bf000010e7983 */ /* 0x000ee80000100800 */
[----:B------:R-:W3:Y:S04]  /*64800*/  LDL R15, [R1+0x3bb8] ;  /* 0x003bb800010f7983 */ /* 0x000ee80000100800 */
[----:B------:R4:W3:Y:S02]  /*64810*/  @!P3 LDG.E.U8 R46, desc[UR44][R6.64] ;  /* 0x0000002c062eb981 */ /* 0x0008e4000c1e1100 */
[----:B----4-:R-:W-:-:S02]  /*64820*/  @!P0 IMAD.MOV.U32 R6, RZ, RZ, R10 ;  /* 0x000000ffff068224 */ /* 0x010fc400078e000a */
[----:B------:R-:W-:Y:S01]  /*64830*/  @!P0 IMAD.MOV.U32 R7, RZ, RZ, R11 ;  /* 0x000000ffff078224 */ /* 0x000fe200078e000b */
[----:B------:R-:W4:Y:S04]  /*64840*/  LDL R10, [R1+0x3c08] ;  /* 0x003c0800010a7983 */ /* 0x000f280000100800 */
[----:B------:R-:W4:Y:S04]  /*64850*/  LDL R11, [R1+0x3bcc] ;  /* 0x003bcc00010b7983 */ /* 0x000f280000100800 */
[----:B------:R0:W4:Y:S02]  /*64860*/  @!P0 LDG.E.U8 R44, desc[UR44][R6.64] ;  /* 0x0000002c062c8981 */ /* 0x000124000c1e1100 */
[----:B0-----:R-:W-:-:S02]  /*64870*/  @!P1 IMAD.MOV.U32 R6, RZ, RZ, R16 ;  /* 0x000000ffff069224 */ /* 0x001fc400078e0010 */
[----:B------:R-:W4:Y:S01]  /*64880*/  LDL R16, [R1+0x3c04] ;  /* 0x003c040001107983 */ /* 0x000f220000100800 */
[----:B--2---:R-:W-:-:S03]  /*64890*/  @!P1 IMAD.MOV.U32 R7, RZ, RZ, R17 ;  /* 0x000000ffff079224 */ /* 0x004fc600078e0011 */
[----:B------:R-:W2:Y:S01]  /*648a0*/  LDL R17, [R1+0x3be0] ;  /* 0x003be00001117983 */ /* 0x000ea20000100800 */
[----:B------:R-:W-:Y:S02]  /*648b0*/  PRMT R42, RZ, 0x7610, R42 ;  /* 0x00007610ff2a7816 */ /* 0x000fe4000000002a */
[----:B------:R-:W-:-:S04]  /*648c0*/  PRMT R40, RZ, 0x7610, R40 ;  /* 0x00007610ff287816 */ /* 0x000fc80000000028 */
[----:B------:R0:W2:Y:S01]  /*648d0*/  @!P1 LDG.E.U8 R42, desc[UR44][R6.64] ;  /* 0x0000002c062a9981 */ /* 0x0000a2000c1e1100 */
[----:B------:R-:W-:Y:S01]  /*648e0*/  PRMT R39, RZ, 0x7610, R39 ;  /* 0x00007610ff277816 */ /* 0x000fe20000000027 */
[----:B0-----:R-:W-:Y:S02]  /*648f0*/  @!P2 IMAD.MOV.U32 R6, RZ, RZ, R12 ;  /* 0x000000ffff06a224 */ /* 0x001fe400078e000c */
[----:B------:R-:W-:-:S05]  /*64900*/  @!P2 IMAD.MOV.U32 R7, RZ, RZ, R13 ;  /* 0x000000ffff07a224 */ /* 0x000fca00078e000d */
[----:B------:R0:W2:Y:S04]  /*64910*/  @!P2 LDG.E.U8 R40, desc[UR44][R6.64] ;  /* 0x0000002c0628a981 */ /* 0x0000a8000c1e1100 */
[----:B------:R1:W-:Y:S01]  /*64920*/  STL [R1+0x4], R19 ;  /* 0x0000041301007387 */ /* 0x0003e20000100800 */
[----:B------:R-:W-:-:S03]  /*64930*/  PRMT R38, RZ, 0x7610, R38 ;  /* 0x00007610ff267816 */ /* 0x000fc60000000026 */
[----:B------:R-:W2:Y:S04]  /*64940*/  LDL R13, [R1+0x3bdc] ;  /* 0x003bdc00010d7983 */ /* 0x000ea80000100800 */
[----:B------:R-:W2:Y:S01]  /*64950*/  LDL R12, [R1+0x3c14] ;  /* 0x003c1400010c7983 */ /* 0x000ea20000100800 */
[----:B0-----:R-:W-:Y:S02]  /*64960*/  @!P3 IMAD.MOV.U32 R6, RZ, RZ, R8 ;  /* 0x000000ffff06b224 */ /* 0x001fe400078e0008 */
[----:B------:R-:W-:-:S05]  /*64970*/  @!P3 IMAD.MOV.U32 R7, RZ, RZ, R9 ;  /* 0x000000ffff07b224 */ /* 0x000fca00078e0009 */
[----:B------:R3:W2:Y:S01]  /*64980*/  @!P3 LDG.E.U8 R39, desc[UR44][R6.64] ;  /* 0x0000002c0627b981 */ /* 0x0006a2000c1e1100 */
[----:B------:R-:W-:Y:S01]  /*64990*/  PRMT R36, RZ, 0x7610, R36 ;  /* 0x00007610ff247816 */ /* 0x000fe20000000024 */
[----:B---3--:R-:W-:Y:S02]  /*649a0*/  @!P0 IMAD.MOV.U32 R6, RZ, RZ, R14 ;  /* 0x000000ffff068224 */ /* 0x008fe400078e000e */
[----:B------:R-:W-:-:S05]  /*649b0*/  @!P0 IMAD.MOV.U32 R7, RZ, RZ, R15 ;  /* 0x000000ffff078224 */ /* 0x000fca00078e000f */
[----:B------:R4:W3:Y:S04]  /*649c0*/  @!P0 LDG.E.U8 R38, desc[UR44][R6.64] ;  /* 0x0000002c06268981 */ /* 0x0008e8000c1e1100 */
[----:B------:R0:W-:Y:S04]  /*649d0*/  STL [R1], R18 ;  /* 0x0000001201007387 */ /* 0x0001e80000100800 */
[----:B------:R-:W3:Y:S04]  /*649e0*/  LDL R9, [R1+0x3bd8] ;  /* 0x003bd80001097983 */ /* 0x000ee80000100800 */
[----:B------:R-:W3:Y:S04]  /*649f0*/  LDL R8, [R1+0x3c10] ;  /* 0x003c100001087983 */ /* 0x000ee80000100800 */
[----:B------:R-:W3:Y:S04]  /*64a00*/  LDL R15, [R1+0x3bec] ;  /* 0x003bec00010f7983 */ /* 0x000ee80000100800 */
[----:B------:R-:W3:Y:S01]  /*64a10*/  LDL R14, [R1+0x3c28] ;  /* 0x003c2800010e7983 */ /* 0x000ee20000100800 */
[----:B------:R-:W-:-:S02]  /*64a20*/  PRMT R34, RZ, 0x7610, R34 ;  /* 0x00007610ff227816 */ /* 0x000fc40000000022 */
[----:B------:R-:W-:Y:S01]  /*64a30*/  PRMT R32, RZ, 0x7610, R32 ;  /* 0x00007610ff207816 */ /* 0x000fe20000000020 */
[----:B-1----:R-:W3:Y:S04]  /*64a40*/  LDL R19, [R1+0x3c0c] ;  /* 0x003c0c0001137983 */ /* 0x002ee80000100800 */
[----:B0-----:R-:W3:Y:S01]  /*64a50*/  LDL R18, [R1+0x3c48] ;  /* 0x003c480001127983 */ /* 0x001ee20000100800 */
[----:B----4-:R-:W-:Y:S02]  /*64a60*/  @!P1 IMAD.MOV.U32 R6, RZ, RZ, R10 ;  /* 0x000000ffff069224 */ /* 0x010fe400078e000a */
[----:B------:R-:W-:Y:S01]  /*64a70*/  @!P1 IMAD.MOV.U32 R7, RZ, RZ, R11 ;  /* 0x000000ffff079224 */ /* 0x000fe200078e000b */
[----:B------:R-:W4:Y:S04]  /*64a80*/  LDL R10, [R1+0x3c24] ;  /* 0x003c2400010a7983 */ /* 0x000f280000100800 */
[----:B------:R-:W4:Y:S04]  /*64a90*/  LDL R11, [R1+0x3c00] ;  /* 0x003c0000010b7983 */ /* 0x000f280000100800 */
[----:B------:R0:W4:Y:S04]  /*64aa0*/  @!P1 LDG.E.U8 R36, desc[UR44][R6.64] ;  /* 0x0000002c06249981 */ /* 0x000128000c1e1100 */
[----:B------:R-:W4:Y:S04]  /*64ab0*/  LDL R23, [R1+0x3c2c] ;  /* 0x003c2c0001177983 */ /* 0x000f280000100800 */
[----:B------:R-:W4:Y:S01]  /*64ac0*/  LDL R22, [R1+0x3c68] ;  /* 0x003c680001167983 */ /* 0x000f220000100800 */
[----:B------:R-:W-:-:S03]  /*64ad0*/  PRMT R30, RZ, 0x7610, R30 ;  /* 0x00007610ff1e7816 */ /* 0x000fc6000000001e */
[----:B------:R-:W4:Y:S04]  /*64ae0*/  LDL R21, [R1+0x3c1c] ;  /* 0x003c1c0001157983 */ /* 0x000f280000100800 */
[----:B------:R-:W4:Y:S04]  /*64af0*/  LDL R20, [R1+0x3c54] ;  /* 0x003c540001147983 */ /* 0x000f280000100800 */
[----:B------:R-:W4:Y:S04]  /*64b00*/  LDL R25, [R1+0x3c3c] ;  /* 0x003c3c0001197983 */ /* 0x000f280000100800 */
[----:B------:R-:W4:Y:S04]  /*64b10*/  LDL R24, [R1+0x3c74] ;  /* 0x003c740001187983 */ /* 0x000f280000100800 */
[----:B------:R-:W4:Y:S04]  /*64b20*/  LDL R29, [R1+0x3c5c] ;  /* 0x003c5c00011d7983 */ /* 0x000f280000100800 */
[----:B------:R-:W4:Y:S01]  /*64b30*/  LDL R28, [R1+0x3c94] ;  /* 0x003c9400011c7983 */ /* 0x000f220000100800 */
[----:B0-----:R-:W-:-:S03]  /*64b40*/  @!P2 IMAD.MOV.U32 R6, RZ, RZ, R16 ;  /* 0x000000ffff06a224 */ /* 0x001fc600078e0010 */
        /* <DEDUP_REMOVED lines=8> */
[----:B------:R-:W4:Y:S01]  /*64bd0*/  LDL R58, [R1+0x3cc4] ;  /* 0x003cc400013a7983 */ /* 0x000f220000100800 */
[----:B--2---:R-:W-:-:S03]  /*64be0*/  @!P2 IMAD.MOV.U32 R7, RZ, RZ, R17 ;  /* 0x000000ffff07a224 */ /* 0x004fc600078e0011 */
[----:B------:R-:W2:Y:S04]  /*64bf0*/  LDL R17, [R1+0x3bfc] ;  /* 0x003bfc0001117983 */ /* 0x000ea80000100800 */
[----:B------:R0:W2:Y:S02]  /*64c00*/  @!P2 LDG.E.U8 R34, desc[UR44][R6.64] ;  /* 0x0000002c0622a981 */ /* 0x0000a4000c1e1100 */
[----:B0-----:R-:W-:Y:S02]  /*64c10*/  @!P3 IMAD.MOV.U32 R7, RZ, RZ, R13 ;  /* 0x000000ffff07b224 */ /* 0x001fe400078e000d */
[----:B------:R-:W-:Y:S01]  /*64c20*/  @!P3 IMAD.MOV.U32 R6, RZ, RZ, R12 ;  /* 0x000000ffff06b224 */ /* 0x000fe200078e000c */
[----:B------:R-:W2:Y:S04]  /*64c30*/  LDL R13, [R1+0x3bf8] ;  /* 0x003bf800010d7983 */ /* 0x000ea80000100800 */
[----:B------:R-:W2:Y:S04]  /*64c40*/  LDL R12, [R1+0x3c30] ;  /* 0x003c3000010c7983 */ /* 0x000ea80000100800 */
[----:B------:R0:W2:Y:S02]  /*64c50*/  @!P3 LDG.E.U8 R32, desc[UR44][R6.64] ;  /* 0x0000002c0620b981 */ /* 0x0000a4000c1e1100 */
[----:B0-----:R-:W-:-:S02]  /*64c60*/  PRMT R7, RZ, 0x7610, R7 ;  /* 0x00007610ff077816 */ /* 0x001fc40000000007 */
[----:B---3--:R-:W3:Y:S04]  /*64c70*/  @!P0 LDG.E.U8 R30, desc[UR44][R8.64] ;  /* 0x0000002c081e8981 */ /* 0x008ee8000c1e1100 */
[----:B----4-:R0:W4:Y:S02]  /*64c80*/  @!P2 LDG.E.U8 R7, desc[UR44][R10.64] ;  /* 0x0000002c0a07a981 */ /* 0x010124000c1e1100 */
[----:B0-----:R-:W-:Y:S02]  /*64c90*/  @!P3 IMAD.MOV.U32 R10, RZ, RZ, R16 ;  /* 0x000000ffff0ab224 */ /* 0x001fe400078e0010 */
[----:B------:R-:W3:Y:S01]  /*64ca0*/  LDL R16, [R1+0x3c50] ;  /* 0x003c500001107983 */ /* 0x000ee20000100800 */
[----:B------:R-:W-:Y:S02]  /*64cb0*/  @!P1 IMAD.MOV.U32 R8, RZ, RZ, R14 ;  /* 0x000000ffff089224 */ /* 0x000fe400078e000e */
[----:B------:R-:W-:Y:S01]  /*64cc0*/  @!P1 IMAD.MOV.U32 R9, RZ, RZ, R15 ;  /* 0x000000ffff099224 */ /* 0x000fe200078e000f */
[----:B------:R-:W4:Y:S04]  /*64cd0*/  LDL R14, [R1+0x3c44] ;  /* 0x003c4400010e7983 */ /* 0x000f280000100800 */
[----:B------:R-:W4:Y:S01]  /*64ce0*/  LDL R15, [R1+0x3c20] ;  /* 0x003c2000010f7983 */ /* 0x000f220000100800 */
[----:B--2---:R-:W-:-:S03]  /*64cf0*/  @!P3 IMAD.MOV.U32 R11, RZ, RZ, R17 ;  /* 0x000000ffff0bb224 */ /* 0x004fc600078e0011 */
[----:B------:R-:W3:Y:S01]  /*64d00*/  LDL R17, [R1+0x3c18] ;  /* 0x003c180001117983 */ /* 0x000ee20000100800 */
[----:B------:R-:W-:-:S06]  /*64d10*/  PRMT R6, RZ, 0x7610, R6 ;  /* 0x00007610ff067816 */ /* 0x000fcc0000000006 */
[----:B------:R0:W2:Y:S02]  /*64d20*/  @!P1 LDG.E.U8 R6, desc[UR44][R8.64] ;  /* 0x0000002c08069981 */ /* 0x0000a4000c1e1100 */
[----:B0-----:R-:W-:Y:S02]  /*64d30*/  PRMT R8, RZ, 0x7610, R8 ;  /* 0x00007610ff087816 */ /* 0x001fe40000000008 */
[----:B------:R-:W-:-:S04]  /*64d40*/  PRMT R9, RZ, 0x7610, R9 ;  /* 0x00007610ff097816 */ /* 0x000fc80000000009 */
[----:B------:R0:W2:Y:S04]  /*64d50*/  @!P3 LDG.E.U8 R8, desc[UR44][R10.64] ;  /* 0x0000002c0a08b981 */ /* 0x0000a8000c1e1100 */
[----:B------:R1:W2:Y:S01]  /*64d60*/  @!P0 LDG.E.U8 R9, desc[UR44][R12.64] ;  /* 0x0000002c0c098981 */ /* 0x0002a2000c1e1100 */
[----:B0-----:R-:W-:Y:S01]  /*64d70*/  PRMT R10, RZ, 0x7610, R10 ;  /* 0x00007610ff0a7816 */ /* 0x001fe2000000000a */
[----:B-1----:R-:W-:Y:S02]  /*64d80*/  @!P1 IMAD.MOV.U32 R12, RZ, RZ, R18 ;  /* 0x000000ffff0c9224 */ /* 0x002fe400078e0012 */
[----:B------:R-:W-:Y:S01]  /*64d90*/  @!P1 IMAD.MOV.U32 R13, RZ, RZ, R19 ;  /* 0x000000ffff0d9224 */ /* 0x000fe200078e0013 */
[----:B------:R-:W2:Y:S04]  /*64da0*/  LDL R18, [R1+0x3c64] ;  /* 0x003c640001127983 */ /* 0x000ea80000100800 */
[----:B------:R-:W2:Y:S04]  /*64db0*/  LDL R19, [R1+0x3c40] ;  /* 0x003c400001137983 */ /* 0x000ea80000100800 */
[----:B------:R0:W2:Y:S02]  /*64dc0*/  @!P1 LDG.E.U8 R10, desc[UR44][R12.64] ;  /* 0x0000002c0c0a9981 */ /* 0x0000a4000c1e1100 */
[----:B0-----:R-:W-:-:S02]  /*64dd0*/  PRMT R13, RZ, 0x7610, R13 ;  /* 0x00007610ff0d7816 */ /* 0x001fc4000000000d */
[----:B------:R-:W-:-:S06]  /*64de0*/  PRMT R11, RZ, 0x7610, R11 ;  /* 0x00007610ff0b7816 */ /* 0x000fcc000000000b */
[----:B----4-:R0:W4:Y:S02]  /*64df0*/  @!P2 LDG.E.U8 R11, desc[UR44][R14.64] ;  /* 0x0000002c0e0ba981 */ /* 0x010124000c1e1100 */
[----:B0-----:R-:W-:Y:S02]  /*64e00*/  @!P3 IMAD.MOV.U32 R14, RZ, RZ, R20 ;  /* 0x000000ffff0eb224 */ /* 0x001fe400078e0014 */
[----:B------:R-:W-:Y:S01]  /*64e10*/  @!P3 IMAD.MOV.U32 R15, RZ, RZ, R21 ;  /* 0x000000ffff0fb224 */ /* 0x000fe200078e0015 */
[----:B------:R-:W4:Y:S04]  /*64e20*/  LDL R20, [R1+0x3c70] ;  /* 0x003c700001147983 */ /* 0x000f280000100800 */
[----:B------:R-:W4:Y:S04]  /*64e30*/  LDL R21, [R1+0x3c38] ;  /* 0x003c380001157983 */ /* 0x000f280000100800 */
[----:B---3--:R0:W3:Y:S02]  /*64e40*/  @!P0 LDG.E.U8 R13, desc[UR44][R16.64] ;  /* 0x0000002c100d8981 */ /* 0x0080e4000c1e1100 */
[----:B0-----:R-:W-:-:S02]  /*64e50*/  @!P1 IMAD.MOV.U32 R16, RZ, RZ, R22 ;  /* 0x000000ffff109224 */ /* 0x001fc400078e0016 */
[----:B------:R-:W-:Y:S01]  /*64e60*/  @!P1 IMAD.MOV.U32 R17, RZ, RZ, R23 ;  /* 0x000000ffff119224 */ /* 0x000fe200078e0017 */
[----:B------:R-:W3:Y:S04]  /*64e70*/  LDL R22, [R1+0x3c84] ;  /* 0x003c840001167983 */ /* 0x000ee80000100800 */
[----:B------:R-:W3:Y:S01]  /*64e80*/  LDL R23, [R1+0x3c60] ;  /* 0x003c600001177983 */ /* 0x000ee20000100800 */
[----:B------:R-:W-:-:S06]  /*64e90*/  PRMT R12, RZ, 0x7610, R12 ;  /* 0x00007610ff0c7816 */ /* 0x000fcc000000000c */
[----:B------:R0:W3:Y:S02]  /*64ea0*/  @!P3 LDG.E.U8 R12, desc[UR44][R14.64] ;  /* 0x0000002c0e0cb981 */ /* 0x0000e4000c1e1100 */
[----:B0-----:R-:W-:Y:S02]  /*64eb0*/  PRMT R14, RZ, 0x7610, R14 ;  /* 0x00007610ff0e7816 */ /* 0x001fe4000000000e */
[----:B------:R-:W-:-:S04]  /*64ec0*/  PRMT R15, RZ, 0x7610, R15 ;  /* 0x00007610ff0f7816 */ /* 0x000fc8000000000f */
[----:B------:R0:W3:Y:S04]  /*64ed0*/  @!P1 LDG.E.U8 R14, desc[UR44][R16.64] ;  /* 0x0000002c100e9981 */ /* 0x0000e8000c1e1100 */
[----:B--2---:R1:W2:Y:S01]  /*64ee0*/  @!P2 LDG.E.U8 R15, desc[UR44][R18.64] ;  /* 0x0000002c120fa981 */ /* 0x0042a2000c1e1100 */
        /* <DEDUP_REMOVED lines=27> */
[----:B------:R-:W-:Y:S01]  /*650a0*/  PRMT R23, RZ, 0x7610, R23 ;  /* 0x00007610ff177816 */ /* 0x000fe20000000017 */
[----:B------:R-:W2:Y:S04]  /*650b0*/  LDL R57, [R1+0x3c9c] ;  /* 0x003c9c0001397983 */ /* 0x000ea80000100800 */
[----:B------:R0:W2:Y:S04]  /*650c0*/  @!P1 LDG.E.U8 R22, desc[UR44][R24.64] ;  /* 0x0000002c18169981 */ /* 0x0000a8000c1e1100 */
[----:B------:R-:W2:Y:S01]  /*650d0*/  LDL R56, [R1+0x3cd4] ;  /* 0x003cd40001387983 */ /* 0x000ea20000100800 */
[----:B0-----:R-:W-:-:S03]  /*650e0*/  PRMT R25, RZ, 0x7610, R25 ;  /* 0x00007610ff197816 */ /* 0x001fc60000000019 */
[----:B----4-:R0:W4:Y:S02]  /*650f0*/  @!P2 LDG.E.U8 R23, desc[UR44][R26.64] ;  /* 0x0000002c1a17a981 */ /* 0x010124000c1e1100 */
[----:B0-----:R-:W-:Y:S02]  /*65100*/  @!P3 IMAD.MOV.U32 R26, RZ, RZ, R54 ;  /* 0x000000ffff1ab224 */ /* 0x001fe400078e0036 */
[----:B------:R-:W-:Y:S01]  /*65110*/  @!P3 IMAD.MOV.U32 R27, RZ, RZ, R55 ;  /* 0x000000ffff1bb224 */ /* 0x000fe200078e0037 */
[----:B------:R-:W4:Y:S04]  /*65120*/  LDL R54, [R1+0x3cd0] ;  /* 0x003cd00001367983 */ /* 0x000f280000100800 */
[----:B------:R-:W4:Y:S04]  /*65130*/  LDL R55, [R1+0x3c98] ;  /* 0x003c980001377983 */ /* 0x000f280000100800 */
[----:B---3--:R-:W3:Y:S04]  /*65140*/  @!P0 LDG.E.U8 R25, desc[UR44][R28.64] ;  /* 0x0000002c1c198981 */ /* 0x008ee8000c1e1100 */
[----:B------:R-:W2:Y:S04]  /*65150*/  LDL R28, [R1+0x3c8c] ;  /* 0x003c8c00011c7983 */ /* 0x000ea80000100800 */
[----:B------:R-:W2:Y:S01]  /*65160*/  LDL R29, [R1+0x3cc8] ;  /* 0x003cc800011d7983 */ /* 0x000ea20000100800 */
[----:B------:R-:W-:-:S06]  /*65170*/  PRMT R24, RZ, 0x7610, R24 ;  /* 0x00007610ff187816 */ /* 0x000fcc0000000018 */
[----:B------:R0:W3:Y:S02]  /*65180*/  @!P3 LDG.E.U8 R24, desc[UR44][R26.64] ;  /* 0x0000002c1a18b981 */ /* 0x0000e4000c1e1100 */
[----:B0-----:R-:W-:Y:S02]  /*65190*/  PRMT R26, RZ, 0x7610, R26 ;  /* 0x00007610ff1a7816 */ /* 0x001fe4000000001a */
[----:B------:R-:W-:Y:S02]  /*651a0*/  PRMT R27, RZ, 0x7610, R27 ;  /* 0x00007610ff1b7816 */ /* 0x000fe4000000001b */
[----:B------:R-:W-:Y:S02]  /*651b0*/  PRMT R31, RZ, 0x7610, R31 ;  /* 0x00007610ff1f7816 */ /* 0x000fe4000000001f */
[----:B------:R-:W-:Y:S02]  /*651c0*/  PRMT R33, RZ, 0x7610, R33 ;  /* 0x00007610ff217816 */ /* 0x000fe40000000021 */
[----:B--2---:R-:W-:-:S04]  /*651d0*/  @!P1 LOP3.LUT R29, R29, R28, RZ, 0x3c, !PT ;  /* 0x0000001c1d1d9212 */ /* 0x004fc800078e3cff */
[----:B------:R-:W-:-:S04]  /*651e0*/  @!P1 LOP3.LUT R28, R29, R28, RZ, 0x3c, !PT ;  /* 0x0000001c1d1c9212 */ /* 0x000fc800078e3cff */
[----:B------:R-:W-:-:S05]  /*651f0*/  @!P1 LOP3.LUT R29, R29, R28, RZ, 0x3c, !PT ;  /* 0x0000001c1d1d9212 */ /* 0x000fca00078e3cff */
[----:B------:R0:W2:Y:S02]  /*65200*/  @!P1 LDG.E.U8 R26, desc[UR44][R28.64] ;  /* 0x0000002c1c1a9981 */ /* 0x0000a4000c1e1100 */
[----:B0-----:R-:W-:Y:S02]  /*65210*/  @!P2 IMAD.MOV.U32 R28, RZ, RZ, R58 ;  /* 0x000000ffff1ca224 */ /* 0x001fe400078e003a */
[----:B------:R-:W-:Y:S01]  /*65220*/  @!P2 IMAD.MOV.U32 R29, RZ, RZ, R59 ;  /* 0x000000ffff1da224 */ /* 0x000fe200078e003b */
[----:B------:R-:W-:Y:S02]  /*65230*/  PRMT R35, RZ, 0x7610, R35 ;  /* 0x00007610ff237816 */ /* 0x000fe40000000023 */
[----:B------:R-:W-:Y:S01]  /*65240*/  PRMT R37, RZ, 0x7610, R37 ;  /* 0x00007610ff257816 */ /* 0x000fe20000000025 */
[----:B------:R-:W3:Y:S04]  /*65250*/  LDL R59, [R1+0x3cb8] ;  /* 0x003cb800013b7983 */ /* 0x000ee80000100800 */
[----:B------:R0:W2:Y:S04]  /*65260*/  @!P2 LDG.E.U8 R27, desc[UR44][R28.64] ;  /* 0x0000002c1c1ba981 */ /* 0x0000a8000c1e1100 */
[----:B------:R-:W3:Y:S01]  /*65270*/  LDL R58, [R1+0x3cf0] ;  /* 0x003cf000013a7983 */ /* 0x000ee20000100800 */
[----:B0-----:R-:W-:-:S02]  /*65280*/  @!P3 IMAD.MOV.U32 R28, RZ, RZ, R56 ;  /* 0x000000ffff1cb224 */ /* 0x001fc400078e0038 */
[----:B------:R-:W-:Y:S01]  /*65290*/  @!P3 IMAD.MOV.U32 R29, RZ, RZ, R57 ;  /* 0x000000ffff1db224 */ /* 0x000fe200078e0039 */
[----:B------:R-:W2:Y:S04]  /*652a0*/  LDL R56, [R1+0x3d08] ;  /* 0x003d080001387983 */ /* 0x000ea80000100800 */
[----:B------:R-:W2:Y:S04]  /*652b0*/  LDL R57, [R1+0x3ccc] ;  /* 0x003ccc0001397983 */ /* 0x000ea80000100800 */
[----:B------:R4:W2:Y:S02]  /*652c0*/  @!P3 LDG.E.U8 R31, desc[UR44][R28.64] ;  /* 0x0000002c1c1fb981 */ /* 0x0008a4000c1e1100 */
[----:B----4-:R-:W-:-:S02]  /*652d0*/  @!P0 IMAD.MOV.U32 R28, RZ, RZ, R54 ;  /* 0x000000ffff1c8224 */ /* 0x010fc400078e0036 */
[----:B------:R-:W-:Y:S01]  /*652e0*/  @!P0 IMAD.MOV.U32 R29, RZ, RZ, R55 ;  /* 0x000000ffff1d8224 */ /* 0x000fe200078e0037 */
[----:B------:R-:W4:Y:S04]  /*652f0*/  LDL R54, [R1+0x3d04] ;  /* 0x003d040001367983 */ /* 0x000f280000100800 */
[----:B------:R-:W4:Y:S04]  /*65300*/  LDL R55, [R1+0x3ce0] ;  /* 0x003ce00001377983 */ /* 0x000f280000100800 */
[----:B------:R0:W4:Y:S04]  /*65310*/  @!P0 LDG.E.U8 R33, desc[UR44][R28.64] ;  /* 0x0000002c1c218981 */ /* 0x000128000c1e1100 */
[----:B------:R-:W0:Y:S04]  /*65320*/  LDL R28, [R1+0x3cac] ;  /* 0x003cac00011c7983 */ /* 0x000e280000100800 */
[----:B------:R-:W0:Y:S02]  /*65330*/  LDL R29, [R1+0x3ce8] ;  /* 0x003ce800011d7983 */ /* 0x000e240000100800 */
[----:B0-----:R-:W-:-:S04]  /*65340*/  @!P1 LOP3.LUT R29, R29, R28, RZ, 0x3c, !PT ;  /* 0x0000001c1d1d9212 */ /* 0x001fc800078e3cff */
[----:B------:R-:W-:-:S04]  /*65350*/  @!P1 LOP3.LUT R28, R29, R28, RZ, 0x3c, !PT ;  /* 0x0000001c1d1c9212 */ /* 0x000fc800078e3cff */
[----:B------:R-:W-:-:S05]  /*65360*/  @!P1 LOP3.LUT R29, R29, R28, RZ, 0x3c, !PT ;  /* 0x0000001c1d1d9212 */ /* 0x000fca00078e3cff */
        /* <DEDUP_REMOVED lines=8> */
[----:B------:R-:W0:Y:S01]  /*653f0*/  LDL R29, [R1+0x3cf4] ;  /* 0x003cf400011d7983 */ /* 0x000e220000100800 */
[----:B------:R-:W-:Y:S02]  /*65400*/  PRMT R41, RZ, 0x7610, R41 ;  /* 0x00007610ff297816 */ /* 0x000fe40000000029 */
[----:B------:R-:W-:-:S02]  /*65410*/  PRMT R43, RZ, 0x7610, R43 ;  /* 0x00007610ff2b7816 */ /* 0x000fc4000000002b */
[----:B------:R-:W-:Y:S02]  /*65420*/  PRMT R45, RZ, 0x7610, R45 ;  /* 0x00007610ff2d7816 */ /* 0x000fe4000000002d */
[----:B------:R-:W-:Y:S02]  /*65430*/  PRMT R47, RZ, 0x7610, R47 ;  /* 0x00007610ff2f7816 */ /* 0x000fe4000000002f */
[----:B0-----:R-:W-:-:S04]  /*65440*/  @!P3 LOP3.LUT R29, R29, R28, RZ, 0x3c, !PT ;  /* 0x0000001c1d1db212 */ /* 0x001fc800078e3cff */
[----:B------:R-:W-:-:S04]  /*65450*/  @!P3 LOP3.LUT R28, R29, R28, RZ, 0x3c, !PT ;  /* 0x0000001c1d1cb212 */ /* 0x000fc800078e3cff */
[----:B------:R-:W-:-:S05]  /*65460*/  @!P3 LOP3.LUT R29, R29, R28, RZ, 0x3c, !PT ;  /* 0x0000001c1d1db212 */ /* 0x000fca00078e3cff */
[----:B------:R3:W4:Y:S02]  /*65470*/  @!P3 LDG.E.U8 R41, desc[UR44][R28.64] ;  /* 0x0000002c1c29b981 */ /* 0x000724000c1e1100 */
[----:B---3--:R-:W-:Y:S02]  /*65480*/  @!P0 IMAD.MOV.U32 R28, RZ, RZ, R58 ;  /* 0x000000ffff1c8224 */ /* 0x008fe400078e003a */
[----:B------:R-:W-:Y:S01]  /*65490*/  @!P0 IMAD.MOV.U32 R29, RZ, RZ, R59 ;  /* 0x000000ffff1d8224 */ /* 0x000fe200078e003b */
[----:B------:R-:W-:Y:S02]  /*654a0*/  PRMT R48, RZ, 0x7610, R48 ;  /* 0x00007610ff307816 */ /* 0x000fe40000000030 */
[----:B------:R-:W-:Y:S01]  /*654b0*/  PRMT R49, RZ, 0x7610, R49 ;  /* 0x00007610ff317816 */ /* 0x000fe20000000031 */
[----:B------:R-:W3:Y:S04]  /*654c0*/  LDL R59, [R1+0x3d00] ;  /* 0x003d0000013b7983 */ /* 0x000ee80000100800 */
[----:B------:R2:W3:Y:S04]  /*654d0*/  @!P0 LDG.E.U8 R43, desc[UR44][R28.64] ;  /* 0x0000002c1c2b8981 */ /* 0x0004e8000c1e1100 */
[----:B------:R-:W3:Y:S01]  /*654e0*/  LDL R58, [R1+0x3d28] ;  /* 0x003d2800013a7983 */ /* 0x000ee20000100800 */
[----:B--2---:R-:W-:-:S02]  /*654f0*/  @!P1 IMAD.MOV.U32 R28, RZ, RZ, R56 ;  /* 0x000000ffff1c9224 */ /* 0x004fc400078e0038 */
        /* <DEDUP_REMOVED lines=32> */
[----:B------:R-:W-:-:S05]  /*65700*/  @!P2 IMAD.MOV.U32 R29, RZ, RZ, R59 ;  /* 0x000000ffff1da224 */ /* 0x000fca00078e003b */
[----:B------:R2:W3:Y:S02]  /*65710*/  @!P2 LDG.E.U8 R51, desc[UR44][R28.64] ;  /* 0x0000002c1c33a981 */ /* 0x0004e4000c1e1100 */
[----:B--2---:R-:W-:Y:S02]  /*65720*/  @!P3 IMAD.MOV.U32 R28, RZ, RZ, R56 ;  /* 0x000000ffff1cb224 */ /* 0x004fe400078e0038 */
[----:B------:R-:W-:-:S05]  /*65730*/  @!P3 IMAD.MOV.U32 R29, RZ, RZ, R57 ;  /* 0x000000ffff1db224 */ /* 0x000fca00078e0039 */
[----:B------:R4:W2:Y:S02]  /*65740*/  @!P3 LDG.E.U8 R52, desc[UR44][R28.64] ;  /* 0x0000002c1c34b981 */ /* 0x0008a4000c1e1100 */
[----:B----4-:R-:W-:Y:S02]  /*65750*/  @!P0 IMAD.MOV.U32 R28, RZ, RZ, R54 ;  /* 0x000000ffff1c8224 */ /* 0x010fe400078e0036 */
[----:B------:R-:W-:-:S05]  /*65760*/  @!P0 IMAD.MOV.U32 R29, RZ, RZ, R55 ;  /* 0x000000ffff1d8224 */ /* 0x000fca00078e0037 */
[----:B------:R-:W4:Y:S04]  /*65770*/  @!P0 LDG.E.U8 R53, desc[UR44][R28.64] ;  /* 0x0000002c1c358981 */ /* 0x000f28000c1e1100 */
[----:B------:R-:W-:Y:S04]  /*65780*/  STL [R1+0x5ec0], R50 ;  /* 0x005ec03201007387 */ /* 0x000fe80000100800 */
[----:B---3--:R-:W-:Y:S04]  /*65790*/  STL [R1+0x5ebc], R51 ;  /* 0x005ebc3301007387 */ /* 0x008fe80000100800 */
[----:B--2---:R-:W-:Y:S04]  /*657a0*/  STL [R1+0x5eb8], R52 ;  /* 0x005eb83401007387 */ /* 0x004fe80000100800 */
[----:B----4-:R-:W-:Y:S04]  /*657b0*/  STL [R1+0x5eb4], R53 ;  /* 0x005eb43501007387 */ /* 0x010fe80000100800 */
        /* <DEDUP_REMOVED lines=27> */
[----:B------:R-:W0:Y:S04]  /*65970*/  LDS.U8 R3, [R0+UR4+0x88] ;  /* 0x0000880400037984 */ /* 0x000e280008000000 */
[----:B------:R-:W1:Y:S04]  /*65980*/  LDS.U8 R2, [R0+UR4+0xc8] ;  /* 0x0000c80400027984 */ /* 0x000e680008000000 */
[----:B------:R-:W-:Y:S04]  /*65990*/  LDS.U8 R4, [R0+UR4+0x4c0] ;  /* 0x0004c00400047984 */ /* 0x000fe80008000000 */
[----:B------:R-:W-:Y:S04]  /*659a0*/  LDS.U8 R28, [R0+UR4] ;  /* 0x00000004001c7984 */ /* 0x000fe80008000000 */
[----:B------:R-:W-:Y:S04]  /*659b0*/  LDS.U8 R29, [R0+UR4+0x40] ;  /* 0x00004004001d7984 */ /* 0x000fe80008000000 */
[----:B------:R-:W-:Y:S04]  /*659c0*/  LDS.U8 R54, [R0+UR4+0x8] ;  /* 0x0000080400367984 */ /* 0x000fe80008000000 */
[----:B------:R-:W-:Y:S04]  /*659d0*/  LDS.U8 R55, [R0+UR4+0x48] ;  /* 0x0000480400377984 */ /* 0x000fe80008000000 */
[----:B------:R-:W-:Y:S04]  /*659e0*/  LDS.U8 R56, [R0+UR4+0x400] ;  /* 0x0004000400387984 */ /* 0x000fe80008000000 */
[----:B------:R-:W-:Y:S04]  /*659f0*/  LDS.U8 R57, [R0+UR4+0x440] ;  /* 0x0004400400397984 */ /* 0x000fe80008000000 */
[----:B------:R-:W-:Y:S04]  /*65a00*/  LDS.U8 R58, [R0+UR4+0x408] ;  /* 0x00040804003a7984 */ /* 0x000fe80008000000 */
[----:B0-----:R-:W-:Y:S04]  /*65a10*/  STL [R1+0x1608], R3 ;  /* 0x0016080301007387 */ /* 0x001fe80000100800 */
[----:B-1----:R-:W-:Y:S04]  /*65a20*/  STL [R1+0x1600], R2 ;  /* 0x0016000201007387 */ /* 0x002fe80000100800 */
[----:B------:R-:W0:Y:S04]  /*65a30*/  LDS.U8 R3, [R0+UR4+0x80] ;  /* 0x0000800400037984 */ /* 0x000e280008000000 */
[----:B------:R-:W1:Y:S04]  /*65a40*/  LDS.U8 R2, [R0+UR4+0xc0] ;  /* 0x0000c00400027984 */ /* 0x000e680008000000 */
[----:B------:R-:W-:Y:S01]  /*65a50*/  LDS.U8 R59, [R0+UR4+0x448] ;  /* 0x00044804003b7984 */ /* 0x000fe20008000000 */
[----:B------:R-:W2:Y:S01]  /*65a60*/  S2R R50, SR_TID.X ;  /* 0x0000000000327919 */ /* 0x000ea20000002100 */
[----:B------:R-:W3:Y:S02]  /*65a70*/  S2R R43, SR_TID.X ;  /* 0x00000000002b7919 */ /* 0x000ee40000002100 */
[----:B0-----:R-:W-:Y:S04]  /*65a80*/  STL [R1+0x1614], R3 ;  /* 0x0016140301007387 */ /* 0x001fe80000100800 */
[----:B-1----:R-:W-:Y:S04]  /*65a90*/  STL [R1+0x1610], R2 ;  /* 0x0016100201007387 */ /* 0x002fe80000100800 */
[----:B------:R-:W0:Y:S04]  /*65aa0*/  LDS.U8 R3, [R0+UR4+0x488] ;  /* 0x0004880400037984 */ /* 0x000e280008000000 */
[----:B------:R-:W1:Y:S04]  /*65ab0*/  LDS.U8 R2, [R0+UR4+0x4c8] ;  /* 0x0004c80400027984 */ /* 0x000e680008000000 */
[----:B0-----:R-:W-:Y:S04]  /*65ac0*/  STL [R1+0x1624], R3 ;  /* 0x0016240301007387 */ /* 0x001fe80000100800 */
[----:B-1----:R-:W-:Y:S04]  /*65ad0*/  STL [R1+0x1620], R2 ;  /* 0x0016200201007387 */ /* 0x002fe80000100800 */
[----:B------:R-:W0:Y:S04]  /*65ae0*/  LDS.U8 R2, [R0+UR4+0x480] ;  /* 0x0004800400027984 */ /* 0x000e280008000000 */
[----:B------:R-:W1:Y:S04]  /*65af0*/  LDS.U8 R3, [R0+UR4+0x800] ;  /* 0x0008000400037984 */ /* 0x000e680008000000 */
[----:B0-----:R-:W-:Y:S04]  /*65b00*/  STL [R1+0x1634], R2 ;  /* 0x0016340201007387 */ /* 0x001fe80000100800 */
[----:B------:R-:W0:Y:S04]  /*65b10*/  LDS.U8 R2, [R0+UR4+0x840] ;  /* 0x0008400400027984 */ /* 0x000e280008000000 */
[----:B------:R-:W-:Y:S04]  /*65b20*/  STL [R1+0x162c], R4 ;  /* 0x00162c0401007387 */ /* 0x000fe80000100800 */
[----:B------:R-:W4:Y:S04]  /*65b30*/  LDS.U8 R4, [R0+UR4+0x888] ;  /* 0x0008880400047984 */ /* 0x000f280008000000 */
[----:B-1----:R-:W-:Y:S04]  /*65b40*/  STL [R1+0x184c], R3 ;  /* 0x00184c0301007387 */ /* 0x002fe80000100800 */
[----:B------:R-:W1:Y:S04]  /*65b50*/  LDS.U8 R3, [R0+UR4+0x8c8] ;  /* 0x0008c80400037984 */ /* 0x000e680008000000 */
[----:B0-----:R-:W-:Y:S04]  /*65b60*/  STL [R1+0x1848], R2 ;  /* 0x0018480201007387 */ /* 0x001fe80000100800 */
[----:B------:R-:W0:Y:S04]  /*65b70*/  LDS.U8 R2, [R0+UR4+0x808] ;  /* 0x0008080400027984 */ /* 0x000e280008000000 */
[----:B----4-:R-:W-:Y:S04]  /*65b80*/  STL [R1+0x18cc], R4 ;  /* 0x0018cc0401007387 */ /* 0x010fe80000100800 */
        /* <DEDUP_REMOVED lines=81> */
[----:B0-----:R0:W-:Y:S04]  /*660a0*/  STL [R1+0x42cc], R2 ;  /* 0x0042cc0201007387 */ /* 0x0011e80000100800 */
[----:B----4-:R-:W-:Y:S01]  /*660b0*/  STL [R1+0x4258], R4 ;  /* 0x0042580401007387 */ /* 0x010fe20000100800 */
[----:B0-----:R-:W-:-:S03]  /*660c0*/  LOP3.LUT R2, R0, 0x10, RZ, 0x3c, !PT ;  /* 0x0000001000027812 */ /* 0x001fc600078e3cff */
[----:B------:R-:W0:Y:S04]  /*660d0*/  LDS.U8 R4, [R0+UR4+0x1c80] ;  /* 0x001c800400047984 */ /* 0x000e280008000000 */
[----:B-1----:R-:W-:Y:S04]  /*660e0*/  STL [R1+0x4254], R3 ;  /* 0x0042540301007387 */ /* 0x002fe80000100800 */
[----:B------:R-:W1:Y:S04]  /*660f0*/  LDS.U8 R3, [R0+UR4+0x1cc0] ;  /* 0x001cc00400037984 */ /* 0x000e680008000000 */
[----:B------:R-:W-:Y:S04]  /*66100*/  STL [R1+0x4350], R0 ;  /* 0x0043500001007387 */ /* 0x000fe80000100800 */
[----:B------:R-:W4:Y:S04]  /*66110*/  LDS.U8 R0, [R2+UR4] ;  /* 0x0000000402007984 */ /* 0x000f280008000000 */
[----:B------:R-:W-:Y:S04]  /*66120*/  LDS.U8 R5, [R2+UR4+0x1c48] ;  /* 0x001c480402057984 */ /* 0x000fe80008000000 */
[----:B0-----:R-:W-:Y:S04]  /*66130*/  STL [R1+0x42d8], R4 ;  /* 0x0042d80401007387 */ /* 0x001fe80000100800 */
[----:B------:R-:W0:Y:S04]  /*66140*/  LDS.U8 R4, [R2+UR4+0x40] ;  /* 0x0000400402047984 */ /* 0x000e280008000000 */
[----:B-1----:R-:W-:Y:S04]  /*66150*/  STL [R1+0x42d4], R3 ;  /* 0x0042d40301007387 */ /* 0x002fe80000100800 */
[----:B------:R-:W1:Y:S04]  /*66160*/  LDS.U8 R3, [R2+UR4+0x88] ;  /* 0x0000880402037984 */ /* 0x000e680008000000 */
[----:B----4-:R-:W-:Y:S04]  /*66170*/  STL [R1+0xec0], R0 ;  /* 0x000ec00001007387 */ /* 0x010fe80000100800 */
[----:B------:R-:W4:Y:S04]  /*66180*/  LDS.U8 R0, [R2+UR4+0xc8] ;  /* 0x0000c80402007984 */ /* 0x000f280008000000 */
        /* <DEDUP_REMOVED lines=114> */
[----:B0-----:R2:W-:Y:S04]  /*668b0*/  STL [R1+0x42f0], R4 ;  /* 0x0042f00401007387 */ /* 0x0015e80000100800 */
[----:B-1----:R0:W-:Y:S01]  /*668c0*/  STL [R1+0x42ec], R3 ;  /* 0x0042ec0301007387 */ /* 0x0021e20000100800 */
[----:B--2---:R-:W-:-:S04]  /*668d0*/  SHF.R.U32.HI R4, RZ, 0x2, R50 ;  /* 0x00000002ff047819 */ /* 0x004fc80000011632 */
[----:B------:R-:W-:Y:S01]  /*668e0*/  SGXT.U32 R4, R4, 0x3 ;  /* 0x000000030404781a */ /* 0x000fe20000000000 */
[----:B----4-:R-:W-:Y:S01]  /*668f0*/  STL [R1+0x4278], R0 ;  /* 0x0042780001007387 */ /* 0x010fe20000100800 */
[----:B0-----:R-:W-:-:S03]  /*66900*/  LOP3.LUT R3, R50, 0x3, RZ, 0xc0, !PT ;  /* 0x0000000332037812 */ /* 0x001fc600078ec0ff */
[----:B------:R-:W0:Y:S02]  /*66910*/  LDS.U8 R0, [R2+UR4+0x1c80] ;  /* 0x001c800402007984 */ /* 0x000e240008000000 */
[----:B------:R-:W-:Y:S02]  /*66920*/  IMAD R3, R3, 0x110, RZ ;  /* 0x0000011003037824 */ /* 0x000fe400078e02ff */
[----:B------:R-:W-:Y:S03]  /*66930*/  STL [R1+0x4274], R5 ;  /* 0x0042740501007387 */ /* 0x000fe60000100800 */
[----:B------:R-:W-:Y:S02]  /*66940*/  LOP3.LUT R3, R3, R4, RZ, 0xfc, !PT ;  /* 0x0000000403037212 */ /* 0x000fe400078efcff */
[----:B------:R-:W1:Y:S02]  /*66950*/  LDS.U8 R4, [R2+UR4+0x1cc0] ;  /* 0x001cc00402047984 */ /* 0x000e640008000000 */
[----:B------:R-:W-:-:S05]  /*66960*/  LOP3.LUT R3, R3, 0x20, RZ, 0x3c, !PT ;  /* 0x0000002003037812 */ /* 0x000fca00078e3cff */
[----:B------:R-:W2:Y:S04]  /*66970*/  LDS.U8 R2, [R3+UR4] ;  /* 0x0000000403027984 */ /* 0x000ea80008000000 */
[----:B0-----:R-:W-:Y:S04]  /*66980*/  STL [R1+0x42f8], R0 ;  /* 0x0042f80001007387 */ /* 0x001fe80000100800 */
[----:B------:R-:W0:Y:S04]  /*66990*/  LDS.U8 R0, [R3+UR4+0x40] ;  /* 0x0000400403007984 */ /* 0x000e280008000000 */
[----:B-1----:R-:W-:Y:S04]  /*669a0*/  STL [R1+0x42f4], R4 ;  /* 0x0042f40401007387 */ /* 0x002fe80000100800 */
[----:B------:R-:W1:Y:S04]  /*669b0*/  LDS.U8 R4, [R3+UR4+0x88] ;  /* 0x0000880403047984 */ /* 0x000e680008000000 */
[----:B--2---:R-:W-:Y:S04]  /*669c0*/  STL [R1+0x1150], R2 ;  /* 0x0011500201007387 */ /* 0x004fe80000100800 */
[----:B------:R-:W2:Y:S04]  /*669d0*/  LDS.U8 R2, [R3+UR4+0xc8] ;  /* 0x0000c80403027984 */ /* 0x000ea80008000000 */
        /* <DEDUP_REMOVED lines=17> */
[----:B------:R-:W-:Y:S04]  /*66af0*/  LDS.U8 R2, [R3+UR4+0x408] ;  /* 0x0004080403027984 */ /* 0x000fe80008000000 */
[----:B0-----:R-:W-:Y:S04]  /*66b00*/  STL [R1+0x1814], R0 ;  /* 0x0018140001007387 */ /* 0x001fe80000100800 */
[----:B------:R-:W0:Y:S04]  /*66b10*/  LDS.U8 R0, [R3+UR4+0x448] ;  /* 0x0004480403007984 */ /* 0x000e280008000000 */
[----:B-1----:R-:W-:Y:S04]  /*66b20*/  STL [R1+0x1810], R4 ;  /* 0x0018100401007387 */ /* 0x002fe80000100800 */
[----:B------:R-:W-:Y:S04]  /*66b30*/  LDS.U8 R4, [R3+UR4+0x800] ;  /* 0x0008000403047984 */ /* 0x000fe80008000000 */
[----:B0-----:R-:W-:Y:S04]  /*66b40*/  STL [R1+0x5e38], R0 ;  /* 0x005e380001007387 */ /* 0x001fe80000100800 */
[----:B------:R-:W-:Y:S04]  /*66b50*/  STL [R1+0x118c], R2 ;  /* 0x00118c0201007387 */ /* 0x000fe80000100800 */
[----:B------:R-:W0:Y:S04]  /*66b60*/  LDS.U8 R2, [R3+UR4+0x480] ;  /* 0x0004800403027984 */ /* 0x000e280008000000 */
[----:B------:R-:W1:Y:S04]  /*66b70*/  LDS.U8 R0, [R3+UR4+0x4c0] ;  /* 0x0004c00403007984 */ /* 0x000e680008000000 */
[----:B0-----:R-:W-:Y:S04]  /*66b80*/  STL [R1+0x181c], R2 ;  /* 0x00181c0201007387 */ /* 0x001fe80000100800 */
[----:B------:R-:W0:Y:S04]  /*66b90*/  LDS.U8 R2, [R3+UR4+0x840] ;  /* 0x0008400403027984 */ /* 0x000e280008000000 */
[----:B-1----:R-:W-:Y:S04]  /*66ba0*/  STL [R1+0x1818], R0 ;  /* 0x0018180001007387 */ /* 0x002fe80000100800 */
[----:B------:R-:W1:Y:S04]  /*66bb0*/  LDS.U8 R0, [R3+UR4+0x888] ;  /* 0x0008880403007984 */ /* 0x000e680008000000 */
[----:B------:R-:W-:Y:S04]  /*66bc0*/  STL [R1+0x188c], R4 ;  /* 0x00188c0401007387 */ /* 0x000fe80000100800 */
        /* <DEDUP_REMOVED lines=82> */
[----:B------:R-:W1:Y:S04]  /*670f0*/  LDS.U8 R0, [R3+UR4+0x1c08] ;  /* 0x001c080403007984 */ /* 0x000e680008000000 */
[----:B0-----:R3:W-:Y:S04]  /*67100*/  STL [R1+0x4310], R2 ;  /* 0x0043100201007387 */ /* 0x0017e80000100800 */
[----:B------:R-:W-:Y:S04]  /*67110*/  STL [R1+0x430c], R4 ;  /* 0x00430c0401007387 */ /* 0x000fe80000100800 */
[----:B-1----:R0:W-:Y:S01]  /*67120*/  STL [R1+0x4298], R0 ;  /* 0x0042980001007387 */ /* 0x0021e20000100800 */
[----:B---3--:R-:W-:-:S03]  /*67130*/  SHF.R.U32.HI R2, RZ, 0x2, R43 ;  /* 0x00000002ff027819 */ /* 0x008fc6000001162b */
[----:B------:R-:W-:Y:S01]  /*67140*/  LDS.U8 R4, [R3+UR4+0x1c80] ;  /* 0x001c800403047984 */ /* 0x000fe20008000000 */
[----:B------:R-:W-:Y:S02]  /*67150*/  SGXT.U32 R2, R2, 0x3 ;  /* 0x000000030202781a */ /* 0x000fe40000000000 */
[----:B0-----:R-:W-:-:S05]  /*67160*/  LOP3.LUT R0, R43, 0x3, RZ, 0xc0, !PT ;  /* 0x000000032b007812 */ /* 0x001fca00078ec0ff */
[----:B------:R-:W-:-:S05]  /*67170*/  IMAD R0, R0, 0x110, RZ ;  /* 0x0000011000007824 */ /* 0x000fca00078e02ff */
[----:B------:R-:W-:Y:S02]  /*67180*/  LOP3.LUT R0, R0, R2, RZ, 0xfc, !PT ;  /* 0x0000000200007212 */ /* 0x000fe400078efcff */
[----:B------:R-:W0:Y:S02]  /*67190*/  LDS.U8 R2, [R3+UR4+0x1c48] ;  /* 0x001c480403027984 */ /* 0x000e240008000000 */
[----:B------:R-:W-:Y:S02]  /*671a0*/  LOP3.LUT R0, R0, 0x30, RZ, 0x3c, !PT ;  /* 0x0000003000007812 */ /* 0x000fe400078e3cff */
[----:B------:R-:W1:Y:S04]  /*671b0*/  LDS.U8 R3, [R3+UR4+0x1cc0] ;  /* 0x001cc00403037984 */ /* 0x000e680008000000 */
[----:B0-----:R-:W-:Y:S04]  /*671c0*/  STL [R1+0x4294], R2 ;  /* 0x0042940201007387 */ /* 0x001fe80000100800 */
[----:B------:R-:W0:Y:S04]  /*671d0*/  LDS.U8 R2, [R0+UR4] ;  /* 0x0000000400027984 */ /* 0x000e280008000000 */
[----:B------:R-:W-:Y:S04]  /*671e0*/  STL [R1+0x4318], R4 ;  /* 0x0043180401007387 */ /* 0x000fe80000100800 */
[----:B------:R-:W2:Y:S04]  /*671f0*/  LDS.U8 R4, [R0+UR4+0x40] ;  /* 0x0000400400047984 */ /* 0x000ea80008000000 */
[----:B-1----:R-:W-:Y:S04]  /*67200*/  STL [R1+0x4314], R3 ;  /* 0x0043140301007387 */ /* 0x002fe80000100800 */
[----:B------:R-:W1:Y:S04]  /*67210*/  LDS.U8 R3, [R0+UR4+0x88] ;  /* 0x0000880400037984 */ /* 0x000e680008000000 */
[----:B0-----:R-:W-:Y:S04]  /*67220*/  STL [R1+0x139c], R2 ;  /* 0x00139c0201007387 */ /* 0x001fe80000100800 */
[----:B------:R-:W0:Y:S04]  /*67230*/  LDS.U8 R2, [R0+UR4+0xc8] ;  /* 0x0000c80400027984 */ /* 0x000e280008000000 */
[----:B--2---:R-:W-:Y:S04]  /*67240*/  STL [R1+0x1398], R4 ;  /* 0x0013980401007387 */ /* 0x004fe80000100800 */
        /* <DEDUP_REMOVED lines=108> */
[----:B------:R-:W2:Y:S04]  /*67910*/  LDL.LU R31, [R1+0x17dc] ;  /* 0x0017dc00011f7983 */ /* 0x000ea80000300800 */
[----:B-1----:R-:W-:Y:S04]  /*67920*/  STL [R1+0x42b0], R3 ;  /* 0x0042b00301007387 */ /* 0x002fe80000100800 */
[----:B------:R-:W3:Y:S04]  /*67930*/  LDL.LU R27, [R1+0x17d8] ;  /* 0x0017d800011b7983 */ /* 0x000ee80000300800 */
[----:B------:R-:W1:Y:S04]  /*67940*/  LDS.U8 R3, [R0+UR4+0x1c88] ;  /* 0x001c880400037984 */ /* 0x000e680008000000 */
[----:B------:R-:W4:Y:S04]  /*67950*/  LDS.U8 R4, [R0+UR4+0x1cc8] ;  /* 0x001cc80400047984 */ /* 0x000f280008000000 */
[----:B0-----:R-:W-:Y:S04]  /*67960*/  STL [R1+0x42ac], R2 ;  /* 0x0042ac0201007387 */ /* 0x001fe80000100800 */
        /* <DEDUP_REMOVED lines=22> */
[----:B------:R-:W0:Y:S04]  /*67ad0*/  LDS.U8 R2, [R0+UR4+0x1c08] ;  /* 0x001c080400027984 */ /* 0x000e280008000000 */
[----:B-1----:R-:W-:Y:S04]  /*67ae0*/  STL [R1+0x4330], R3 ;  /* 0x0043300301007387 */ /* 0x002fe80000100800 */
[----:B----4-:R-:W-:Y:S04]  /*67af0*/  STL [R1+0x432c], R4 ;  /* 0x00432c0401007387 */ /* 0x010fe80000100800 */
[----:B------:R-:W1:Y:S04]  /*67b00*/  LDS.U8 R3, [R0+UR4+0x1c48] ;  /* 0x001c480400037984 */ /* 0x000e680008000000 */
[----:B0-----:R-:W-:Y:S04]  /*67b10*/  STL [R1+0x42b8], R2 ;  /* 0x0042b80201007387 */ /* 0x001fe80000100800 */
[----:B------:R-:W0:Y:S04]  /*67b20*/  LDS.U8 R2, [R0+UR4+0x1c80] ;  /* 0x001c800400027984 */ /* 0x000e280008000000 */
[----:B------:R-:W4:Y:S01]  /*67b30*/  LDS.U8 R0, [R0+UR4+0x1cc0] ;  /* 0x001cc00400007984 */ /* 0x000f220008000000 */
[----:B------:R-:W-:Y:S06]  /*67b40*/  BAR.SYNC.DEFER_BLOCKING 0x0 ;  /* 0x0000000000007b1d */ /* 0x000fec0000010000 */
[----:B-1----:R-:W-:Y:S04]  /*67b50*/  STL [R1+0x42b4], R3 ;  /* 0x0042b40301007387 */ /* 0x002fe80000100800 */
[----:B0-----:R-:W-:Y:S04]  /*67b60*/  STL [R1+0x4338], R2 ;  /* 0x0043380201007387 */ /* 0x001fe80000100800 */
[----:B----4-:R0:W-:Y:S04]  /*67b70*/  STL [R1+0x4334], R0 ;  /* 0x0043340001007387 */ /* 0x0101e80000100800 */
[----:B0-----:R-:W4:Y:S04]  /*67b80*/  LDL.LU R0, [R1+0x1730] ;  /* 0x0017300001007983 */ /* 0x001f280000300800 */
[----:B------:R-:W4:Y:S04]  /*67b90*/  LDL.LU R2, [R1+0x171c] ;  /* 0x00171c0001027983 */ /* 0x000f280000300800 */
[----:B------:R-:W4:Y:S04]  /*67ba0*/  LDL.LU R3, [R1+0x1718] ;  /* 0x0017180001037983 */ /* 0x000f280000300800 */
[----:B------:R-:W4:Y:S04]  /*67bb0*/  LDL.LU R4, [R1+0x1714] ;  /* 0x0017140001047983 */ /* 0x000f280000300800 */
[----:B------:R-:W4:Y:S04]  /*67bc0*/  LDL.LU R5, [R1+0x1710] ;  /* 0x0017100001057983 */ /* 0x000f280000300800 */
[----:B------:R-:W4:Y:S04]  /*67bd0*/  LDL.LU R48, [R1+0x16fc] ;  /* 0x0016fc0001307983 */ /* 0x000f280000300800 */
[----:B------:R-:W4:Y:S04]  /*67be0*/  LDL.LU R47, [R1+0x16f8] ;  /* 0x0016f800012f7983 */ /* 0x000f280000300800 */
[----:B------:R-:W4:Y:S04]  /*67bf0*/  LDL.LU R43, [R1+0x16f4] ;  /* 0x0016f400012b7983 */ /* 0x000f280000300800 */
[----:B--2---:R0:W-:Y:S04]  /*67c00*/  STS.U8 [R45+UR4], R31 ;  /* 0x0000001f2d007988 */ /* 0x0041e80008000004 */
[----:B---3--:R1:W-:Y:S04]  /*67c10*/  STS.U8 [R45+UR4+0x20], R27 ;  /* 0x0000201b2d007988 */ /* 0x0083e80008000004 */
[----:B0-----:R-:W2:Y:S04]  /*67c20*/  LDL.LU R31, [R1+0x16f0] ;  /* 0x0016f000011f7983 */ /* 0x001ea80000300800 */
[----:B-1----:R-:W3:Y:S04]  /*67c30*/  LDL.LU R27, [R1+0x16dc] ;  /* 0x0016dc00011b7983 */ /* 0x002ee80000300800 */
[----:B------:R0:W-:Y:S04]  /*67c40*/  STS.U8 [R45+UR4+0x40], R26 ;  /* 0x0000401a2d007988 */ /* 0x0001e80008000004 */
[----:B------:R1:W-:Y:S04]  /*67c50*/  STS.U8 [R45+UR4+0x60], R25 ;  /* 0x000060192d007988 */ /* 0x0003e80008000004 */
[----:B------:R1:W-:Y:S04]  /*67c60*/  STS.U8 [R45+UR4+0x120], R20 ;  /* 0x000120142d007988 */ /* 0x0003e80008000004 */
[----:B0-----:R-:W3:Y:S04]  /*67c70*/  LDL.LU R26, [R1+0x16d8] ;  /* 0x0016d800011a7983 */ /* 0x001ee80000300800 */
[----:B-1----:R-:W3:Y:S04]  /*67c80*/  LDL.LU R25, [R1+0x16d4] ;  /* 0x0016d40001197983 */ /* 0x002ee80000300800 */
[----:B------:R0:W-:Y:S04]  /*67c90*/  STS.U8 [R45+UR4+0x100], R19 ;  /* 0x000100132d007988 */ /* 0x0001e80008000004 */
[----:B------:R-:W3:Y:S04]  /*67ca0*/  LDL.LU R20, [R1+0x16d0] ;  /* 0x0016d00001147983 */ /* 0x000ee80000300800 */
[----:B------:R1:W-:Y:S04]  /*67cb0*/  STS.U8 [R45+UR4+0x160], R18 ;  /* 0x000160122d007988 */ /* 0x0003e80008000004 */
[----:B0-----:R-:W3:Y:S04]  /*67cc0*/  LDL.LU R19, [R1+0x16bc] ;  /* 0x0016bc0001137983 */ /* 0x001ee80000300800 */
[----:B------:R0:W-:Y:S04]  /*67cd0*/  STS.U8 [R45+UR4+0x140], R17 ;  /* 0x000140112d007988 */ /* 0x0001e80008000004 */
[----:B-1----:R-:W3:Y:S04]  /*67ce0*/  LDL.LU R18, [R1+0x16b8] ;  /* 0x0016b80001127983 */ /* 0x002ee80000300800 */
        /* <DEDUP_REMOVED lines=30> */
[----:B-1----:R-:W3:Y:S04]  /*67ed0*/  LDL.LU R50, [R1+0x1638] ;  /* 0x0016380001327983 */ /* 0x002ee80000300800 */
[----:B----4-:R0:W-:Y:S04]  /*67ee0*/  STS.U8 [R45+UR4+0x540], R0 ;  /* 0x000540002d007988 */ /* 0x0101e80008000004 */
[----:B------:R1:W-:Y:S04]  /*67ef0*/  STS.U8 [R45+UR4+0x640], R2 ;  /* 0x000640022d007988 */ /* 0x0003e80008000004 */
[----:B------:R4:W-:Y:S04]  /*67f00*/  STS.U8 [R45+UR4+0x660], R3 ;  /* 0x000660032d007988 */ /* 0x0009e80008000004 */
[----:B0-----:R-:W3:Y:S04]  /*67f10*/  LDL.LU R0, [R1+0x1630] ;  /* 0x0016300001007983 */ /* 0x001ee80000300800 */
[----:B-1----:R-:W3:Y:S04]  /*67f20*/  LDL.LU R2, [R1+0x1628] ;  /* 0x0016280001027983 */ /* 0x002ee80000300800 */
[----:B------:R0:W-:Y:S04]  /*67f30*/  STS.U8 [R45+UR4+0x600], R4 ;  /* 0x000600042d007988 */ /* 0x0001e80008000004 */
[----:B----4-:R-:W4:Y:S04]  /*67f40*/  LDL.LU R3, [R1+0x15fc] ;  /* 0x0015fc0001037983 */ /* 0x010f280000300800 */
[----:B------:R1:W-:Y:S04]  /*67f50*/  STS.U8 [R45+UR4+0x620], R5 ;  /* 0x000620052d007988 */ /* 0x0003e80008000004 */
[----:B0-----:R-:W4:Y:S04]  /*67f60*/  LDL.LU R4, [R1+0x15f8] ;  /* 0x0015f80001047983 */ /* 0x001f280000300800 */
[----:B------:R0:W-:Y:S04]  /*67f70*/  STS.U8 [R45+UR4+0x760], R48 ;  /* 0x000760302d007988 */ /* 0x0001e80008000004 */
[----:B-1----:R-:W4:Y:S04]  /*67f80*/  LDL.LU R5, [R1+0x15f4] ;  /* 0x0015f40001057983 */ /* 0x002f280000300800 */
[----:B------:R1:W-:Y:S04]  /*67f90*/  STS.U8 [R45+UR4+0x740], R47 ;  /* 0x0007402f2d007988 */ /* 0x0003e80008000004 */
[----:B0-----:R-:W4:Y:S04]  /*67fa0*/  LDL.LU R48, [R1+0x15f0] ;  /* 0x0015f00001307983 */ /* 0x001f280000300800 */
[----:B------:R0:W-:Y:S04]  /*67fb0*/  STS.U8 [R45+UR4+0x720], R43 ;  /* 0x0007202b2d007988 */ /* 0x0001e80008000004 */
[----:B-1----:R-:W4:Y:S04]  /*67fc0*/  LDL.LU R47, [R1+0x15dc] ;  /* 0x0015dc00012f7983 */ /* 0x002f280000300800 */
[----:B0-----:R-:W4:Y:S04]  /*67fd0*/  LDL.LU R43, [R1+0x15d8] ;  /* 0x0015d800012b7983 */ /* 0x001f280000300800 */
[----:B--2---:R0:W-:Y:S04]  /*67fe0*/  STS.U8 [R45+UR4+0x700], R31 ;  /* 0x0007001f2d007988 */ /* 0x0041e80008000004 */
[----:B---3--:R1:W-:Y:S04]  /*67ff0*/  STS.U8 [R45+UR4+0x800], R27 ;  /* 0x0008001b2d007988 */ /* 0x0083e80008000004 */
[----:B0-----:R-:W2:Y:S04]  /*68000*/  LDL.LU R31, [R1+0x15d4] ;  /* 0x0015d400011f7983 */ /* 0x001ea80000300800 */
[----:B-1----:R-:W3:Y:S04]  /*68010*/  LDL.LU R27, [R1+0x15d0] ;  /* 0x0015d000011b7983 */ /* 0x002ee80000300800 */
[----:B------:R0:W-:Y:S04]  /*68020*/  STS.U8 [R45+UR4+0x820], R26 ;  /* 0x0008201a2d007988 */ /* 0x0001e80008000004 */
        /* <DEDUP_REMOVED lines=40> */
[----:B0-----:R-:W3:Y:S04]  /*682b0*/  LDL.LU R50, [R1+0x151c] ;  /* 0x00151c0001327983 */ /* 0x001ee80000300800 */
[----:B------:R0:W-:Y:S04]  /*682c0*/  STS.U8 [R45+UR4+0xd60], R0 ;  /* 0x000d60002d007988 */ /* 0x0001e80008000004 */
[----:B------:R1:W-:Y:S04]  /*682d0*/  STS.U8 [R45+UR4+0xd40], R2 ;  /* 0x000d40022d007988 */ /* 0x0003e80008000004 */
[----:B0-----:R-:W3:Y:S04]  /*682e0*/  LDL.LU R0, [R1+0x1518] ;  /* 0x0015180001007983 */ /* 0x001ee80000300800 */
[----:B----4-:R0:W-:Y:S04]  /*682f0*/  STS.U8 [R45+UR4+0xe40], R3 ;  /* 0x000e40032d007988 */ /* 0x0101e80008000004 */
[----:B-1----:R-:W4:Y:S04]  /*68300*/  LDL.LU R2, [R1+0x1514] ;  /* 0x0015140001027983 */ /* 0x002f280000300800 */
        /* <DEDUP_REMOVED lines=8> */
[----:B------:R1:W-:Y:S04]  /*68390*/  STS.U8 [R45+UR4+0xf40], R43 ;  /* 0x000f402b2d007988 */ /* 0x0003e80008000004 */
[----:B0-----:R-:W4:Y:S04]  /*683a0*/  LDL.LU R47, [R1+0x14f0] ;  /* 0x0014f000012f7983 */ /* 0x001f280000300800 */
[----:B-1----:R-:W4:Y:S04]  /*683b0*/  LDL.LU R43, [R1+0x14dc] ;  /* 0x0014dc00012b7983 */ /* 0x002f280000300800 */
        /* <DEDUP_REMOVED lines=47> */
[----:B----4-:R1:W-:Y:S04]  /*686b0*/  STS.U8 [R45+UR4+0x1560], R2 ;  /* 0x001560022d007988 */ /* 0x0103e80008000004 */
        /* <DEDUP_REMOVED lines=60> */
[----:B----4-:R0:W-:Y:S04]  /*68a80*/  STS.U8 [R45+UR4+0x1d20], R0 ;  /* 0x001d20002d007988 */ /* 0x0101e80008000004 */
        /* <DEDUP_REMOVED lines=619> */
[----:B----4-:R-:W-:Y:S04]  /*6b140*/  STS.U8 [R45+UR4+0x6a00], R0 ;  /* 0x006a00002d007988 */ /* 0x010fe80008000004 */
[----:B------:R-:W-:Y:S04]  /*6b150*/  STS.U8 [R45+UR4+0x6a20], R2 ;  /* 0x006a20022d007988 */ /* 0x000fe80008000004 */
[----:B------:R-:W-:Y:S04]  /*6b160*/  STS.U8 [R45+UR4+0x6b60], R3 ;  /* 0x006b60032d007988 */ /* 0x000fe80008000004 */
[----:B------:R-:W-:Y:S04]  /*6b170*/  STS.U8 [R45+UR4+0x6b40], R4 ;  /* 0x006b40042d007988 */ /* 0x000fe80008000004 */
[----:B------:R-:W-:Y:S04]  /*6b180*/  STS.U8 [R45+UR4+0x6b20], R5 ;  /* 0x006b20052d007988 */ /* 0x000fe80008000004 */
[----:B------:R-:W-:Y:S04]  /*6b190*/  STS.U8 [R45+UR4+0x6b00], R48 ;  /* 0x006b00302d007988 */ /* 0x000fe80008000004 */
[----:B------:R-:W-:Y:S04]  /*6b1a0*/  STS.U8 [R45+UR4+0x6c00], R47 ;  /* 0x006c002f2d007988 */ /* 0x000fe80008000004 */
[----:B------:R-:W-:Y:S04]  /*6b1b0*/  STS.U8 [R45+UR4+0x6c20], R43 ;  /* 0x006c202b2d007988 */ /* 0x000fe80008000004 */
[----:B--2---:R-:W-:Y:S04]  /*6b1c0*/  STS.U8 [R45+UR4+0x6c40], R31 ;  /* 0x006c401f2d007988 */ /* 0x004fe80008000004 */
[----:B---3--:R-:W-:Y:S04]  /*6b1d0*/  STS.U8 [R45+UR4+0x6c60], R27 ;  /* 0x006c601b2d007988 */ /* 0x008fe80008000004 */
        /* <DEDUP_REMOVED lines=21> */
[----:B0-----:R-:W2:Y:S04]  /*6b330*/  LDL.LU R50, [R1+0xf4] ;  /* 0x0000f40001327983 */ /* 0x001ea80000300800 */
[----:B------:R-:W3:Y:S04]  /*6b340*/  LDL.LU R51, [R1+0xf0] ;  /* 0x0000f00001337983 */ /* 0x000ee80000300800 */
        /* <DEDUP_REMOVED lines=30> */
[----:B---3--:R1:W-:Y:S04]  /*6b530*/  STS.U8 [R45+UR4+0x7200], R51 ;  /* 0x007200332d007988 */ /* 0x0083e80008000004 */
[----:B----4-:R2:W-:Y:S04]  /*6b540*/  STS.U8 [R45+UR4+0x7220], R52 ;  /* 0x007220342d007988 */ /* 0x0105e80008000004 */
[----:B------:R3:W-:Y:S04]  /*6b550*/  STS.U8 [R45+UR4+0x7360], R53 ;  /* 0x007360352d007988 */ /* 0x0007e80008000004 */
[----:B------:R4:W-:Y:S04]  /*6b560*/  STS.U8 [R45+UR4+0x7340], R61 ;  /* 0x0073403d2d007988 */ /* 0x0009e80008000004 */
[----:B------:R4:W-:Y:S04]  /*6b570*/  STS.U8 [R45+UR4+0x7320], R60 ;  /* 0x0073203c2d007988 */ /* 0x0009e80008000004 */
[----:B0-----:R-:W4:Y:S04]  /*6b580*/  LDL.LU R50, [R1+0x5ec0] ;  /* 0x005ec00001327983 */ /* 0x001f280000300800 */
[----:B------:R0:W-:Y:S04]  /*6b590*/  STS.U8 [R45+UR4+0x7300], R46 ;  /* 0x0073002e2d007988 */ /* 0x0001e80008000004 */
[----:B-1----:R-:W4:Y:S04]  /*6b5a0*/  LDL.LU R51, [R1+0x5ebc] ;  /* 0x005ebc0001337983 */ /* 0x002f280000300800 */
[----:B------:R1:W-:Y:S04]  /*6b5b0*/  STS.U8 [R45+UR4+0x7400], R38 ;  /* 0x007400262d007988 */ /* 0x0003e80008000004 */
[----:B--2---:R-:W2:Y:S04]  /*6b5c0*/  LDL.LU R52, [R1+0x5eb8] ;  /* 0x005eb80001347983 */ /* 0x004ea80000300800 */
[----:B------:R1:W-:Y:S04]  /*6b5d0*/  STS.U8 [R45+UR4+0x7420], R36 ;  /* 0x007420242d007988 */ /* 0x0003e80008000004 */
[----:B---3--:R-:W3:Y:S04]  /*6b5e0*/  LDL.LU R53, [R1+0x5eb4] ;  /* 0x005eb40001357983 */ /* 0x008ee80000300800 */
[----:B------:R1:W-:Y:S04]  /*6b5f0*/  STS.U8 [R45+UR4+0x7440], R34 ;  /* 0x007440222d007988 */ /* 0x0003e80008000004 */
[----:B----4-:R-:W4:Y:S04]  /*6b600*/  LDL.LU R61, [R1+0x5eb0] ;  /* 0x005eb000013d7983 */ /* 0x010f280000300800 */
[----:B------:R1:W-:Y:S04]  /*6b610*/  STS.U8 [R45+UR4+0x7460], R32 ;  /* 0x007460202d007988 */ /* 0x0003e80008000004 */
[----:B------:R-:W4:Y:S04]  /*6b620*/  LDL.LU R60, [R1+0x5eac] ;  /* 0x005eac00013c7983 */ /* 0x000f280000300800 */
[----:B------:R1:W-:Y:S04]  /*6b630*/  STS.U8 [R45+UR4+0x7520], R9 ;  /* 0x007520092d007988 */ /* 0x0003e80008000004 */
[----:B0-----:R-:W4:Y:S04]  /*6b640*/  LDL.LU R46, [R1+0x5ea8] ;  /* 0x005ea800012e7983 */ /* 0x001f280000300800 */
[----:B------:R0:W-:Y:S04]  /*6b650*/  STS.U8 [R45+UR4+0x7500], R10 ;  /* 0x0075000a2d007988 */ /* 0x0001e80008000004 */
[----:B-1----:R-:W4:Y:S04]  /*6b660*/  LDL.LU R38, [R1+0x5ea4] ;  /* 0x005ea40001267983 */ /* 0x002f280000300800 */
[----:B------:R1:W-:Y:S04]  /*6b670*/  STS.U8 [R45+UR4+0x7560], R11 ;  /* 0x0075600b2d007988 */ /* 0x0003e80008000004 */
[----:B------:R-:W4:Y:S04]  /*6b680*/  LDL.LU R36, [R1+0x5ea0] ;  /* 0x005ea00001247983 */ /* 0x000f280000300800 */
[----:B------:R1:W-:Y:S04]  /*6b690*/  STS.U8 [R45+UR4+0x7540], R12 ;  /* 0x0075400c2d007988 */ /* 0x0003e80008000004 */
[----:B------:R-:W4:Y:S04]  /*6b6a0*/  LDL.LU R34, [R1+0x5e9c] ;  /* 0x005e9c0001227983 */ /* 0x000f280000300800 */
[----:B------:R1:W-:Y:S04]  /*6b6b0*/  STS.U8 [R45+UR4+0x7640], R17 ;  /* 0x007640112d007988 */ /* 0x0003e80008000004 */
[----:B------:R-:W4:Y:S04]  /*6b6c0*/  LDL.LU R32, [R1+0x5e98] ;  /* 0x005e980001207983 */ /* 0x000f280000300800 */
        /* <DEDUP_REMOVED lines=16> */
[----:B------:R-:W-:Y:S04]  /*6b7d0*/  STS.U8 [R45+UR4+0x7820], R0 ;  /* 0x007820002d007988 */ /* 0x000fe80008000004 */
[----:B-1----:R-:W4:Y:S04]  /*6b7e0*/  LDL.LU R25, [R1+0x5e74] ;  /* 0x005e740001197983 */ /* 0x002f280000300800 */
[----:B------:R-:W-:Y:S04]  /*6b7f0*/  STS.U8 [R45+UR4+0x7840], R2 ;  /* 0x007840022d007988 */ /* 0x000fe80008000004 */
[----:B------:R-:W4:Y:S04]  /*6b800*/  LDL.LU R26, [R1+0x5e70] ;  /* 0x005e7000011a7983 */ /* 0x000f280000300800 */
[----:B------:R-:W-:Y:S04]  /*6b810*/  STS.U8 [R45+UR4+0x7860], R3 ;  /* 0x007860032d007988 */ /* 0x000fe80008000004 */
[----:B------:R-:W4:Y:S04]  /*6b820*/  LDL.LU R27, [R1+0x5e6c] ;  /* 0x005e6c00011b7983 */ /* 0x000f280000300800 */
[----:B------:R-:W-:Y:S04]  /*6b830*/  STS.U8 [R45+UR4+0x7920], R4 ;  /* 0x007920042d007988 */ /* 0x000fe80008000004 */
[----:B------:R-:W4:Y:S04]  /*6b840*/  LDL.LU R31, [R1+0x5e68] ;  /* 0x005e6800011f7983 */ /* 0x000f280000300800 */
[----:B------:R-:W-:Y:S04]  /*6b850*/  STS.U8 [R45+UR4+0x7900], R5 ;  /* 0x007900052d007988 */ /* 0x000fe80008000004 */
[----:B------:R-:W4:Y:S04]  /*6b860*/  LDL.LU R43, [R1+0x5e64] ;  /* 0x005e6400012b7983 */ /* 0x000f280000300800 */
[----:B------:R0:W-:Y:S04]  /*6b870*/  STS.U8 [R45+UR4+0x7960], R48 ;  /* 0x007960302d007988 */ /* 0x0001e80008000004 */
[----:B------:R1:W-:Y:S04]  /*6b880*/  STS.U8 [R45+UR4+0x7940], R47 ;  /* 0x0079402f2d007988 */ /* 0x0003e80008000004 */
[----:B0-----:R-:W3:Y:S04]  /*6b890*/  LDL.LU R48, [R1+0x1788] ;  /* 0x0017880001307983 */ /* 0x001ee80000300800 */
[----:B------:R-:W4:Y:S04]  /*6b8a0*/  LDL.LU R2, [R1+0x1764] ;  /* 0x0017640001027983 */ /* 0x000f280000300800 */
[----:B------:R-:W4:Y:S04]  /*6b8b0*/  LDL.LU R3, [R1+0x1760] ;  /* 0x0017600001037983 */ /* 0x000f280000300800 */
[----:B------:R-:W4:Y:S04]  /*6b8c0*/  LDL.LU R4, [R1+0x174c] ;  /* 0x00174c0001047983 */ /* 0x000f280000300800 */
[----:B------:R-:W4:Y:S04]  /*6b8d0*/  LDL.LU R5, [R1+0x1748] ;  /* 0x0017480001057983 */ /* 0x000f280000300800 */
[----:B-1----:R-:W4:Y:S04]  /*6b8e0*/  LDL.LU R47, [R1+0x1744] ;  /* 0x00174400012f7983 */ /* 0x002f280000300800 */
[----:B------:R0:W-:Y:S04]  /*6b8f0*/  STS.U8 [R45+UR4+0x7a40], R44 ;  /* 0x007a402c2d007988 */ /* 0x0001e80008000004 */
[----:B------:R1:W-:Y:S04]  /*6b900*/  STS.U8 [R45+UR4+0x7a60], R42 ;  /* 0x007a602a2d007988 */ /* 0x0003e80008000004 */
[----:B------:R1:W-:Y:S04]  /*6b910*/  STS.U8 [R45+UR4+0x7a00], R40 ;  /* 0x007a00282d007988 */ /* 0x0003e80008000004 */
[----:B0-----:R-:W4:Y:S04]  /*6b920*/  LDL.LU R44, [R1+0x1768] ;  /* 0x00176800012c7983 */ /* 0x001f280000300800 */
[----:B-1----:R-:W4:Y:S04]  /*6b930*/  LDL.LU R42, [R1+0x176c] ;  /* 0x00176c00012a7983 */ /* 0x002f280000300800 */
[----:B------:R-:W4:Y:S04]  /*6b940*/  LDL.LU R40, [R1+0x1780] ;  /* 0x0017800001287983 */ /* 0x000f280000300800 */
[----:B------:R0:W-:Y:S04]  /*6b950*/  STS.U8 [R45+UR4+0x7a20], R39 ;  /* 0x007a20272d007988 */ /* 0x0001e80008000004 */
[----:B------:R1:W-:Y:S04]  /*6b960*/  STS.U8 [R45+UR4+0x7b60], R30 ;  /* 0x007b601e2d007988 */ /* 0x0003e80008000004 */
[----:B------:R1:W-:Y:S04]  /*6b970*/  STS.U8 [R45+UR4+0x7b40], R6 ;  /* 0x007b40062d007988 */ /* 0x0003e80008000004 */
[----:B0-----:R-:W4:Y:S04]  /*6b980*/  LDL.LU R39, [R1+0x1784] ;  /* 0x0017840001277983 */ /* 0x001f280000300800 */
[----:B-1----:R-:W3:Y:S04]  /*6b990*/  LDL.LU R30, [R1+0x178c] ;  /* 0x00178c00011e7983 */ /* 0x002ee80000300800 */
[----:B------:R-:W4:Y:S04]  /*6b9a0*/  LDL.LU R6, [R1+0x17a0] ;  /* 0x0017a00001067983 */ /* 0x000f280000300800 */
[----:B------:R0:W-:Y:S04]  /*6b9b0*/  STS.U8 [R45+UR4+0x7b20], R7 ;  /* 0x007b20072d007988 */ /* 0x0001e80008000004 */
[----:B------:R1:W-:Y:S04]  /*6b9c0*/  STS.U8 [R45+UR4+0x7b00], R8 ;  /* 0x007b00082d007988 */ /* 0x0003e80008000004 */
[----:B------:R1:W-:Y:S04]  /*6b9d0*/  STS.U8 [R45+UR4+0x7c00], R13 ;  /* 0x007c000d2d007988 */ /* 0x0003e80008000004 */
[----:B0-----:R-:W3:Y:S04]  /*6b9e0*/  LDL.LU R7, [R1+0x17a4] ;  /* 0x0017a40001077983 */ /* 0x001ee80000300800 */
[----:B-1----:R-:W4:Y:S04]  /*6b9f0*/  LDL.LU R8, [R1+0x17a8] ;  /* 0x0017a80001087983 */ /* 0x002f280000300800 */
[----:B------:R-:W3:Y:S04]  /*6ba00*/  LDL.LU R13, [R1+0x17ac] ;  /* 0x0017ac00010d7983 */ /* 0x000ee80000300800 */
[----:B------:R0:W-:Y:S04]  /*6ba10*/  STS.U8 [R45+UR4+0x7c20], R14 ;  /* 0x007c200e2d007988 */ /* 0x0001e80008000004 */
[----:B------:R1:W-:Y:S04]  /*6ba20*/  STS.U8 [R45+UR4+0x7c40], R15 ;  /* 0x007c400f2d007988 */ /* 0x0003e80008000004 */
[----:B------:R1:W-:Y:S04]  /*6ba30*/  STS.U8 [R45+UR4+0x7c60], R16 ;  /* 0x007c60102d007988 */ /* 0x0003e80008000004 */
[----:B0-----:R-:W4:Y:S04]  /*6ba40*/  LDL.LU R14, [R1+0x17c0] ;  /* 0x0017c000010e7983 */ /* 0x001f280000300800 */
[----:B-1----:R-:W3:Y:S04]  /*6ba50*/  LDL.LU R15, [R1+0x17c4] ;  /* 0x0017c400010f7983 */ /* 0x002ee80000300800 */
[----:B------:R-:W4:Y:S04]  /*6ba60*/  LDL.LU R16, [R1+0x17c8] ;  /* 0x0017c80001107983 */ /* 0x000f280000300800 */
[----:B------:R0:W-:Y:S04]  /*6ba70*/  STS.U8 [R45+UR4+0x7d20], R21 ;  /* 0x007d20152d007988 */ /* 0x0001e80008000004 */
[----:B0-----:R-:W3:Y:S01]  /*6ba80*/  LDL.LU R21, [R1+0x17cc] ;  /* 0x0017cc0001157983 */ /* 0x001ee20000300800 */
[----:B------:R-:W0:Y:S03]  /*6ba90*/  S2R R0, SR_TID.X ;  /* 0x0000000000007919 */ /* 0x000e260000002100 */
[----:B------:R1:W-:Y:S04]  /*6baa0*/  STS.U8 [R45+UR4+0x7d00], R22 ;  /* 0x007d00162d007988 */ /* 0x0003e80008000004 */
[----:B-1----:R-:W4:Y:S01]  /*6bab0*/  LDL.LU R45, [R1+0x5e60] ;  /* 0x005e6000012d7983 */ /* 0x002f220000300800 */
[----:B0-----:R-:W-:-:S05]  /*6bac0*/  LOP3.LUT R22, R0, 0x1f, RZ, 0xc0, !PT ;  /* 0x0000001f00167812 */ /* 0x001fca00078ec0ff */
[----:B------:R-:W-:Y:S04]  /*6bad0*/  STS.U8 [R22+UR4+0x7d60], R23 ;  /* 0x007d601716007988 */ /* 0x000fe80008000004 */
[----:B------:R-:W-:Y:S01]  /*6bae0*/  STS.U8 [R22+UR4+0x7d40], R24 ;  /* 0x007d401816007988 */ /* 0x000fe20008000004 */
[----:B------:R-:W-:-:S03]  /*6baf0*/  LOP3.LUT R0, R22, 0x10, RZ, 0x3c, !PT ;  /* 0x0000001016007812 */ /* 0x000fc600078e3cff */
        /* <DEDUP_REMOVED lines=47> */
[----:B------:R-:W4:Y:S04]  /*6bdf0*/  LDL.LU R30, [R1+0x16a0] ;  /* 0x0016a000011e7983 */ /* 0x000f280000300800 */
        /* <DEDUP_REMOVED lines=10> */
[----:B---3--:R-:W-:Y:S04]  /*6bea0*/  STS.U8 [R0+UR4+0x5a0], R52 ;  /* 0x0005a03400007988 */ /* 0x008fe80008000004 */
[----:B----4-:R-:W-:Y:S04]  /*6beb0*/  STS.U8 [R0+UR4+0x580], R51 ;  /* 0x0005803300007988 */ /* 0x010fe80008000004 */
[----:B0-----:R-:W2:Y:S04]  /*6bec0*/  LDL.LU R48, [R1+0x1648] ;  /* 0x0016480001307983 */ /* 0x001ea80000300800 */
        /* <DEDUP_REMOVED lines=47> */
[----:B------:R-:W4:Y:S04]  /*6c1c0*/  LDL.LU R30, [R1+0x1584] ;  /* 0x00158400011e7983 */ /* 0x000f280000300800 */
[----:B--2---:R0:W-:Y:S04]  /*6c1d0*/  STS.U8 [R0+UR4+0xca0], R48 ;  /* 0x000ca03000007988 */ /* 0x0041e80008000004 */
[----:B0-----:R-:W2:Y:S04]  /*6c1e0*/  LDL.LU R48, [R1+0x1580] ;  /* 0x0015800001307983 */ /* 0x001ea80000300800 */
[----:B------:R-:W2:Y:S04]  /*6c1f0*/  LDL.LU R39, [R1+0x156c] ;  /* 0x00156c0001277983 */ /* 0x000ea80000300800 */
[----:B------:R-:W2:Y:S04]  /*6c200*/  LDL.LU R40, [R1+0x1568] ;  /* 0x0015680001287983 */ /* 0x000ea80000300800 */
[----:B------:R-:W2:Y:S04]  /*6c210*/  LDL.LU R42, [R1+0x1564] ;  /* 0x00156400012a7983 */ /* 0x000ea80000300800 */
[----:B------:R-:W2:Y:S04]  /*6c220*/  LDL.LU R44, [R1+0x1560] ;  /* 0x00156000012c7983 */ /* 0x000ea80000300800 */
[----:B------:R-:W2:Y:S04]  /*6c230*/  LDL.LU R2, [R1+0x154c] ;  /* 0x00154c0001027983 */ /* 0x000ea80000300800 */
[----:B------:R-:W2:Y:S04]  /*6c240*/  LDL.LU R3, [R1+0x1548] ;  /* 0x0015480001037983 */ /* 0x000ea80000300800 */
[----:B------:R-:W2:Y:S04]  /*6c250*/  LDL.LU R4, [R1+0x1544] ;  /* 0x0015440001047983 */ /* 0x000ea80000300800 */
[----:B------:R-:W2:Y:S04]  /*6c260*/  LDL.LU R5, [R1+0x1540] ;  /* 0x0015400001057983 */ /* 0x000ea80000300800 */
[----:B---3--:R0:W-:Y:S04]  /*6c270*/  STS.U8 [R0+UR4+0xcc0], R47 ;  /* 0x000cc02f00007988 */ /* 0x0081e80008000004 */
        /* <DEDUP_REMOVED lines=21> */
[----:B--2---:R0:W-:Y:S04]  /*6c3d0*/  STS.U8 [R0+UR4+0x11c0], R48 ;  /* 0x0011c03000007988 */ /* 0x0041e80008000004 */
[----:B0-----:R-:W2:Y:S04]  /*6c3e0*/  LDL.LU R48, [R1+0x1528] ;  /* 0x0015280001307983 */ /* 0x001ea80000300800 */
        /* <DEDUP_REMOVED lines=27> */
[----:B---3--:R0:W-:Y:S04]  /*6c5a0*/  STS.U8 [R0+UR4+0x1480], R47 ;  /* 0x0014802f00007988 */ /* 0x0081e80008000004 */
        /* <DEDUP_REMOVED lines=10> */
[----:B--2---:R0:W-:Y:S04]  /*6c650*/  STS.U8 [R0+UR4+0x14a0], R48 ;  /* 0x0014a03000007988 */ /* 0x0041e80008000004 */
[----:B----4-:R-:W-:Y:S04]  /*6c660*/  STS.U8 [R0+UR4+0x14c0], R52 ;  /* 0x0014c03400007988 */ /* 0x010fe80008000004 */
[----:B------:R-:W-:Y:S04]  /*6c670*/  STS.U8 [R0+UR4+0x14e0], R51 ;  /* 0x0014e03300007988 */ /* 0x000fe80008000004 */
        /* <DEDUP_REMOVED lines=18> */
[----:B---3--:R-:W-:Y:S04]  /*6c7a0*/  STS.U8 [R0+UR4+0x1980], R30 ;  /* 0x0019801e00007988 */ /* 0x008fe80008000004 */
        /* <DEDUP_REMOVED lines=659> */
[----:B0-----:R-:W2:Y:S04]  /*6f0e0*/  LDL.LU R48, [R1+0x108] ;  /* 0x0001080001307983 */ /* 0x001ea80000300800 */
        /* <DEDUP_REMOVED lines=32> */
[----:B---3--:R0:W-:Y:S04]  /*6f2f0*/  STS.U8 [R0+UR4+0x7180], R47 ;  /* 0x0071802f00007988 */ /* 0x0081e80008000004 */
        /* <DEDUP_REMOVED lines=30> */
[----:B------:R-:W4:Y:S04]  /*6f4e0*/  LDL.LU R44, [R1] ;  /* 0x00000000012c7983 */ /* 0x000f280000300800 */
[----:B--2---:R0:W-:Y:S04]  /*6f4f0*/  STS.U8 [R0+UR4+0x71e0], R47 ;  /* 0x0071e02f00007988 */ /* 0x0041e80008000004 */
[----:B---3--:R1:W-:Y:S04]  /*6f500*/  STS.U8 [R0+UR4+0x71c0], R48 ;  /* 0x0071c03000007988 */ /* 0x0083e80008000004 */
[----:B----4-:R2:W-:Y:S04]  /*6f510*/  STS.U8 [R0+UR4+0x72c0], R5 ;  /* 0x0072c00500007988 */ /* 0x0105e80008000004 */
[----:B0-----:R-:W3:Y:S04]  /*6f520*/  LDL.LU R47, [R1+0x5e5c] ;  /* 0x005e5c00012f7983 */ /* 0x001ee80000300800 */
[----:B-1----:R-:W4:Y:S04]  /*6f530*/  LDL.LU R48, [R1+0x5e58] ;  /* 0x005e580001307983 */ /* 0x002f280000300800 */
[----:B--2---:R-:W2:Y:S04]  /*6f540*/  LDL.LU R5, [R1+0x5e54] ;  /* 0x005e540001057983 */ /* 0x004ea80000300800 */
[----:B------:R0:W-:Y:S04]  /*6f550*/  STS.U8 [R0+UR4+0x72e0], R4 ;  /* 0x0072e00400007988 */ /* 0x0001e80008000004 */
[----:B------:R1:W-:Y:S04]  /*6f560*/  STS.U8 [R0+UR4+0x7280], R3 ;  /* 0x0072800300007988 */ /* 0x0003e80008000004 */
[----:B------:R1:W-:Y:S04]  /*6f570*/  STS.U8 [R0+UR4+0x72a0], R2 ;  /* 0x0072a00200007988 */ /* 0x0003e80008000004 */
[----:B0-----:R-:W2:Y:S04]  /*6f580*/  LDL.LU R4, [R1+0x5e50] ;  /* 0x005e500001047983 */ /* 0x001ea80000300800 */
[----:B-1----:R-:W2:Y:S04]  /*6f590*/  LDL.LU R3, [R1+0x5e4c] ;  /* 0x005e4c0001037983 */ /* 0x002ea80000300800 */
[----:B------:R-:W2:Y:S04]  /*6f5a0*/  LDL.LU R2, [R1+0x5e48] ;  /* 0x005e480001027983 */ /* 0x000ea80000300800 */
        /* <DEDUP_REMOVED lines=19> */
[----:B0-----:R-:W2:Y:S04]  /*6f6e0*/  LDL R7, [R1+0x9a4] ;  /* 0x0009a40001077983 */ /* 0x001ea80000100800 */
        /* <DEDUP_REMOVED lines=28> */
[----:B----4-:R-:W-:Y:S04]  /*6f8b0*/  STS.U8 [R0+UR4+0x7ea0], R48 ;  /* 0x007ea03000007988 */ /* 0x010fe80008000004 */
[----:B--2---:R0:W-:Y:S04]  /*6f8c0*/  STS.U8 [R0+UR4+0x7fe0], R5 ;  /* 0x007fe00500007988 */ /* 0x0041e80008000004 */
[----:B------:R-:W-:Y:S04]  /*6f8d0*/  STS.U8 [R0+UR4+0x7fc0], R4 ;  /* 0x007fc00400007988 */ /* 0x000fe80008000004 */
[----:B------:R-:W-:Y:S04]  /*6f8e0*/  STS.U8 [R0+UR4+0x7fa0], R3 ;  /* 0x007fa00300007988 */ /* 0x000fe80008000004 */
[----:B------:R-:W-:Y:S01]  /*6f8f0*/  STS.U8 [R0+UR4+0x7f80], R2 ;  /* 0x007f800200007988 */ /* 0x000fe20008000004 */
[----:B------:R-:W-:Y:S06]  /*6f900*/  BAR.SYNC.DEFER_BLOCKING 0x0 ;  /* 0x0000000000007b1d */ /* 0x000fec0000010000 */
[----:B------:R-:W1:Y:S04]  /*6f910*/  LDSM.16.M88.4 R12, [R7+UR4] ;  /* 0x00000004070c783b */ /* 0x000e680008000200 */
[----:B------:R-:W-:Y:S04]  /*6f920*/  LDSM.16.M88.4 R16, [R7+UR4+0xc00] ;  /* 0x000c00040710783b */ /* 0x000fe80008000200 */
[----:B------:R-:W-:Y:S01]  /*6f930*/  LDSM.16.M88.4 R24, [R7+UR4+0x1000] ;  /* 0x001000040718783b */ /* 0x000fe20008000200 */
[----:B0-----:R-:W-:-:S03]  /*6f940*/  IMAD R5, R29, 0x100, R28 ;  /* 0x000001001d057824 */ /* 0x001fc600078e021c */
[----:B------:R-:W-:Y:S04]  /*6f950*/  LDSM.16.M88.4 R36, [R7+UR4+0x1c00] ;  /* 0x001c00040724783b */ /* 0x000fe80008000200 */
[----:B------:R-:W-:Y:S04]  /*6f960*/  LDSM.16.M88.4 R40, [R7+UR4+0x2000] ;  /* 0x002000040728783b */ /* 0x000fe80008000200 */
[----:B-1----:R-:W-:Y:S01]  /*6f970*/  STL.64 [R1+0xc60], R12 ;  /* 0x000c600c01007387 */ /* 0x002fe20000100a00 */
[----:B------:R-:W-:Y:S02]  /*6f980*/  IMAD.MOV.U32 R8, RZ, RZ, R12 ;  /* 0x000000ffff087224 */ /* 0x000fe400078e000c */
[----:B------:R-:W-:Y:S01]  /*6f990*/  IMAD.MOV.U32 R9, RZ, RZ, R13 ;  /* 0x000000ffff097224 */ /* 0x000fe200078e000d */
[----:B------:R-:W-:Y:S04]  /*6f9a0*/  STL.64 [R1+0xc68], R14 ;  /* 0x000c680e01007387 */ /* 0x000fe80000100a00 */
[----:B------:R-:W0:Y:S04]  /*6f9b0*/  LDSM.16.M88.4 R12, [R7+UR4+0x400] ;  /* 0x00040004070c783b */ /* 0x000e280008000200 */
[----:B0-----:R-:W-:Y:S01]  /*6f9c0*/  STL.64 [R1+0xc70], R12 ;  /* 0x000c700c01007387 */ /* 0x001fe20000100a00 */
[----:B------:R-:W-:-:S02]  /*6f9d0*/  IMAD.MOV.U32 R22, RZ, RZ, R12 ;  /* 0x000000ffff167224 */ /* 0x000fc400078e000c */
[----:B------:R-:W-:Y:S01]  /*6f9e0*/  IMAD.MOV.U32 R0, RZ, RZ, R13 ;  /* 0x000000ffff007224 */ /* 0x000fe200078e000d */
[----:B------:R-:W-:Y:S04]  /*6f9f0*/  STL.64 [R1+0xc78], R14 ;  /* 0x000c780e01007387 */ /* 0x000fe80000100a00 */
[----:B------:R-:W0:Y:S01]  /*6fa00*/  LDSM.16.M88.4 R12, [R7+UR4+0x800] ;  /* 0x00080004070c783b */ /* 0x000e220008000200 */
[----:B------:R-:W-:-:S03]  /*6fa10*/  IMAD.MOV.U32 R6, RZ, RZ, R17 ;  /* 0x000000ffff067224 */ /* 0x000fc600078e0011 */
[----:B0-----:R0:W-:Y:S01]  /*6fa20*/  STL.64 [R1+0xc80], R12 ;  /* 0x000c800c01007387 */ /* 0x0011e20000100a00 */
[----:B------:R-:W-:-:S03]  /*6fa30*/  IMAD.MOV.U32 R11, RZ, RZ, R12 ;  /* 0x000000ffff0b7224 */ /* 0x000fc600078e000c */
[----:B------:R-:W-:Y:S04]  /*6fa40*/  STL.64 [R1+0xc88], R14 ;  /* 0x000c880e01007387 */ /* 0x000fe80000100a00 */
[----:B------:R1:W-:Y:S04]  /*6fa50*/  STL.64 [R1+0xca0], R16 ;  /* 0x000ca01001007387 */ /* 0x0003e80000100a00 */
[----:B------:R-:W-:Y:S01]  /*6fa60*/  STL.64 [R1+0xca8], R18 ;  /* 0x000ca81201007387 */ /* 0x000fe20000100a00 */
[----:B0-----:R-:W-:-:S03]  /*6fa70*/  IMAD.MOV.U32 R12, RZ, RZ, R16 ;  /* 0x000000ffff0c7224 */ /* 0x001fc600078e0010 */
[----:B------:R-:W-:Y:S01]  /*6fa80*/  STL.64 [R1+0xcc0], R24 ;  /* 0x000cc01801007387 */ /* 0x000fe20000100a00 */
[----:B-1----:R-:W-:-:S03]  /*6fa90*/  IMAD.MOV.U32 R16, RZ, RZ, R24 ;  /* 0x000000ffff107224 */ /* 0x002fc600078e0018 */
[----:B------:R-:W-:Y:S01]  /*6faa0*/  STL.64 [R1+0xcc8], R26 ;  /* 0x000cc81a01007387 */ /* 0x000fe20000100a00 */
[----:B------:R-:W-:-:S03]  /*6fab0*/  IMAD.MOV.U32 R17, RZ, RZ, R25 ;  /* 0x000000ffff117224 */ /* 0x000fc600078e0019 */
[----:B------:R-:W0:Y:S04]  /*6fac0*/  LDSM.16.M88.4 R24, [R7+UR4+0x1400] ;  /* 0x001400040718783b */ /* 0x000e280008000200 */
[----:B0-----:R-:W-:Y:S01]  /*6fad0*/  STL.64 [R1+0xcf0], R24 ;  /* 0x000cf01801007387 */ /* 0x001fe20000100a00 */
[----:B------:R-:W-:Y:S02]  /*6fae0*/  IMAD.MOV.U32 R21, RZ, RZ, R24 ;  /* 0x000000ffff157224 */ /* 0x000fe400078e0018 */
[----:B------:R-:W-:Y:S01]  /*6faf0*/  IMAD.MOV.U32 R20, RZ, RZ, R25 ;  /* 0x000000ffff147224 */ /* 0x000fe200078e0019 */
[----:B------:R-:W-:Y:S04]  /*6fb00*/  STL.64 [R1+0xcf8], R26 ;  /* 0x000cf81a01007387 */ /* 0x000fe80000100a00 */
[----:B------:R-:W0:Y:S04]  /*6fb10*/  LDSM.16.M88.4 R24, [R7+UR4+0x1800] ;  /* 0x001800040718783b */ /* 0x000e280008000200 */
[----:B0-----:R0:W-:Y:S04]  /*6fb20*/  STL.64 [R1+0xce0], R24 ;  /* 0x000ce01801007387 */ /* 0x0011e80000100a00 */
[----:B------:R-:W-:Y:S04]  /*6fb30*/  STL.64 [R1+0xce8], R26 ;  /* 0x000ce81a01007387 */ /* 0x000fe80000100a00 */
[----:B------:R-:W2:Y:S04]  /*6fb40*/  LDL.LU.64 R28, [R1+0x7f0] ;  /* 0x0007f000011c7983 */ /* 0x000ea80000300a00 */
[----:B------:R-:W2:Y:S01]  /*6fb50*/  LDL.LU.64 R30, [R1+0x7f8] ;  /* 0x0007f800011e7983 */ /* 0x000ea20000300a00 */
[----:B------:R-:W-:-:S02]  /*6fb60*/  IMAD.MOV.U32 R19, RZ, RZ, R24 ;  /* 0x000000ffff137224 */ /* 0x000fc400078e0018 */
[----:B0-----:R-:W-:Y:S01]  /*6fb70*/  IMAD.MOV.U32 R24, RZ, RZ, R36 ;  /* 0x000000ffff187224 */ /* 0x001fe200078e0024 */
[----:B------:R0:W-:Y:S01]  /*6fb80*/  STL.64 [R1+0xc90], R36 ;  /* 0x000c902401007387 */ /* 0x0001e20000100a00 */
[----:B------:R-:W-:-:S03]  /*6fb90*/  IMAD.MOV.U32 R15, RZ, RZ, R37 ;  /* 0x000000ffff0f7224 */ /* 0x000fc600078e0025 */
[----:B------:R1:W-:Y:S04]  /*6fba0*/  STL.64 [R1+0xc98], R38 ;  /* 0x000c982601007387 */ /* 0x0003e80000100a00 */
[----:B0-----:R-:W3:Y:S04]  /*6fbb0*/  LDL.LU.64 R36, [R1+0x7e0] ;  /* 0x0007e00001247983 */ /* 0x001ee80000300a00 */
[----:B-1----:R-:W3:Y:S01]  /*6fbc0*/  LDL.LU.64 R38, [R1+0x7e8] ;  /* 0x0007e80001267983 */ /* 0x002ee20000300a00 */
[----:B------:R-:W-:Y:S02]  /*6fbd0*/  IMAD.MOV.U32 R10, RZ, RZ, R13 ;  /* 0x000000ffff0a7224 */ /* 0x000fe400078e000d */
[----:B------:R-:W-:Y:S01]  /*6fbe0*/  IMAD.MOV.U32 R14, RZ, RZ, R40 ;  /* 0x000000ffff0e7224 */ /* 0x000fe200078e0028 */
[----:B------:R-:W-:Y:S01]  /*6fbf0*/  STL.64 [R1+0xcb0], R40 ;  /* 0x000cb02801007387 */ /* 0x000fe20000100a00 */
[----:B------:R-:W-:-:S03]  /*6fc00*/  IMAD.MOV.U32 R13, RZ, RZ, R41 ;  /* 0x000000ffff0d7224 */ /* 0x000fc600078e0029 */
[----:B------:R-:W-:Y:S04]  /*6fc10*/  STL.64 [R1+0xcb8], R42 ;  /* 0x000cb82a01007387 */ /* 0x000fe80000100a00 */
[----:B------:R-:W0:Y:S01]  /*6fc20*/  LDSM.16.M88.4 R40, [R7+UR4+0x2400] ;  /* 0x002400040728783b */ /* 0x000e220008000200 */
[----:B------:R-:W-:Y:S02]  /*6fc30*/  IMAD R2, R55, 0x100, R54 ;  /* 0x0000010037027824 */ /* 0x000fe400078e0236 */
[----:B------:R-:W-:Y:S02]  /*6fc40*/  IMAD R3, R57, 0x100, R56 ;  /* 0x0000010039037824 */ /* 0x000fe400078e0238 */
[----:B------:R-:W-:Y:S01]  /*6fc50*/  IMAD R4, R59, 0x100, R58 ;  /* 0x000001003b047824 */ /* 0x000fe200078e023a */
[----:B------:R-:W-:-:S02]  /*6fc60*/  F2FP.F16.E5M2.UNPACK_B R32, R5 ;  /* 0x00000005ff20723e */ /* 0x000fc400020004ff */
[----:B------:R-:W-:Y:S02]  /*6fc70*/  F2FP.F16.E5M2.UNPACK_B R33, R2 ;  /* 0x00000002ff21723e */ /* 0x000fe400020004ff */
[----:B------:R-:W-:Y:S02]  /*6fc80*/  F2FP.F16.E5M2.UNPACK_B R34, R3 ;  /* 0x00000003ff22723e */ /* 0x000fe400020004ff */
[----:B------:R-:W-:Y:S02]  /*6fc90*/  F2FP.F16.E5M2.UNPACK_B R35, R4 ;  /* 0x00000004ff23723e */ /* 0x000fe400020004ff */
[----:B------:R-:W-:Y:S02]  /*6fca0*/  F2FP.F16.E5M2.UNPACK_B R8, R8 ;  /* 0x00000008ff08723e */ /* 0x000fe400020004ff */
[----:B------:R-:W-:Y:S02]  /*6fcb0*/  F2FP.F16.E5M2.UNPACK_B R9, R9 ;  /* 0x00000009ff09723e */ /* 0x000fe400020004ff */
[----:B------:R-:W-:-:S02]  /*6fcc0*/  F2FP.F16.E5M2.UNPACK_B R4, R22 ;  /* 0x00000016ff04723e */ /* 0x000fc400020004ff */
[----:B------:R-:W-:Y:S01]  /*6fcd0*/  F2FP.F16.E5M2.UNPACK_B R5, R0 ;  /* 0x00000000ff05723e */ /* 0x000fe200020004ff */
[----:B0-----:R-:W-:Y:S04]  /*6fce0*/  STL.64 [R1+0xcd0], R40 ;  /* 0x000cd02801007387 */ /* 0x001fe80000100a00 */
[----:B------:R-:W-:Y:S04]  /*6fcf0*/  STL.64 [R1+0xcd8], R42 ;  /* 0x000cd82a01007387 */ /* 0x000fe80000100a00 */
[----:B------:R-:W-:Y:S04]  /*6fd00*/  STL.64 [R1+0x20], R8 ;  /* 0x0000200801007387 */ /* 0x000fe80000100a00 */
[----:B------:R-:W-:Y:S01]  /*6fd10*/  STL [R1+0x18], R4 ;  /* 0x0000180401007387 */ /* 0x000fe20000100800 */
[----:B------:R-:W-:-:S02]  /*6fd20*/  IMAD.MOV.U32 R2, RZ, RZ, R40 ;  /* 0x000000ffff027224 */ /* 0x000fc400078e0028 */
[----:B------:R-:W-:Y:S02]  /*6fd30*/  IMAD.MOV.U32 R3, RZ, RZ, R41 ;  /* 0x000000ffff037224 */ /* 0x000fe400078e0029 */
[----:B------:R-:W0:Y:S01]  /*6fd40*/  LDSM.16.M88.4 R40, [R7+UR4+0x2800] ;  /* 0x002800040728783b */ /* 0x000e220008000200 */
[----:B------:R-:W-:Y:S01]  /*6fd50*/  IMAD.MOV.U32 R0, RZ, RZ, R9 ;  /* 0x000000ffff007224 */ /* 0x000fe200078e0009 */
[----:B------:R-:W-:Y:S02]  /*6fd60*/  F2FP.F16.E5M2.UNPACK_B R22, R11 ;  /* 0x0000000bff16723e */ /* 0x000fe400020004ff */
[----:B------:R-:W-:Y:S01]  /*6fd70*/  F2FP.F16.E5M2.UNPACK_B R23, R10 ;  /* 0x0000000aff17723e */ /* 0x000fe200020004ff */
[----:B--2---:R-:W-:-:S15]  /*6fd80*/  HMMA.16816.F32 R28, R32, R8, R28 ;  /* 0x00000008201c723c */ /* 0x004fde000000181c */
[----:B------:R-:W-:-:S08]  /*6fd90*/  NOP ;  /* 0x0000000000007918 */ /* 0x000fd00000000000 */
[----:B------:R1:W-:Y:S04]  /*6fda0*/  STL.64 [R1+0x40], R28 ;  /* 0x0000401c01007387 */ /* 0x0003e80000100a00 */
[----:B------:R2:W-:Y:S04]  /*6fdb0*/  STL.64 [R1+0x48], R30 ;  /* 0x0000481e01007387 */ /* 0x0005e80000100a00 */
[----:B-1----:R-:W4:Y:S04]  /*6fdc0*/  LDL.LU.64 R28, [R1+0x7d0] ;  /* 0x0007d000011c7983 */ /* 0x002f280000300a00 */
[----:B------:R-:W-:Y:S04]  /*6fdd0*/  STL [R1+0x1c], R5 ;  /* 0x00001c0501007387 */ /* 0x000fe80000100800 */
[----:B--2---:R-:W4:Y:S01]  /*6fde0*/  LDL.LU.64 R30, [R1+0x7d8] ;  /* 0x0007d800011e7983 */ /* 0x004f220000300a00 */
[----:B---3--:R-:W-:Y:S03]  /*6fdf0*/  HMMA.16816.F32 R36, R32, R4, R36 ;  /* 0x000000042024723c */ /* 0x008fe60000001824 */
[----:B------:R-:W-:Y:S04]  /*6fe00*/  STL [R1+0x5e3c], R0 ;  /* 0x005e3c0001007387 */ /* 0x000fe80000100800 */
[----:B0-----:R-:W-:Y:S04]  /*6fe10*/  STL.64 [R1+0xd00], R40 ;  /* 0x000d002801007387 */ /* 0x001fe80000100a00 */
[----:B------:R-:W-:Y:S04]  /*6fe20*/  STL.64 [R1+0xd08], R42 ;  /* 0x000d082a01007387 */ /* 0x000fe80000100a00 */
[----:B------:R-:W-:Y:S08]  /*6fe30*/  STL [R1+0x10], R22 ;  /* 0x0000101601007387 */ /* 0x000ff00000100800 */
[----:B------:R0:W-:Y:S04]  /*6fe40*/  STL.64 [R1+0x50], R36 ;  /* 0x0000502401007387 */ /* 0x0001e80000100a00 */
[----:B------:R1:W-:Y:S04]  /*6fe50*/  STL.64 [R1+0x58], R38 ;  /* 0x0000582601007387 */ /* 0x0003e80000100a00 */
[----:B0-----:R-:W2:Y:S04]  /*6fe60*/  LDL.LU.64 R36, [R1+0x7c0] ;  /* 0x0007c00001247983 */ /* 0x001ea80000300a00 */
[----:B------:R-:W-:Y:S04]  /*6fe70*/  STL [R1+0x14], R23 ;  /* 0x0000141701007387 */ /* 0x000fe80000100800 */
[----:B-1----:R-:W2:Y:S01]  /*6fe80*/  LDL.LU.64 R38, [R1+0x7c8] ;  /* 0x0007c80001267983 */ /* 0x002ea20000300a00 */
[----:B------:R-:W-:-:S02]  /*6fe90*/  IMAD.MOV.U32 R8, RZ, RZ, R40 ;  /* 0x000000ffff087224 */ /* 0x000fc400078e0028 */
[----:B------:R-:W-:Y:S02]  /*6fea0*/  IMAD.MOV.U32 R9, RZ, RZ, R41 ;  /* 0x000000ffff097224 */ /* 0x000fe400078e0029 */
[----:B------:R-:W0:Y:S01]  /*6feb0*/  LDSM.16.M88.4 R40, [R7+UR4+0x2c00] ;  /* 0x002c00040728783b */ /* 0x000e220008000200 */
[----:B------:R-:W-:Y:S01]  /*6fec0*/  IMAD.MOV.U32 R0, RZ, RZ, R4 ;  /* 0x000000ffff007224 */ /* 0x000fe200078e0004 */
[----:B------:R-:W-:Y:S02]  /*6fed0*/  F2FP.F16.E5M2.UNPACK_B R4, R12 ;  /* 0x0000000cff04723e */ /* 0x000fe400020004ff */
[----:B------:R-:W-:Y:S01]  /*6fee0*/  F2FP.F16.E5M2.UNPACK_B R5, R6 ;  /* 0x00000006ff05723e */ /* 0x000fe200020004ff */
[----:B0-----:R-:W-:Y:S04]  /*6fef0*/  STL.64 [R1+0xd10], R40 ;  /* 0x000d102801007387 */ /* 0x001fe80000100a00 */
[----:B------:R-:W-:Y:S01]  /*6ff00*/  STL.64 [R1+0xd18], R42 ;  /* 0x000d182a01007387 */ /* 0x000fe20000100a00 */
[----:B------:R-:W-:-:S02]  /*6ff10*/  IMAD.MOV.U32 R10, RZ, RZ, R40 ;  /* 0x000000ffff0a7224 */ /* 0x000fc400078e0028 */
[----:B------:R-:W-:Y:S02]  /*6ff20*/  IMAD.MOV.U32 R11, RZ, RZ, R41 ;  /* 0x000000ffff0b7224 */ /* 0x000fe400078e0029 */
[----:B------:R-:W0:Y:S01]  /*6ff30*/  LDSM.16.M88.4 R40, [R7+UR4+0x3000] ;  /* 0x003000040728783b */ /* 0x000e220008000200 */
[----:B------:R-:W-:Y:S02]  /*6ff40*/  IMAD.MOV.U32 R52, RZ, RZ, R23 ;  /* 0x000000ffff347224 */ /* 0x000fe400078e0017 */
[----:B------:R-:W-:Y:S01]  /*6ff50*/  IMAD.MOV.U32 R53, RZ, RZ, R22 ;  /* 0x000000ffff357224 */ /* 0x000fe200078e0016 */
[----:B------:R-:W-:Y:S01]  /*6ff60*/  F2FP.F16.E5M2.UNPACK_B R16, R16 ;  /* 0x00000010ff10723e */ /* 0x000fe200020004ff */
[----:B0-----:R-:W-:Y:S02]  /*6ff70*/  IMAD.MOV.U32 R12, RZ, RZ, R40 ;  /* 0x000000ffff0c7224 */ /* 0x001fe400078e0028 */
[----:B------:R-:W-:Y:S01]  /*6ff80*/  IMAD.MOV.U32 R6, RZ, RZ, R41 ;  /* 0x000000ffff067224 */ /* 0x000fe200078e0029 */
[----:B----4-:R-:W-:-:S15]  /*6ff90*/  HMMA.16816.F32 R28, R32, R22, R28 ;  /* 0x00000016201c723c */ /* 0x010fde000000181c */
[----:B------:R-:W-:-:S08]  /*6ffa0*/  NOP ;  /* 0x0000000000007918 */ /* 0x000fd00000000000 */
[----:B------:R0:W-:Y:S04]  /*6ffb0*/  STL.64 [R1+0x60], R28 ;  /* 0x0000601c01007387 */ /* 0x0001e80000100a00 */
[----:B------:R1:W-:Y:S04]  /*6ffc0*/  STL.64 [R1+0x68], R30 ;  /* 0x0000681e01007387 */ /* 0x0003e80000100a00 */
[----:B------:R-:W-:Y:S04]  /*6ffd0*/  STL.64 [R1+0x8], R4 ;  /* 0x0000080401007387 */ /* 0x000fe80000100a00 */
[----:B0-----:R-:W3:Y:S04]  /*6ffe0*/  LDL.LU.64 R28, [R1+0x7b0] ;  /* 0x0007b000011c7983 */ /* 0x001ee80000300a00 */
[----:B-1----:R-:W3:Y:S04]  /*6fff0*/  LDL.LU.64 R30, [R1+0x7b8] ;  /* 0x0007b800011e7983 */ /* 0x002ee80000300a00 */
[----:B------:R-:W-:Y:S04]  /*70000*/  STL [R1+0x5e44], R52 ;  /* 0x005e443401007387 */ /* 0x000fe80000100800 */
[----:B------:R-:W-:Y:S04]  /*70010*/  STL [R1+0x5e40], R53 ;  /* 0x005e403501007387 */ /* 0x000fe80000100800 */
[----:B------:R-:W-:Y:S04]  /*70020*/  STL.64 [R1+0xd20], R40 ;  /* 0x000d202801007387 */ /* 0x000fe80000100a00 */
[----:B------:R2:W-:Y:S02]  /*70030*/  STL.64 [R1+0xd28], R42 ;  /* 0x000d282a01007387 */ /* 0x0005e40000100a00 */
[----:B--2---:R-:W-:Y:S02]  /*70040*/  HMMA.16816.F32 R40, R32, R4, R36 ;  /* 0x000000042028723c */ /* 0x004fe40000001824 */
[----:B------:R-:W2:Y:S04]  /*70050*/  LDL.LU.64 R36, [R1+0x7a0] ;  /* 0x0007a00001247983 */ /* 0x000ea80000300a00 */
[----:B------:R-:W-:-:S15]  /*70060*/  STL [R1], R16 ;  /* 0x0000001001007387 */ /* 0x000fde0000100800 */
[----:B------:R-:W-:-:S02]  /*70070*/  NOP ;  /* 0x0000000000007918 */ /* 0x000fc40000000000 */
[----:B------:R-:W-:Y:S04]  /*70080*/  STL.64 [R1+0x70], R40 ;  /* 0x0000702801007387 */ /* 0x000fe80000100a00 */
[----:B------:R-:W-:Y:S04]  /*70090*/  STL.64 [R1+0x78], R42 ;  /* 0x0000782a01007387 */ /* 0x000fe80000100a00 */
[----:B------:R-:W2:Y:S04]  /*700a0*/  LDL.LU.64 R38, [R1+0x7a8] ;  /* 0x0007a80001267983 */ /* 0x000ea80000300a00 */
[----:B------:R-:W0:Y:S01]  /*700b0*/  LDSM.16.M88.4 R40, [R7+UR4+0x3400] ;  /* 0x003400040728783b */ /* 0x000e220008000200 */
[----:B------:R-:W-:-:S02]  /*700c0*/  F2FP.F16.E5M2.UNPACK_B R17, R17 ;  /* 0x00000011ff11723e */ /* 0x000fc400020004ff */
[----:B------:R-:W-:-:S03]  /*700d0*/  F2FP.F16.E5M2.UNPACK_B R60, R21 ;  /* 0x00000015ff3c723e */ /* 0x000fc600020004ff */
[----:B------:R-:W-:Y:S01]  /*700e0*/  STL [R1+0x4], R17 ;  /* 0x0000041101007387 */ /* 0x000fe20000100800 */
[----:B------:R-:W-:-:S03]  /*700f0*/  F2FP.F16.E5M2.UNPACK_B R61, R20 ;  /* 0x00000014ff3d723e */ /* 0x000fc600020004ff */
[----:B0-----:R-:W-:Y:S04]  /*70100*/  STL.64 [R1+0xd30], R40 ;  /* 0x000d302801007387 */ /* 0x001fe80000100a00 */
[----:B------:R-:W-:Y:S04]  /*70110*/  STL.64 [R1+0xd38], R42 ;  /* 0x000d382a01007387 */ /* 0x000fe80000100a00 */
[----:B------:R-:W4:Y:S04]  /*70120*/  LDL.LU.64 R20, [R1+0x790] ;  /* 0x0007900001147983 */ /* 0x000f280000300a00 */
[----:B------:R-:W4:Y:S01]  /*70130*/  LDL.LU.64 R22, [R1+0x798] ;  /* 0x0007980001167983 */ /* 0x000f220000300a00 */
[----:B------:R-:W-:-:S02]  /*70140*/  IMAD.MOV.U32 R52, RZ, RZ, R16 ;  /* 0x000000ffff347224 */ /* 0x000fc400078e0010 */
[----:B------:R-:W-:Y:S02]  /*70150*/  IMAD.MOV.U32 R53, RZ, RZ, R17 ;  /* 0x000000ffff357224 */ /* 0x000fe400078e0011 */
[----:B------:R-:W-:Y:S02]  /*70160*/  IMAD.MOV.U32 R5, RZ, RZ, R40 ;  /* 0x000000ffff057224 */ /* 0x000fe400078e0028 */
[----:B------:R-:W-:Y:S01]  /*70170*/  IMAD.MOV.U32 R4, RZ, RZ, R41 ;  /* 0x000000ffff047224 */ /* 0x000fe200078e0029 */
[----:B------:R-:W-:Y:S01]  /*70180*/  F2FP.F16.E5M2.UNPACK_B R56, R24 ;  /* 0x00000018ff38723e */ /* 0x000fe200020004ff */
[----:B------:R-:W-:Y:S01]  /*70190*/  IMAD.MOV.U32 R18, RZ, RZ, R25 ;  /* 0x000000ffff127224 */ /* 0x000fe200078e0019 */
[----:B------:R-:W-:-:S04]  /*701a0*/  F2FP.F16.E5M2.UNPACK_B R58, R19 ;  /* 0x00000013ff3a723e */ /* 0x000fc800020004ff */
[----:B------:R-:W-:Y:S01]  /*701b0*/  F2FP.F16.E5M2.UNPACK_B R59, R18 ;  /* 0x00000012ff3b723e */ /* 0x000fe200020004ff */
[----:B---3--:R-:W-:-:S15]  /*701c0*/  HMMA.16816.F32 R28, R32, R16, R28 ;  /* 0x00000010201c723c */ /* 0x008fde000000181c */
[----:B------:R-:W-:-:S08]  /*701d0*/  NOP ;  /* 0x0000000000007918 */ /* 0x000fd00000000000 */
[----:B------:R-:W-:Y:S04]  /*701e0*/  STL.64 [R1+0x80], R28 ;  /* 0x0000801c01007387 */ /* 0x000fe80000100a00 */
[----:B------:R-:W-:Y:S04]  /*701f0*/  STL.64 [R1+0x88], R30 ;  /* 0x0000881e01007387 */ /* 0x000fe80000100a00 */
[----:B------:R-:W0:Y:S04]  /*70200*/  LDSM.16.M88.4 R28, [R7+UR4+0x3800] ;  /* 0x00380004071c783b */ /* 0x000e280008000200 */
[----:B0-----:R0:W-:Y:S01]  /*70210*/  STL.64 [R1+0xd40], R28 ;  /* 0x000d401c01007387 */ /* 0x0011e20000100a00 */
[----:B------:R-:W-:-:S02]  /*70220*/  IMAD.MOV.U32 R16, RZ, RZ, R28 ;  /* 0x000000ffff107224 */ /* 0x000fc400078e001c */
[----:B------:R-:W-:Y:S01]  /*70230*/  IMAD.MOV.U32 R17, RZ, RZ, R29 ;  /* 0x000000ffff117224 */ /* 0x000fe200078e001d */
[----:B------:R1:W-:Y:S04]  /*70240*/  STL.64 [R1+0xd48], R30 ;  /* 0x000d481e01007387 */ /* 0x0003e80000100a00 */
[----:B0-----:R-:W3:Y:S04]  /*70250*/  LDL.LU.64 R28, [R1+0x780] ;  /* 0x00078000011c7983 */ /* 0x001ee80000300a00 */
[----:B-1----:R-:W3:Y:S01]  /*70260*/  LDL.LU.64 R30, [R1+0x788] ;  /* 0x00078800011e7983 */ /* 0x002ee20000300a00 */
[----:B--2---:R-:W-:Y:S03]  /*70270*/  HMMA.16816.F32 R40, R32, R60, R36 ;  /* 0x0000003c2028723c */ /* 0x004fe60000001824 */
[----:B------:R-:W0:-:S15]  /*70280*/  LDSM.16.M88.4 R36, [R7+UR4+0x3c00] ;  /* 0x003c00040724783b */ /* 0x000e1e0008000200 */
[----:B------:R-:W-:-:S05]  /*70290*/  NOP ;  /* 0x0000000000007918 */ /* 0x000fca0000000000 */
[----:B------:R-:W-:Y:S04]  /*702a0*/  STL.64 [R1+0x90], R40 ;  /* 0x0000902801007387 */ /* 0x000fe80000100a00 */
[----:B------:R-:W-:Y:S04]  /*702b0*/  STL.64 [R1+0x98], R42 ;  /* 0x0000982a01007387 */ /* 0x000fe80000100a00 */
[----:B0-----:R-:W-:Y:S04]  /*702c0*/  STL.64 [R1+0xd50], R36 ;  /* 0x000d502401007387 */ /* 0x001fe80000100a00 */
[----:B------:R-:W-:Y:S04]  /*702d0*/  STL.64 [R1+0xd58], R38 ;  /* 0x000d582601007387 */ /* 0x000fe80000100a00 */
[----:B------:R-:W2:Y:S04]  /*702e0*/  LDL.LU.64 R24, [R1+0x770] ;  /* 0x0007700001187983 */ /* 0x000ea80000300a00 */
[----:B------:R-:W2:Y:S01]  /*702f0*/  LDL.LU.64 R26, [R1+0x778] ;  /* 0x00077800011a7983 */ /* 0x000ea20000300a00 */
[----:B------:R-:W-:-:S02]  /*70300*/  IMAD.MOV.U32 R18, RZ, RZ, R36 ;  /* 0x000000ffff127224 */ /* 0x000fc400078e0024 */
[----:B------:R-:W-:Y:S02]  /*70310*/  IMAD.MOV.U32 R19, RZ, RZ, R37 ;  /* 0x000000ffff137224 */ /* 0x000fe400078e0025 */
[----:B------:R-:W0:Y:S01]  /*70320*/  LDSM.16.M88.4 R36, [R7+UR4+0x4000] ;  /* 0x004000040724783b */ /* 0x000e220008000200 */
[----:B----4-:R-:W-:-:S15]  /*70330*/  HMMA.16816.F32 R20, R32, R58, R20 ;  /* 0x0000003a2014723c */ /* 0x010fde0000001814 */
[----:B------:R-:W-:-:S08]  /*70340*/  NOP ;  /* 0x0000000000007918 */ /* 0x000fd00000000000 */
[----:B------:R1:W-:Y:S04]  /*70350*/  STL.64 [R1+0xa0], R20 ;  /* 0x0000a01401007387 */ /* 0x0003e80000100a00 */
[----:B------:R-:W-:Y:S04]  /*70360*/  STL.64 [R1+0xa8], R22 ;  /* 0x0000a81601007387 */ /* 0x000fe80000100a00 */
[----:B0-----:R-:W-:Y:S04]  /*70370*/  STL.64 [R1+0xd60], R36 ;  /* 0x000d602401007387 */ /* 0x001fe80000100a00 */
[----:B------:R-:W-:Y:S04]  /*70380*/  STL.64 [R1+0xd68], R38 ;  /* 0x000d682601007387 */ /* 0x000fe80000100a00 */
[----:B------:R-:W4:Y:S04]  /*70390*/  LDL.LU.64 R40, [R1+0x760] ;  /* 0x0007600001287983 */ /* 0x000f280000300a00 */
[----:B------:R-:W4:Y:S01]  /*703a0*/  LDL.LU.64 R42, [R1+0x768] ;  /* 0x00076800012a7983 */ /* 0x000f220000300a00 */
[----:B------:R-:W-:Y:S01]  /*703b0*/  F2FP.F16.E5M2.UNPACK_B R57, R15 ;  /* 0x0000000fff39723e */ /* 0x000fe200020004ff */
[----:B-1----:R-:W-:-:S02]  /*703c0*/  IMAD.MOV.U32 R20, RZ, RZ, R36 ;  /* 0x000000ffff147224 */ /* 0x002fc400078e0024 */
[----:B------:R-:W-:Y:S02]  /*703d0*/  IMAD.MOV.U32 R21, RZ, RZ, R37 ;  /* 0x000000ffff157224 */ /* 0x000fe400078e0025 */
[----:B------:R-:W-:Y:S01]  /*703e0*/  LDSM.16.M88.4 R36, [R7+UR4+0x4800] ;  /* 0x004800040724783b */ /* 0x000fe20008000200 */
[----:B------:R-:W-:Y:S02]  /*703f0*/  F2FP.F16.E5M2.UNPACK_B R54, R14 ;  /* 0x0000000eff36723e */ /* 0x000fe400020004ff */
[----:B------:R-:W-:Y:S02]  /*70400*/  F2FP.F16.E5M2.UNPACK_B R55, R13 ;  /* 0x0000000dff37723e */ /* 0x000fe400020004ff */
[----:B------:R-:W-:Y:S02]  /*70410*/  F2FP.F16.E5M2.UNPACK_B R2, R2 ;  /* 0x00000002ff02723e */ /* 0x000fe400020004ff */
[----:B------:R-:W-:Y:S01]  /*70420*/  F2FP.F16.E5M2.UNPACK_B R3, R3 ;  /* 0x00000003ff03723e */ /* 0x000fe200020004ff */
[----:B---3--:R-:W-:-:S15]  /*70430*/  HMMA.16816.F32 R28, R32, R56, R28 ;  /* 0x00000038201c723c */ /* 0x008fde000000181c */
[----:B------:R-:W-:-:S08]  /*70440*/  NOP ;  /* 0x0000000000007918 */ /* 0x000fd00000000000 */
[----:B------:R-:W-:Y:S04]  /*70450*/  STL.64 [R1+0xb0], R28 ;  /* 0x0000b01c01007387 */ /* 0x000fe80000100a00 */
[----:B------:R-:W-:Y:S04]  /*70460*/  STL.64 [R1+0xb8], R30 ;  /* 0x0000b81e01007387 */ /* 0x000fe80000100a00 */
[----:B------:R-:W0:Y:S04]  /*70470*/  LDSM.16.M88.4 R28, [R7+UR4+0x4400] ;  /* 0x00440004071c783b */ /* 0x000e280008000200 */
[----:B------:R-:W-:Y:S04]  /*70480*/  STL.64 [R1+0x5de0], R58 ;  /* 0x005de03a01007387 */ /* 0x000fe80000100a00 */
[----:B------:R-:W-:Y:S01]  /*70490*/  STL.64 [R1+0x5dd8], R56 ;  /* 0x005dd83801007387 */ /* 0x000fe20000100a00 */
[----:B--2---:R-:W-:Y:S03]  /*704a0*/  HMMA.16816.F32 R44, R32, R54, R24 ;  /* 0x00000036202c723c */ /* 0x004fe60000001818 */
[----:B0-----:R0:W-:Y:S01]  /*704b0*/  STL.64 [R1+0xd70], R28 ;  /* 0x000d701c01007387 */ /* 0x0011e20000100a00 */
[----:B------:R-:W-:-:S02]  /*704c0*/  IMAD.MOV.U32 R22, RZ, RZ, R28 ;  /* 0x000000ffff167224 */ /* 0x000fc400078e001c */
[----:B------:R-:W-:Y:S01]  /*704d0*/  IMAD.MOV.U32 R23, RZ, RZ, R29 ;  /* 0x000000ffff177224 */ /* 0x000fe200078e001d */
[----:B------:R1:W-:Y:S04]  /*704e0*/  STL.64 [R1+0xd78], R30 ;  /* 0x000d781e01007387 */ /* 0x0003e80000100a00 */
[----:B0-----:R-:W2:Y:S04]  /*704f0*/  LDL.LU.64 R28, [R1+0x800] ;  /* 0x00080000011c7983 */ /* 0x001ea80000300a00 */
[----:B-1----:R-:W2:Y:S01]  /*70500*/  LDL.LU.64 R30, [R1+0x808] ;  /* 0x00080800011e7983 */ /* 0x002ea20000300a00 */
[----:B------:R-:W-:-:S07]  /*70510*/  IMAD.MOV.U32 R24, RZ, RZ, R36 ;  /* 0x000000ffff187224 */ /* 0x000fce00078e0024 */
[----:B------:R-:W-:Y:S01]  /*70520*/  STL.64 [R1+0xc0], R44 ;  /* 0x0000c02c01007387 */ /* 0x000fe20000100a00 */
[----:B------:R-:W-:-:S03]  /*70530*/  IMAD.MOV.U32 R25, RZ, RZ, R37 ;  /* 0x000000ffff197224 */ /* 0x000fc600078e0025 */
[----:B------:R-:W-:Y:S04]  /*70540*/  STL.64 [R1+0xc8], R46 ;  /* 0x0000c82e01007387 */ /* 0x000fe80000100a00 */
[----:B------:R0:W-:Y:S04]  /*70550*/  STL.64 [R1+0xd80], R36 ;  /* 0x000d802401007387 */ /* 0x0001e80000100a00 */
[----:B------:R1:W-:Y:S04]  /*70560*/  STL.64 [R1+0xd88], R38 ;  /* 0x000d882601007387 */ /* 0x0003e80000100a00 */
[----:B0-----:R-:W3:Y:S04]  /*70570*/  LDL.LU.64 R36, [R1+0x810] ;  /* 0x0008100001247983 */ /* 0x001ee80000300a00 */
[----:B-1----:R-:W3:Y:S01]  /*70580*/  LDL.LU.64 R38, [R1+0x818] ;  /* 0x0008180001267983 */ /* 0x002ee20000300a00 */
[----:B----4-:R-:W-:Y:S03]  /*70590*/  HMMA.16816.F32 R44, R32, R2, R40 ;  /* 0x00000002202c723c */ /* 0x010fe60000001828 */
[----:B------:R-:W0:-:S15]  /*705a0*/  LDSM.16.M88.4 R40, [R7+UR4+0x4c00] ;  /* 0x004c00040728783b */ /* 0x000e1e0008000200 */
[----:B------:R-:W-:-:S05]  /*705b0*/  NOP ;  /* 0x0000000000007918 */ /* 0x000fca0000000000 */
[----:B------:R1:W-:Y:S04]  /*705c0*/  STL.64 [R1+0xd0], R44 ;  /* 0x0000d02c01007387 */ /* 0x0003e80000100a00 */
[----:B------:R4:W-:Y:S04]  /*705d0*/  STL.64 [R1+0xd8], R46 ;  /* 0x0000d82e01007387 */ /* 0x0009e80000100a00 */
[----:B0-----:R-:W-:Y:S04]  /*705e0*/  STL.64 [R1+0xd90], R40 ;  /* 0x000d902801007387 */ /* 0x001fe80000100a00 */
[----:B------:R-:W-:Y:S04]  /*705f0*/  STL.64 [R1+0xd98], R42 ;  /* 0x000d982a01007387 */ /* 0x000fe80000100a00 */
[----:B-1----:R-:W3:Y:S04]  /*70600*/  LDL.LU.64 R44, [R1+0x840] ;  /* 0x00084000012c7983 */ /* 0x002ee80000300a00 */
[----:B----4-:R-:W4:Y:S01]  /*70610*/  LDL.LU.64 R46, [R1+0x848] ;  /* 0x00084800012e7983 */ /* 0x010f220000300a00 */
[----:B------:R-:W-:-:S02]  /*70620*/  IMAD.MOV.U32 R26, RZ, RZ, R40 ;  /* 0x000000ffff1a7224 */ /* 0x000fc400078e0028 */
[----:B------:R-:W-:Y:S02]  /*70630*/  IMAD.MOV.U32 R27, RZ, RZ, R41 ;  /* 0x000000ffff1b7224 */ /* 0x000fe400078e0029 */
[----:B------:R-:W0:Y:S01]  /*70640*/  LDSM.16.M88.4 R40, [R7+UR4+0x5000] ;  /* 0x005000040728783b */ /* 0x000e220008000200 */
[----:B------:R-:W-:Y:S02]  /*70650*/  F2FP.F16.E5M2.UNPACK_B R8, R8 ;  /* 0x00000008ff08723e */ /* 0x000fe400020004ff */
[----:B------:R-:W-:Y:S02]  /*70660*/  F2FP.F16.E5M2.UNPACK_B R9, R9 ;  /* 0x00000009ff09723e */ /* 0x000fe400020004ff */
[----:B------:R-:W-:Y:S02]  /*70670*/  F2FP.F16.E5M2.UNPACK_B R10, R10 ;  /* 0x0000000aff0a723e */ /* 0x000fe400020004ff */
[----:B------:R-:W-:Y:S02]  /*70680*/  F2FP.F16.E5M2.UNPACK_B R11, R11 ;  /* 0x0000000bff0b723e */ /* 0x000fe400020004ff */
[----:B------:R-:W-:-:S02]  /*70690*/  F2FP.F16.E5M2.UNPACK_B R13, R6 ;  /* 0x00000006ff0d723e */ /* 0x000fc400020004ff */
[----:B------:R-:W-:Y:S02]  /*706a0*/  F2FP.F16.E5M2.UNPACK_B R12, R12 ;  /* 0x0000000cff0c723e */ /* 0x000fe400020004ff */
[----:B------:R-:W-:Y:S02]  /*706b0*/  F2FP.F16.E5M2.UNPACK_B R14, R5 ;  /* 0x00000005ff0e723e */ /* 0x000fe400020004ff */
[----:B------:R-:W-:Y:S01]  /*706c0*/  F2FP.F16.E5M2.UNPACK_B R15, R4 ;  /* 0x00000004ff0f723e */ /* 0x000fe200020004ff */
[----:B--2---:R-:W-:-:S15]  /*706d0*/  HMMA.16816.F32 R28, R32, R8, R28 ;  /* 0x00000008201c723c */ /* 0x004fde000000181c */
[----:B------:R-:W-:-:S08]  /*706e0*/  NOP ;  /* 0x0000000000007918 */ /* 0x000fd00000000000 */
[----:B------:R1:W-:Y:S04]  /*706f0*/  STL.64 [R1+0xe0], R28 ;  /* 0x0000e01c01007387 */ /* 0x0003e80000100a00 */
[----:B------:R-:W-:Y:S04]  /*70700*/  STL.64 [R1+0xe8], R30 ;  /* 0x0000e81e01007387 */ /* 0x000fe80000100a00 */
[----:B0-----:R-:W-:Y:S01]  /*70710*/  STL.64 [R1+0xda0], R40 ;  /* 0x000da02801007387 */ /* 0x001fe20000100a00 */
[----:B-1----:R-:W-:-:S03]  /*70720*/  IMAD.MOV.U32 R28, RZ, RZ, R40 ;  /* 0x000000ffff1c7224 */ /* 0x002fc600078e0028 */
[----:B------:R3:W-:Y:S01]  /*70730*/  STL.64 [R1+0xda8], R42 ;  /* 0x000da82a01007387 */ /* 0x0007e20000100a00 */
[----:B------:R-:W-:Y:S02]  /*70740*/  IMAD.MOV.U32 R29, RZ, RZ, R41 ;  /* 0x000000ffff1d7224 */ /* 0x000fe400078e0029 */
[----:B---3--:R-:W-:Y:S01]  /*70750*/  HMMA.16816.F32 R40, R32, R10, R36 ;  /* 0x0000000a2028723c */ /* 0x008fe20000001824 */
[----:B------:R-:W2:Y:S04]  /*70760*/  LDL.LU.64 R36, [R1+0x850] ;  /* 0x0008500001247983 */ /* 0x000ea80000300a00 */
[----:B------:R-:W2:-:S15]  /*70770*/  LDL.LU.64 R38, [R1+0x858] ;  /* 0x0008580001267983 */ /* 0x000e9e0000300a00 */
[----:B------:R-:W-:-:S03]  /*70780*/  NOP ;  /* 0x0000000000007918 */ /* 0x000fc60000000000 */
[----:B------:R-:W-:Y:S04]  /*70790*/  STL.64 [R1+0xf0], R40 ;  /* 0x0000f02801007387 */ /* 0x000fe80000100a00 */
[----:B------:R-:W-:Y:S04]  /*707a0*/  STL.64 [R1+0xf8], R42 ;  /* 0x0000f82a01007387 */ /* 0x000fe80000100a00 */
[----:B------:R-:W0:Y:S04]  /*707b0*/  LDSM.16.M88.4 R40, [R7+UR4+0x5400] ;  /* 0x005400040728783b */ /* 0x000e280008000200 */
[----:B------:R-:W-:Y:S04]  /*707c0*/  STL.64 [R1+0x5dc0], R10 ;  /* 0x005dc00a01007387 */ /* 0x000fe80000100a00 */
[----:B------:R-:W-:Y:S04]  /*707d0*/  STL.64 [R1+0x5db8], R8 ;  /* 0x005db80801007387 */ /* 0x000fe80000100a00 */
[----:B------:R-:W1:Y:S01]  /*707e0*/  LDSM.16.M88.4 R8, [R7+UR4+0x5800] ;  /* 0x005800040708783b */ /* 0x000e620008000200 */
[----:B----4-:R-:W-:Y:S03]  /*707f0*/  HMMA.16816.F32 R44, R32, R12, R44 ;  /* 0x0000000c202c723c */ /* 0x010fe6000000182c */
[----:B0-----:R0:W-:Y:S01]  /*70800*/  STL.64 [R1+0xdb0], R40 ;  /* 0x000db02801007387 */ /* 0x0011e20000100a00 */
[----:B------:R-:W-:-:S02]  /*70810*/  IMAD.MOV.U32 R30, RZ, RZ, R40 ;  /* 0x000000ffff1e7224 */ /* 0x000fc400078e0028 */
[----:B------:R-:W-:Y:S01]  /*70820*/  IMAD.MOV.U32 R6, RZ, RZ, R41 ;  /* 0x000000ffff067224 */ /* 0x000fe200078e0029 */
[----:B------:R3:W-:Y:S04]  /*70830*/  STL.64 [R1+0xdb8], R42 ;  /* 0x000db82a01007387 */ /* 0x0007e80000100a00 */
[----:B0-----:R-:W4:Y:S04]  /*70840*/  LDL.LU.64 R40, [R1+0x880] ;  /* 0x0008800001287983 */ /* 0x001f280000300a00 */
[----:B---3--:R-:W4:Y:S01]  /*70850*/  LDL.LU.64 R42, [R1+0x888] ;  /* 0x00088800012a7983 */ /* 0x008f220000300a00 */
[----:B-1----:R-:W-:-:S07]  /*70860*/  IMAD.MOV.U32 R5, RZ, RZ, R8 ;  /* 0x000000ffff057224 */ /* 0x002fce00078e0008 */
[----:B------:R-:W-:Y:S01]  /*70870*/  STL.64 [R1+0x100], R44 ;  /* 0x0001002c01007387 */ /* 0x000fe20000100a00 */
[----:B------:R-:W-:-:S03]  /*70880*/  IMAD.MOV.U32 R4, RZ, RZ, R9 ;  /* 0x000000ffff047224 */ /* 0x000fc600078e0009 */
[----:B------:R-:W-:Y:S04]  /*70890*/  STL.64 [R1+0x108], R46 ;  /* 0x0001082e01007387 */ /* 0x000fe80000100a00 */
[----:B------:R0:W-:Y:S04]  /*708a0*/  STL.64 [R1+0xdc0], R8 ;  /* 0x000dc00801007387 */ /* 0x0001e80000100a00 */
[----:B------:R1:W-:Y:S04]  /*708b0*/  STL.64 [R1+0xdc8], R10 ;  /* 0x000dc80a01007387 */ /* 0x0003e80000100a00 */
[----:B------:R-:W3:Y:S04]  /*708c0*/  LDSM.16.M88.4 R44, [R7+UR4+0x5c00] ;  /* 0x005c0004072c783b */ /* 0x000ee80008000200 */
[----:B0-----:R-:W4:Y:S04]  /*708d0*/  LDL.LU.64 R8, [R1+0x890] ;  /* 0x0008900001087983 */ /* 0x001f280000300a00 */
[----:B-1----:R-:W4:Y:S01]  /*708e0*/  LDL.LU.64 R10, [R1+0x898] ;  /* 0x00089800010a7983 */ /* 0x002f220000300a00 */
[----:B------:R-:W-:-:S02]  /*708f0*/  F2FP.F16.E5M2.UNPACK_B R16, R16 ;  /* 0x00000010ff10723e */ /* 0x000fc400020004ff */
[----:B------:R-:W-:Y:S01]  /*70900*/  F2FP.F16.E5M2.UNPACK_B R17, R17 ;  /* 0x00000011ff11723e */ /* 0x000fe200020004ff */
[----:B------:R-:W-:Y:S04]  /*70910*/  STL.64 [R1+0x5db0], R14 ;  /* 0x005db00e01007387 */ /* 0x000fe80000100a00 */
[----:B------:R-:W-:Y:S01]  /*70920*/  STL.64 [R1+0x5da8], R12 ;  /* 0x005da80c01007387 */ /* 0x000fe20000100a00 */
[----:B------:R-:W-:Y:S02]  /*70930*/  F2FP.F16.E5M2.UNPACK_B R18, R18 ;  /* 0x00000012ff12723e */ /* 0x000fe400020004ff */
[----:B------:R-:W-:Y:S01]  /*70940*/  F2FP.F16.E5M2.UNPACK_B R19, R19 ;  /* 0x00000013ff13723e */ /* 0x000fe200020004ff */
[----:B--2---:R-:W-:-:S15]  /*70950*/  HMMA.16816.F32 R36, R32, R14, R36 ;  /* 0x0000000e2024723c */ /* 0x004fde0000001824 */
[----:B------:R-:W-:-:S08]  /*70960*/  NOP ;  /* 0x0000000000007918 */ /* 0x000fd00000000000 */
[----:B------:R-:W-:Y:S04]  /*70970*/  STL.64 [R1+0x110], R36 ;  /* 0x0001102401007387 */ /* 0x000fe80000100a00 */
[----:B------:R0:W-:Y:S04]  /*70980*/  STL.64 [R1+0x118], R38 ;  /* 0x0001182601007387 */ /* 0x0001e80000100a00 */
[----:B---3--:R1:W-:Y:S04]  /*70990*/  STL.64 [R1+0xdd0], R44 ;  /* 0x000dd02c01007387 */ /* 0x0083e80000100a00 */
[----:B------:R2:W-:Y:S01]  /*709a0*/  STL.64 [R1+0xdd8], R46 ;  /* 0x000dd82e01007387 */ /* 0x0005e20000100a00 */
[----:B0-----:R-:W-:-:S02]  /*709b0*/  IMAD.MOV.U32 R38, RZ, RZ, R44 ;  /* 0x000000ffff267224 */ /* 0x001fc400078e002c */
[----:B------:R-:W-:Y:S02]  /*709c0*/  IMAD.MOV.U32 R39, RZ, RZ, R45 ;  /* 0x000000ffff277224 */ /* 0x000fe400078e002d */
[----:B-1----:R-:W3:Y:S04]  /*709d0*/  LDL.LU.64 R44, [R1+0x8a0] ;  /* 0x0008a000012c7983 */ /* 0x002ee80000300a00 */
[----:B--2---:R-:W3:Y:S01]  /*709e0*/  LDL.LU.64 R46, [R1+0x8a8] ;  /* 0x0008a800012e7983 */ /* 0x004ee20000300a00 */
[----:B----4-:R-:W-:-:S15]  /*709f0*/  HMMA.16816.F32 R12, R32, R16, R40 ;  /* 0x00000010200c723c */ /* 0x010fde0000001828 */
[----:B------:R-:W-:-:S08]  /*70a00*/  NOP ;  /* 0x0000000000007918 */ /* 0x000fd00000000000 */
[----:B------:R-:W-:Y:S04]  /*70a10*/  STL.64 [R1+0x120], R12 ;  /* 0x0001200c01007387 */ /* 0x000fe80000100a00 */
[----:B------:R-:W-:Y:S04]  /*70a20*/  STL.64 [R1+0x128], R14 ;  /* 0x0001280e01007387 */ /* 0x000fe80000100a00 */
[----:B------:R-:W0:Y:S01]  /*70a30*/  LDSM.16.M88.4 R12, [R7+UR4+0x6000] ;  /* 0x00600004070c783b */ /* 0x000e220008000200 */
[----:B------:R-:W-:Y:S03]  /*70a40*/  HMMA.16816.F32 R8, R32, R18, R8 ;  /* 0x000000122008723c */ /* 0x000fe60000001808 */
[----:B0-----:R0:W-:Y:S01]  /*70a50*/  STL.64 [R1+0xde0], R12 ;  /* 0x000de00c01007387 */ /* 0x0011e20000100a00 */
[----:B------:R-:W-:-:S02]  /*70a60*/  IMAD.MOV.U32 R40, RZ, RZ, R12 ;  /* 0x000000ffff287224 */ /* 0x000fc400078e000c */
[----:B------:R-:W-:Y:S01]  /*70a70*/  IMAD.MOV.U32 R41, RZ, RZ, R13 ;  /* 0x000000ffff297224 */ /* 0x000fe200078e000d */
[----:B------:R1:W-:Y:S04]  /*70a80*/  STL.64 [R1+0xde8], R14 ;  /* 0x000de80e01007387 */ /* 0x0003e80000100a00 */
[----:B0-----:R-:W2:Y:S04]  /*70a90*/  LDL.LU.64 R12, [R1+0x8b0] ;  /* 0x0008b000010c7983 */ /* 0x001ea80000300a00 */
[----:B-1----:R-:W2:Y:S08]  /*70aa0*/  LDL.LU.64 R14, [R1+0x8b8] ;  /* 0x0008b800010e7983 */ /* 0x002eb00000300a00 */
[----:B------:R-:W-:Y:S04]  /*70ab0*/  STL.64 [R1+0x130], R8 ;  /* 0x0001300801007387 */ /* 0x000fe80000100a00 */
[----:B------:R-:W-:Y:S04]  /*70ac0*/  STL.64 [R1+0x138], R10 ;  /* 0x0001380a01007387 */ /* 0x000fe80000100a00 */
[----:B------:R-:W0:Y:S04]  /*70ad0*/  LDSM.16.M88.4 R8, [R7+UR4+0x6400] ;  /* 0x006400040708783b */ /* 0x000e280008000200 */
[----:B------:R-:W-:Y:S04]  /*70ae0*/  STL.64 [R1+0x5da0], R18 ;  /* 0x005da01201007387 */ /* 0x000fe80000100a00 */
[----:B------:R-:W-:Y:S04]  /*70af0*/  STL.64 [R1+0x5d98], R16 ;  /* 0x005d981001007387 */ /* 0x000fe80000100a00 */
[----:B------:R-:W1:Y:S04]  /*70b00*/  LDSM.16.M88.4 R16, [R7+UR4+0x6800] ;  /* 0x006800040710783b */ /* 0x000e680008000200 */
[----:B0-----:R0:W-:Y:S01]  /*70b10*/  STL.64 [R1+0xdf0], R8 ;  /* 0x000df00801007387 */ /* 0x0011e20000100a00 */
[----:B------:R-:W-:-:S02]  /*70b20*/  IMAD.MOV.U32 R42, RZ, RZ, R8 ;  /* 0x000000ffff2a7224 */ /* 0x000fc400078e0008 */
[----:B------:R-:W-:Y:S01]  /*70b30*/  IMAD.MOV.U32 R43, RZ, RZ, R9 ;  /* 0x000000ffff2b7224 */ /* 0x000fe200078e0009 */
[----:B------:R4:W-:Y:S04]  /*70b40*/  STL.64 [R1+0xdf8], R10 ;  /* 0x000df80a01007387 */ /* 0x0009e80000100a00 */
[----:B0-----:R-:W2:Y:S04]  /*70b50*/  LDL.LU.64 R8, [R1+0x8c0] ;  /* 0x0008c00001087983 */ /* 0x001ea80000300a00 */
[----:B----4-:R-:W4:Y:S01]  /*70b60*/  LDL.LU.64 R10, [R1+0x8c8] ;  /* 0x0008c800010a7983 */ /* 0x010f220000300a00 */
[----:B------:R-:W-:-:S02]  /*70b70*/  F2FP.F16.E5M2.UNPACK_B R20, R20 ;  /* 0x00000014ff14723e */ /* 0x000fc400020004ff */
[----:B------:R-:W-:Y:S02]  /*70b80*/  F2FP.F16.E5M2.UNPACK_B R21, R21 ;  /* 0x00000015ff15723e */ /* 0x000fe400020004ff */
[----:B------:R-:W-:Y:S02]  /*70b90*/  F2FP.F16.E5M2.UNPACK_B R22, R22 ;  /* 0x00000016ff16723e */ /* 0x000fe400020004ff */
[----:B------:R-:W-:-:S03]  /*70ba0*/  F2FP.F16.E5M2.UNPACK_B R23, R23 ;  /* 0x00000017ff17723e */ /* 0x000fc600020004ff */
[----:B---3--:R-:W-:Y:S07]  /*70bb0*/  HMMA.16816.F32 R48, R32, R20, R44 ;  /* 0x000000142030723c */ /* 0x008fee000000182c */
[----:B-1----:R-:W-:Y:S02]  /*70bc0*/  IMAD.MOV.U32 R44, RZ, RZ, R16 ;  /* 0x000000ffff2c7224 */ /* 0x002fe400078e0010 */
[----:B------:R-:W-:-:S14]  /*70bd0*/  IMAD.MOV.U32 R45, RZ, RZ, R17 ;  /* 0x000000ffff2d7224 */ /* 0x000fdc00078e0011 */
[----:B------:R-:W-:Y:S04]  /*70be0*/  STL.64 [R1+0x140], R48 ;  /* 0x0001403001007387 */ /* 0x000fe80000100a00 */
        /* <DEDUP_REMOVED lines=9> */
[----:B------:R4:W-:Y:S01]  /*70c80*/  STL.64 [R1+0x5dc8], R20 ;  /* 0x005dc81401007387 */ /* 0x0009e20000100a00 */
[----:B--2---:R-:W-:-:S15]  /*70c90*/  HMMA.16816.F32 R12, R32, R22, R12 ;  /* 0x00000016200c723c */ /* 0x004fde000000180c */
[----:B------:R-:W-:-:S08]  /*70ca0*/  NOP ;  /* 0x0000000000007918 */ /* 0x000fd00000000000 */
[----:B------:R-:W-:Y:S04]  /*70cb0*/  STL.64 [R1+0x150], R12 ;  /* 0x0001500c01007387 */ /* 0x000fe80000100a00 */
[----:B------:R-:W-:Y:S04]  /*70cc0*/  STL.64 [R1+0x158], R14 ;  /* 0x0001580e01007387 */ /* 0x000fe80000100a00 */
[----:B---3--:R-:W-:Y:S04]  /*70cd0*/  STL.64 [R1+0xe10], R48 ;  /* 0x000e103001007387 */ /* 0x008fe80000100a00 */
[----:B------:R-:W-:Y:S01]  /*70ce0*/  STL.64 [R1+0xe18], R50 ;  /* 0x000e183201007387 */ /* 0x000fe20000100a00 */
[----:B----4-:R-:W-:Y:S03]  /*70cf0*/  HMMA.16816.F32 R20, R32, R24, R8 ;  /* 0x000000182014723c */ /* 0x010fe60000001808 */
[----:B------:R-:W2:Y:S04]  /*70d00*/  LDL.LU.64 R8, [R1+0x6b0] ;  /* 0x0006b00001087983 */ /* 0x000ea80000300a00 */
[----:B------:R-:W2:Y:S01]  /*70d10*/  LDL.LU.64 R10, [R1+0x6b8] ;  /* 0x0006b800010a7983 */ /* 0x000ea20000300a00 */
[----:B------:R-:W-:-:S15]  /*70d20*/  F2FP.F16.E5M2.UNPACK_B R26, R26 ;  /* 0x0000001aff1a723e */ /* 0x000fde00020004ff */
[----:B------:R-:W-:Y:S04]  /*70d30*/  STL.64 [R1+0x160], R20 ;  /* 0x0001601401007387 */ /* 0x000fe80000100a00 */
[----:B------:R-:W-:Y:S04]  /*70d40*/  STL.64 [R1+0x168], R22 ;  /* 0x0001681601007387 */ /* 0x000fe80000100a00 */
[----:B------:R-:W0:Y:S01]  /*70d50*/  LDSM.16.M88.4 R20, [R7+UR4+0x7000] ;  /* 0x007000040714783b */ /* 0x000e220008000200 */
[----:B------:R-:W-:-:S03]  /*70d60*/  F2FP.F16.E5M2.UNPACK_B R27, R27 ;  /* 0x0000001bff1b723e */ /* 0x000fc600020004ff */
[----:B0-----:R-:W-:Y:S04]  /*70d70*/  STL.64 [R1+0xe20], R20 ;  /* 0x000e201401007387 */ /* 0x001fe80000100a00 */
[----:B------:R-:W-:Y:S04]  /*70d80*/  STL.64 [R1+0xe28], R22 ;  /* 0x000e281601007387 */ /* 0x000fe80000100a00 */
[----:B------:R-:W-:Y:S04]  /*70d90*/  STL.64 [R1+0x5df0], R26 ;  /* 0x005df01a01007387 */ /* 0x000fe80000100a00 */
[----:B------:R-:W-:Y:S01]  /*70da0*/  STL.64 [R1+0x5de8], R24 ;  /* 0x005de81801007387 */ /* 0x000fe20000100a00 */
[----:B------:R-:W-:-:S15]  /*70db0*/  HMMA.16816.F32 R16, R32, R26, R16 ;  /* 0x0000001a2010723c */ /* 0x000fde0000001810 */
[----:B------:R-:W-:-:S08]  /*70dc0*/  NOP ;  /* 0x0000000000007918 */ /* 0x000fd00000000000 */
[----:B------:R-:W-:Y:S04]  /*70dd0*/  STL.64 [R1+0x170], R16 ;  /* 0x0001701001007387 */ /* 0x000fe80000100a00 */
[----:B------:R-:W-:Y:S04]  /*70de0*/  STL.64 [R1+0x178], R18 ;  /* 0x0001781201007387 */ /* 0x000fe80000100a00 */
[----:B------:R-:W0:Y:S01]  /*70df0*/  LDSM.16.M88.4 R16, [R7+UR4+0x7400] ;  /* 0x007400040710783b */ /* 0x000e220008000200 */
[----:B------:R-:W-:Y:S02]  /*70e00*/  F2FP.F16.E5M2.UNPACK_B R28, R28 ;  /* 0x0000001cff1c723e */ /* 0x000fe400020004ff */
[----:B------:R-:W-:Y:S01]  /*70e10*/  F2FP.F16.E5M2.UNPACK_B R29, R29 ;  /* 0x0000001dff1d723e */ /* 0x000fe200020004ff */
[----:B0-----:R-:W-:Y:S01]  /*70e20*/  STL.64 [R1+0xe30], R16 ;  /* 0x000e301001007387 */ /* 0x001fe20000100a00 */
[----:B------:R-:W-:-:S02]  /*70e30*/  IMAD.MOV.U32 R50, RZ, RZ, R16 ;  /* 0x000000ffff327224 */ /* 0x000fc400078e0010 */
[----:B------:R-:W-:Y:S01]  /*70e40*/  IMAD.MOV.U32 R51, RZ, RZ, R17 ;  /* 0x000000ffff337224 */ /* 0x000fe200078e0011 */
[----:B------:R-:W-:Y:S04]  /*70e50*/  STL.64 [R1+0xe38], R18 ;  /* 0x000e381201007387 */ /* 0x000fe80000100a00 */
[----:B------:R-:W0:Y:S01]  /*70e60*/  LDSM.16.M88.4 R16, [R7+UR4+0x7800] ;  /* 0x007800040710783b */ /* 0x000e220008000200 */
[----:B------:R-:W-:Y:S02]  /*70e70*/  IMAD.MOV.U32 R13, RZ, RZ, R20 ;  /* 0x000000ffff0d7224 */ /* 0x000fe400078e0014 */
[----:B------:R-:W-:Y:S01]  /*70e80*/  IMAD.MOV.U32 R12, RZ, RZ, R21 ;  /* 0x000000ffff0c7224 */ /* 0x000fe200078e0015 */
[----:B0-----:R0:W-:Y:S04]  /*70e90*/  STL.64 [R1+0xe40], R16 ;  /* 0x000e401001007387 */ /* 0x0011e80000100a00 */
[----:B------:R1:W-:Y:S04]  /*70ea0*/  STL.64 [R1+0xe48], R18 ;  /* 0x000e481201007387 */ /* 0x0003e80000100a00 */
[----:B------:R-:W3:Y:S04]  /*70eb0*/  LDL.LU.64 R20, [R1+0xbf0] ;  /* 0x000bf00001147983 */ /* 0x000ee80000300a00 */
[----:B------:R-:W3:Y:S01]  /*70ec0*/  LDL.LU.64 R22, [R1+0xbf8] ;  /* 0x000bf80001167983 */ /* 0x000ee20000300a00 */
[----:B--2---:R-:W-:-:S15]  /*70ed0*/  HMMA.16816.F32 R8, R32, R28, R8 ;  /* 0x0000001c2008723c */ /* 0x004fde0000001808 */
[----:B------:R-:W-:-:S08]  /*70ee0*/  NOP ;  /* 0x0000000000007918 */ /* 0x000fd00000000000 */
[----:B------:R-:W-:Y:S04]  /*70ef0*/  STL.64 [R1+0x180], R8 ;  /* 0x0001800801007387 */ /* 0x000fe80000100a00 */
[----:B------:R-:W-:Y:S04]  /*70f00*/  STL.64 [R1+0x188], R10 ;  /* 0x0001880a01007387 */ /* 0x000fe80000100a00 */
[----:B------:R-:W2:Y:S01]  /*70f10*/  LDSM.16.M88.4 R8, [R7+UR4+0x7c00] ;  /* 0x007c00040708783b */ /* 0x000ea20008000200 */
[----:B------:R-:W-:Y:S02]  /*70f20*/  IMAD.MOV.U32 R27, RZ, RZ, R16 ;  /* 0x000000ffff1b7224 */ /* 0x000fe400078e0010 */
[----:B------:R-:W-:-:S02]  /*70f30*/  IMAD.MOV.U32 R26, RZ, RZ, R17 ;  /* 0x000000ffff1a7224 */ /* 0x000fc400078e0011 */
[----:B0-----:R-:W4:Y:S01]  /*70f40*/  LDL.LU.64 R16, [R1+0xbe0] ;  /* 0x000be00001107983 */ /* 0x001f220000300a00 */
[----:B------:R-:W-:-:S03]  /*70f50*/  F2FP.F16.E5M2.UNPACK_B R37, R4 ;  /* 0x00000004ff25723e */ /* 0x000fc600020004ff */
[----:B-1----:R-:W4:Y:S01]  /*70f60*/  LDL.LU.64 R18, [R1+0xbe8] ;  /* 0x000be80001127983 */ /* 0x002f220000300a00 */
[----:B------:R-:W-:Y:S01]  /*70f70*/  F2FP.F16.E5M2.UNPACK_B R36, R5 ;  /* 0x00000005ff24723e */ /* 0x000fe200020004ff */
[----:B------:R-:W-:Y:S02]  /*70f80*/  IMAD.MOV.U32 R15, RZ, RZ, R48 ;  /* 0x000000ffff0f7224 */ /* 0x000fe400078e0030 */
[----:B------:R-:W4:Y:S01]  /*70f90*/  LDL.LU R58, [R1+0xec0] ;  /* 0x000ec000013a7983 */ /* 0x000f220000300800 */
[----:B------:R-:W-:-:S03]  /*70fa0*/  IMAD.MOV.U32 R14, RZ, RZ, R49 ;  /* 0x000000ffff0e7224 */ /* 0x000fc600078e0031 */
[----:B------:R-:W4:Y:S01]  /*70fb0*/  LDL.LU R4, [R1+0xebc] ;  /* 0x000ebc0001047983 */ /* 0x000f220000300800 */
[----:B------:R-:W-:-:S03]  /*70fc0*/  F2FP.F16.E5M2.UNPACK_B R31, R6 ;  /* 0x00000006ff1f723e */ /* 0x000fc600020004ff */
[----:B------:R-:W4:Y:S04]  /*70fd0*/  LDL.LU R5, [R1+0xed0] ;  /* 0x000ed00001057983 */ /* 0x000f280000300800 */
[----:B------:R-:W4:Y:S04]  /*70fe0*/  LDL.LU R48, [R1+0xecc] ;  /* 0x000ecc0001307983 */ /* 0x000f280000300800 */
[----:B------:R-:W4:Y:S04]  /*70ff0*/  LDL.LU R49, [R1+0xee0] ;  /* 0x000ee00001317983 */ /* 0x000f280000300800 */
[----:B------:R-:W4:Y:S04]  /*71000*/  LDL.LU R6, [R1+0xed8] ;  /* 0x000ed80001067983 */ /* 0x000f280000300800 */
[----:B--2---:R0:W-:Y:S01]  /*71010*/  STL.64 [R1+0xe50], R8 ;  /* 0x000e500801007387 */ /* 0x0041e20000100a00 */
[----:B------:R-:W-:-:S02]  /*71020*/  IMAD.MOV.U32 R25, RZ, RZ, R8 ;  /* 0x000000ffff197224 */ /* 0x000fc400078e0008 */
[----:B------:R-:W-:Y:S01]  /*71030*/  IMAD.MOV.U32 R24, RZ, RZ, R9 ;  /* 0x000000ffff187224 */ /* 0x000fe200078e0009 */
[----:B------:R1:W-:Y:S04]  /*71040*/  STL.64 [R1+0xe58], R10 ;  /* 0x000e580a01007387 */ /* 0x0003e80000100a00 */
[----:B0-----:R-:W2:Y:S04]  /*71050*/  LDL.LU.64 R8, [R1+0xbd0] ;  /* 0x000bd00001087983 */ /* 0x001ea80000300a00 */
[----:B-1----:R-:W2:Y:S01]  /*71060*/  LDL.LU.64 R10, [R1+0xbd8] ;  /* 0x000bd800010a7983 */ /* 0x002ea20000300a00 */
[----:B------:R-:W-:-:S02]  /*71070*/  F2FP.F16.E5M2.UNPACK_B R30, R30 ;  /* 0x0000001eff1e723e */ /* 0x000fc400020004ff */
[----:B------:R-:W-:Y:S02]  /*71080*/  F2FP.F16.E5M2.UNPACK_B R38, R38 ;  /* 0x00000026ff26723e */ /* 0x000fe400020004ff */
[----:B------:R-:W-:-:S03]  /*71090*/  F2FP.F16.E5M2.UNPACK_B R39, R39 ;  /* 0x00000027ff27723e */ /* 0x000fc600020004ff */
[----:B---3--:R-:W-:-:S15]  /*710a0*/  HMMA.16816.F32 R20, R32, R30, R20 ;  /* 0x0000001e2014723c */ /* 0x008fde0000001814 */
[----:B------:R-:W-:-:S08]  /*710b0*/  NOP ;  /* 0x0000000000007918 */ /* 0x000fd00000000000 */
[----:B------:R0:W-:Y:S04]  /*710c0*/  STL.64 [R1+0x190], R20 ;  /* 0x0001901401007387 */ /* 0x0001e80000100a00 */
[----:B------:R1:W-:Y:S04]  /*710d0*/  STL.64 [R1+0x198], R22 ;  /* 0x0001981601007387 */ /* 0x0003e80000100a00 */
[----:B0-----:R-:W3:Y:S04]  /*710e0*/  LDL.LU.64 R20, [R1+0xbb0] ;  /* 0x000bb00001147983 */ /* 0x001ee80000300a00 */
[----:B-1----:R-:W3:Y:S04]  /*710f0*/  LDL.LU.64 R22, [R1+0xbb8] ;  /* 0x000bb80001167983 */ /* 0x002ee80000300a00 */
[----:B------:R-:W3:Y:S04]  /*71100*/  LDL.LU R59, [R1+0xf04] ;  /* 0x000f0400013b7983 */ /* 0x000ee80000300800 */
[----:B------:R-:W3:Y:S01]  /*71110*/  LDL.LU R7, [R1+0xf00] ;  /* 0x000f000001077983 */ /* 0x000ee20000300800 */
[C---:B----4-:R-:W-:Y:S03]  /*71120*/  HMMA.16816.F32 R16, R32.reuse, R36, R16 ;  /* 0x000000242010723c */ /* 0x050fe60000001810 */
[----:B------:R-:W-:Y:S04]  /*71130*/  STL.64 [R1+0x5e00], R30 ;  /* 0x005e001e01007387 */ /* 0x000fe80000100a00 */
[----:B------:R0:W-:Y:S04]  /*71140*/  STL.64 [R1+0x5df8], R28 ;  /* 0x005df81c01007387 */ /* 0x0001e80000100a00 */
[----:B0-----:R-:W4:Y:S04]  /*71150*/  LDL.LU.64 R28, [R1+0xbc0] ;  /* 0x000bc000011c7983 */ /* 0x001f280000300a00 */
[----:B------:R-:W4:Y:S08]  /*71160*/  LDL.LU.64 R30, [R1+0xbc8] ;  /* 0x000bc800011e7983 */ /* 0x000f300000300a00 */
[----:B------:R0:W-:Y:S01]  /*71170*/  STL.64 [R1+0x1a0], R16 ;  /* 0x0001a01001007387 */ /* 0x0001e20000100a00 */
[----:B--2---:R-:W-:Y:S03]  /*71180*/  HMMA.16816.F32 R8, R32, R38, R8 ;  /* 0x000000262008723c */ /* 0x004fe60000001808 */
[----:B------:R1:W-:Y:S04]  /*71190*/  STL.64 [R1+0x1a8], R18 ;  /* 0x0001a81201007387 */ /* 0x0003e80000100a00 */
[----:B0-----:R-:W2:Y:S04]  /*711a0*/  LDL.LU.64 R16, [R1+0xba0] ;  /* 0x000ba00001107983 */ /* 0x001ea80000300a00 */
[----:B-1----:R-:W2:-:S12]  /*711b0*/  LDL.LU.64 R18, [R1+0xba8] ;  /* 0x000ba80001127983 */ /* 0x002e980000300a00 */
[----:B------:R0:W-:Y:S04]  /*711c0*/  STL.64 [R1+0x1b0], R8 ;  /* 0x0001b00801007387 */ /* 0x0001e80000100a00 */
[----:B------:R1:W-:Y:S04]  /*711d0*/  STL.64 [R1+0x1b8], R10 ;  /* 0x0001b80a01007387 */ /* 0x0003e80000100a00 */
[----:B0-----:R-:W2:Y:S04]  /*711e0*/  LDL.LU.64 R8, [R1+0xe80] ;  /* 0x000e800001087983 */ /* 0x001ea80000300a00 */
[----:B-1----:R-:W2:Y:S01]  /*711f0*/  LDL.LU.64 R10, [R1+0xe88] ;  /* 0x000e8800010a7983 */ /* 0x002ea20000300a00 */
        /* <DEDUP_REMOVED lines=8> */
[----:B------:R-:W-:Y:S04]  /*71280*/  STL.64 [R1+0x5d90], R38 ;  /* 0x005d902601007387 */ /* 0x000fe80000100a00 */
[----:B------:R-:W-:Y:S01]  /*71290*/  STL.64 [R1+0x5d88], R36 ;  /* 0x005d882401007387 */ /* 0x000fe20000100a00 */
[----:B------:R-:W-:Y:S02]  /*712a0*/  IMAD.MOV.U32 R14, RZ, RZ, R52 ;  /* 0x000000ffff0e7224 */ /* 0x000fe400078e0034 */
[----:B------:R-:W-:Y:S02]  /*712b0*/  IMAD.MOV.U32 R15, RZ, RZ, R53 ;  /* 0x000000ffff0f7224 */ /* 0x000fe400078e0035 */
[----:B------:R-:W-:Y:S01]  /*712c0*/  IMAD R5, R48, 0x100, R5 ;  /* 0x0000010030057824 */ /* 0x000fe200078e0205 */
[----:B------:R-:W-:Y:S01]  /*712d0*/  F2FP.F16.E5M2.UNPACK_B R48, R13 ;  /* 0x0000000dff30723e */ /* 0x000fe200020004ff */
[----:B------:R-:W-:Y:S01]  /*712e0*/  IMAD R6, R6, 0x100, R49 ;  /* 0x0000010006067824 */ /* 0x000fe200078e0231 */
[----:B------:R-:W-:Y:S01]  /*712f0*/  F2FP.F16.E5M2.UNPACK_B R49, R12 ;  /* 0x0000000cff31723e */ /* 0x000fe200020004ff */
[C---:B---3--:R-:W-:Y:S06]  /*71300*/  HMMA.16816.F32 R20, R32.reuse, R42, R20 ;  /* 0x0000002a2014723c */ /* 0x048fec0000001814 */
[C---:B----4-:R-:W-:Y:S06]  /*71310*/  HMMA.16816.F32 R28, R32.reuse, R40, R28 ;  /* 0x00000028201c723c */ /* 0x050fec000000181c */
[----:B--2---:R-:W-:-:S15]  /*71320*/  HMMA.16816.F32 R16, R32, R44, R16 ;  /* 0x0000002c2010723c */ /* 0x004fde0000001810 */
[----:B------:R-:W-:-:S02]  /*71330*/  NOP ;  /* 0x0000000000007918 */ /* 0x000fc40000000000 */
[----:B------:R0:W-:Y:S04]  /*71340*/  STL.64 [R1+0x1c0], R28 ;  /* 0x0001c01c01007387 */ /* 0x0001e80000100a00 */
[----:B------:R1:W-:Y:S04]  /*71350*/  STL.64 [R1+0x1c8], R30 ;  /* 0x0001c81e01007387 */ /* 0x0003e80000100a00 */
[----:B------:R-:W-:Y:S01]  /*71360*/  STL.64 [R1+0x5e10], R42 ;  /* 0x005e102a01007387 */ /* 0x000fe20000100a00 */
[----:B------:R-:W-:Y:S03]  /*71370*/  HMMA.16816.F32 R8, R32, R46, R8 ;  /* 0x0000002e2008723c */ /* 0x000fe60000001808 */
[----:B------:R-:W-:Y:S04]  /*71380*/  STL.64 [R1+0x5e08], R40 ;  /* 0x005e082801007387 */ /* 0x000fe80000100a00 */
[----:B------:R2:W-:Y:S04]  /*71390*/  STL.64 [R1+0x1d0], R20 ;  /* 0x0001d01401007387 */ /* 0x0005e80000100a00 */
[----:B------:R3:W-:Y:S04]  /*713a0*/  STL.64 [R1+0x1d8], R22 ;  /* 0x0001d81601007387 */ /* 0x0007e80000100a00 */
[----:B------:R-:W-:Y:S04]  /*713b0*/  STL.64 [R1+0x1e0], R16 ;  /* 0x0001e01001007387 */ /* 0x000fe80000100a00 */
[----:B------:R-:W-:Y:S04]  /*713c0*/  STL.64 [R1+0x1e8], R18 ;  /* 0x0001e81201007387 */ /* 0x000fe80000100a00 */
[----:B0-----:R-:W4:Y:S04]  /*713d0*/  LDL.LU.64 R28, [R1+0xe90] ;  /* 0x000e9000011c7983 */ /* 0x001f280000300a00 */
[----:B-1----:R-:W4:Y:S04]  /*713e0*/  LDL.LU.64 R30, [R1+0xe98] ;  /* 0x000e9800011e7983 */ /* 0x002f280000300a00 */
[----:B------:R-:W-:Y:S04]  /*713f0*/  STL.64 [R1+0x1f0], R8 ;  /* 0x0001f00801007387 */ /* 0x000fe80000100a00 */
[----:B------:R0:W-:Y:S04]  /*71400*/  STL.64 [R1+0x1f8], R10 ;  /* 0x0001f80a01007387 */ /* 0x0001e80000100a00 */
[----:B------:R-:W-:Y:S04]  /*71410*/  STL.64 [R1+0x5e20], R46 ;  /* 0x005e202e01007387 */ /* 0x000fe80000100a00 */
[----:B------:R-:W-:Y:S04]  /*71420*/  STL.64 [R1+0x5e18], R44 ;  /* 0x005e182c01007387 */ /* 0x000fe80000100a00 */
[----:B--2---:R-:W2:Y:S04]  /*71430*/  LDL.LU.64 R20, [R1+0xe70] ;  /* 0x000e700001147983 */ /* 0x004ea80000300a00 */
[----:B---3--:R-:W2:Y:S01]  /*71440*/  LDL.LU.64 R22, [R1+0xe78] ;  /* 0x000e780001167983 */ /* 0x008ea20000300a00 */
[----:B0-----:R-:W-:-:S03]  /*71450*/  IMAD.MOV.U32 R10, RZ, RZ, R0 ;  /* 0x000000ffff0a7224 */ /* 0x001fc600078e0000 */
[----:B------:R-:W3:Y:S04]  /*71460*/  LDL.LU.64 R16, [R1+0xc20] ;  /* 0x000c200001107983 */ /* 0x000ee80000300a00 */
[----:B------:R-:W3:Y:S04]  /*71470*/  LDL.LU.64 R18, [R1+0xc28] ;  /* 0x000c280001127983 */ /* 0x000ee80000300a00 */
[----:B------:R-:W2:Y:S04]  /*71480*/  LDL.LU R52, [R1+0x5e44] ;  /* 0x005e440001347983 */ /* 0x000ea80000300800 */
[----:B------:R-:W3:Y:S04]  /*71490*/  LDL.LU R53, [R1+0x5e40] ;  /* 0x005e400001357983 */ /* 0x000ee80000300800 */
[----:B------:R-:W4:Y:S04]  /*714a0*/  LDL.LU R0, [R1+0x5e3c] ;  /* 0x005e3c0001007983 */ /* 0x000f280000300800 */
[----:B------:R-:W2:Y:S04]  /*714b0*/  LDL R12, [R1+0x8] ;  /* 0x00000800010c7983 */ /* 0x000ea80000100800 */
[----:B------:R-:W2:Y:S04]  /*714c0*/  LDL R13, [R1+0xc] ;  /* 0x00000c00010d7983 */ /* 0x000ea80000100800 */
[----:B------:R-:W3:Y:S04]  /*714d0*/  LDL R11, [R1+0x1c] ;  /* 0x00001c00010b7983 */ /* 0x000ee80000100800 */
[----:B------:R-:W-:Y:S04]  /*714e0*/  STL.64 [R1+0x5e30], R14 ;  /* 0x005e300e01007387 */ /* 0x000fe80000100a00 */
[----:B--2---:R0:W-:Y:S01]  /*714f0*/  STL.64 [R1+0x5e28], R12 ;  /* 0x005e280c01007387 */ /* 0x0041e20000100a00 */
[----:B----4-:R-:W-:-:S03]  /*71500*/  IMAD.MOV.U32 R9, RZ, RZ, R0 ;  /* 0x000000ffff097224 */ /* 0x010fc600078e0000 */
[----:B------:R-:W2:Y:S04]  /*71510*/  LDL R8, [R1+0x20] ;  /* 0x0000200001087983 */ /* 0x000ea80000100800 */
[----:B------:R-:W4:Y:S01]  /*71520*/  LDL.LU R0, [R1+0x5e38] ;  /* 0x005e380001007983 */ /* 0x000f220000300800 */
[----:B0-----:R-:W-:-:S15]  /*71530*/  HMMA.16816.F32 R12, R32, R48, R28 ;  /* 0x00000030200c723c */ /* 0x001fde000000181c */
[----:B------:R-:W-:-:S08]  /*71540*/  NOP ;  /* 0x0000000000007918 */ /* 0x000fd00000000000 */
[----:B------:R0:W-:Y:S04]  /*71550*/  STL.64 [R1+0x200], R12 ;  /* 0x0002000c01007387 */ /* 0x0001e80000100a00 */
[----:B------:R1:W-:Y:S04]  /*71560*/  STL.64 [R1+0x208], R14 ;  /* 0x0002080e01007387 */ /* 0x0003e80000100a00 */
[----:B0-----:R-:W2:Y:S04]  /*71570*/  LDL.LU.64 R12, [R1+0xb90] ;  /* 0x000b9000010c7983 */ /* 0x001ea80000300a00 */
[----:B-1----:R-:W2:Y:S01]  /*71580*/  LDL.LU.64 R14, [R1+0xb98] ;  /* 0x000b9800010e7983 */ /* 0x002ea20000300a00 */
[----:B------:R-:W-:-:S02]  /*71590*/  F2FP.F16.E5M2.UNPACK_B R50, R50 ;  /* 0x00000032ff32723e */ /* 0x000fc400020004ff */
[----:B------:R-:W-:Y:S01]  /*715a0*/  F2FP.F16.E5M2.UNPACK_B R51, R51 ;  /* 0x00000033ff33723e */ /* 0x000fe200020004ff */
[----:B---3--:R-:W-:Y:S01]  /*715b0*/  IMAD.MOV.U32 R42, RZ, RZ, R53 ;  /* 0x000000ffff2a7224 */ /* 0x008fe200078e0035 */
[----:B------:R-:W-:Y:S01]  /*715c0*/  F2FP.F16.E5M2.UNPACK_B R53, R26 ;  /* 0x0000001aff35723e */ /* 0x000fe200020004ff */
[----:B------:R-:W-:Y:S01]  /*715d0*/  IMAD.MOV.U32 R43, RZ, RZ, R52 ;  /* 0x000000ffff2b7224 */ /* 0x000fe200078e0034 */
[----:B------:R-:W-:-:S03]  /*715e0*/  F2FP.F16.E5M2.UNPACK_B R52, R27 ;  /* 0x0000001bff34723e */ /* 0x000fc600020004ff */
[C---:B------:R-:W-:Y:S06]  /*715f0*/  HMMA.16816.F32 R20, R32.reuse, R50, R20 ;  /* 0x000000322014723c */ /* 0x040fec0000001814 */
[----:B------:R-:W-:Y:S01]  /*71600*/  HMMA.16816.F32 R16, R32, R52, R16 ;  /* 0x000000342010723c */ /* 0x000fe20000001810 */
[----:B------:R-:W-:Y:S02]  /*71610*/  F2FP.F16.E5M2.UNPACK_B R40, R25 ;  /* 0x00000019ff28723e */ /* 0x000fe400020004ff */
[----:B------:R-:W-:-:S14]  /*71620*/  F2FP.F16.E5M2.UNPACK_B R41, R24 ;  /* 0x00000018ff29723e */ /* 0x000fdc00020004ff */
[----:B------:R0:W-:Y:S04]  /*71630*/  STL.64 [R1+0x450], R20 ;  /* 0x0004501401007387 */ /* 0x0001e80000100a00 */
[----:B------:R1:W-:Y:S04]  /*71640*/  STL.64 [R1+0x458], R22 ;  /* 0x0004581601007387 */ /* 0x0003e80000100a00 */
[----:B------:R-:W3:Y:S04]  /*71650*/  LDL.LU.64 R36, [R1+0xb70] ;  /* 0x000b700001247983 */ /* 0x000ee80000300a00 */
[----:B------:R-:W-:Y:S04]  /*71660*/  STL [R1+0x28], R40 ;  /* 0x0000282801007387 */ /* 0x000fe80000100800 */
[----:B------:R-:W3:Y:S04]  /*71670*/  LDL.LU.64 R38, [R1+0xb78] ;  /* 0x000b780001267983 */ /* 0x000ee80000300a00 */
[----:B------:R-:W-:Y:S04]  /*71680*/  STL [R1+0x2c], R41 ;  /* 0x00002c2901007387 */ /* 0x000fe80000100800 */
[----:B------:R-:W4:Y:S04]  /*71690*/  LDL.LU.64 R44, [R1+0xb60] ;  /* 0x000b6000012c7983 */ /* 0x000f280000300a00 */
[----:B------:R-:W4:Y:S04]  /*716a0*/  LDL.LU.64 R46, [R1+0xb68] ;  /* 0x000b6800012e7983 */ /* 0x000f280000300a00 */
[----:B------:R1:W-:Y:S04]  /*716b0*/  STL.64 [R1+0x440], R16 ;  /* 0x0004401001007387 */ /* 0x0003e80000100a00 */
[----:B------:R1:W-:Y:S04]  /*716c0*/  STL.64 [R1+0x448], R18 ;  /* 0x0004481201007387 */ /* 0x0003e80000100a00 */
[----:B------:R-:W3:Y:S01]  /*716d0*/  LDL.LU.64 R28, [R1+0xb50] ;  /* 0x000b5000011c7983 */ /* 0x000ee20000300a00 */
[----:B------:R-:W-:-:S03]  /*716e0*/  IMAD R4, R4, 0x100, R58 ;  /* 0x0000010004047824 */ /* 0x000fc600078e023a */
[----:B------:R-:W3:Y:S01]  /*716f0*/  LDL.LU.64 R30, [R1+0xb58] ;  /* 0x000b5800011e7983 */ /* 0x000ee20000300a00 */
[----:B------:R-:W-:-:S03]  /*71700*/  IMAD R7, R7, 0x100, R59 ;  /* 0x0000010007077824 */ /* 0x000fc600078e023b */
[----:B------:R-:W3:Y:S04]  /*71710*/  LDL.LU.64 R24, [R1+0xb40] ;  /* 0x000b400001187983 */ /* 0x000ee80000300a00 */
[----:B------:R-:W3:Y:S04]  /*71720*/  LDL.LU.64 R26, [R1+0xb48] ;  /* 0x000b4800011a7983 */ /* 0x000ee80000300a00 */
[----:B------:R-:W3:Y:S04]  /*71730*/  LDL.LU.64 R56, [R1+0xb30] ;  /* 0x000b300001387983 */ /* 0x000ee80000300a00 */
[----:B------:R-:W3:Y:S04]  /*71740*/  LDL.LU.64 R58, [R1+0xb38] ;  /* 0x000b3800013a7983 */ /* 0x000ee80000300a00 */
[----:B0-----:R-:W3:Y:S04]  /*71750*/  LDL.LU.64 R20, [R1+0xb20] ;  /* 0x000b200001147983 */ /* 0x001ee80000300a00 */
[----:B-1----:R-:W3:Y:S04]  /*71760*/  LDL.LU.64 R22, [R1+0xb28] ;  /* 0x000b280001167983 */ /* 0x002ee80000300a00 */
[----:B------:R-:W3:Y:S04]  /*71770*/  LDL.LU.64 R16, [R1+0xb10] ;  /* 0x000b100001107983 */ /* 0x000ee80000300a00 */
[----:B------:R-:W3:Y:S01]  /*71780*/  LDL.LU.64 R18, [R1+0xb18] ;  /* 0x000b180001127983 */ /* 0x000ee20000300a00 */
[----:B--2---:R-:W-:Y:S03]  /*71790*/  HMMA.16816.F32 R32, R32, R40, R12 ;  /* 0x000000282020723c */ /* 0x004fe6000000180c */
[----:B------:R-:W2:Y:S04]  /*717a0*/  LDL.LU.64 R14, [R1+0x5e30] ;  /* 0x005e3000010e7983 */ /* 0x000ea80000300a00 */
[----:B------:R-:W2:-:S15]  /*717b0*/  LDL.LU.64 R12, [R1+0x5e28] ;  /* 0x005e2800010c7983 */ /* 0x000e9e0000300a00 */
[----:B------:R-:W-:-:S01]  /*717c0*/  NOP ;  /* 0x0000000000007918 */ /* 0x000fc20000000000 */
[----:B------:R0:W-:Y:S04]  /*717d0*/  STL.64 [R1+0x410], R32 ;  /* 0x0004102001007387 */ /* 0x0001e80000100a00 */
[----:B------:R1:W-:Y:S04]  /*717e0*/  STL.64 [R1+0x418], R34 ;  /* 0x0004182201007387 */ /* 0x0003e80000100a00 */
[----:B0-----:R-:W2:Y:S04]  /*717f0*/  LDL.LU.64 R32, [R1+0xb80] ;  /* 0x000b800001207983 */ /* 0x001ea80000300a00 */
[----:B-1----:R-:W2:Y:S01]  /*71800*/  LDL.LU.64 R34, [R1+0xb88] ;  /* 0x000b880001227983 */ /* 0x002ea20000300a00 */
[----:B------:R-:W-:-:S02]  /*71810*/  F2FP.F16.E5M2.UNPACK_B R4, R4 ;  /* 0x00000004ff04723e */ /* 0x000fc400020004ff */
[----:B------:R-:W-:Y:S02]  /*71820*/  F2FP.F16.E5M2.UNPACK_B R5, R5 ;  /* 0x00000005ff05723e */ /* 0x000fe400020004ff */
[----:B------:R-:W-:Y:S02]  /*71830*/  F2FP.F16.E5M2.UNPACK_B R6, R6 ;  /* 0x00000006ff06723e */ /* 0x000fe400020004ff */
[----:B------:R-:W-:-:S07]  /*71840*/  F2FP.F16.E5M2.UNPACK_B R7, R7 ;  /* 0x00000007ff07723e */ /* 0x000fce00020004ff */
[C---:B----4-:R-:W-:Y:S06]  /*71850*/  HMMA.16816.F32 R40, R4.reuse, R42, R44 ;  /* 0x0000002a0428723c */ /* 0x050fec000000182c */
[C---:B---3--:R-:W-:Y:S06]  /*71860*/  HMMA.16816.F32 R56, R4.reuse, R60, R56 ;  /* 0x0000003c0438723c */ /* 0x048fec0000001838 */
[C---:B--2---:R-:W-:Y:S06]  /*71870*/  HMMA.16816.F32 R32, R4.reuse, R8, R32 ;  /* 0x000000080420723c */ /* 0x044fec0000001820 */
[----:B------:R-:W-:-:S15]  /*71880*/  HMMA.16816.F32 R28, R4, R12, R28 ;  /* 0x0000000c041c723c */ /* 0x000fde000000181c */
[----:B------:R-:W-:-:S02]  /*71890*/  NOP ;  /* 0x0000000000007918 */ /* 0x000fc40000000000 */
[----:B------:R-:W-:Y:S04]  /*718a0*/  STL.64 [R1+0x400], R32 ;  /* 0x0004002001007387 */ /* 0x000fe80000100a00 */
[----:B------:R0:W-:Y:S01]  /*718b0*/  STL.64 [R1+0x408], R34 ;  /* 0x0004082201007387 */ /* 0x0001e20000100a00 */
[C---:B------:R-:W-:Y:S03]  /*718c0*/  HMMA.16816.F32 R12, R4.reuse, R14, R24 ;  /* 0x0000000e040c723c */ /* 0x040fe60000001818 */
[----:B------:R-:W2:Y:S03]  /*718d0*/  LDL.LU.64 R8, [R1+0xb00] ;  /* 0x000b000001087983 */ /* 0x000ea60000300a00 */
[----:B0-----:R-:W-:Y:S01]  /*718e0*/  HMMA.16816.F32 R32, R4, R10, R36 ;  /* 0x0000000a0420723c */ /* 0x001fe20000001824 */
[----:B------:R-:W2:-:S15]  /*718f0*/  LDL.LU.64 R10, [R1+0xb08] ;  /* 0x000b0800010a7983 */ /* 0x000e9e0000300a00 */
[----:B------:R-:W-:-:S07]  /*71900*/  NOP ;  /* 0x0000000000007918 */ /* 0x000fce0000000000 */
[----:B------:R0:W-:Y:S04]  /*71910*/  STL.64 [R1+0x3f0], R32 ;  /* 0x0003f02001007387 */ /* 0x0001e80000100a00 */
[----:B------:R1:W-:Y:S04]  /*71920*/  STL.64 [R1+0x3f8], R34 ;  /* 0x0003f82201007387 */ /* 0x0003e80000100a00 */
[----:B------:R-:W3:Y:S04]  /*71930*/  LDL.LU.64 R36, [R1+0xaf0] ;  /* 0x000af00001247983 */ /* 0x000ee80000300a00 */
[----:B------:R-:W3:Y:S04]  /*71940*/  LDL.LU.64 R38, [R1+0xaf8] ;  /* 0x000af80001267983 */ /* 0x000ee80000300a00 */
[----:B0-----:R-:W4:Y:S04]  /*71950*/  LDL.LU.64 R32, [R1+0xae0] ;  /* 0x000ae00001207983 */ /* 0x001f280000300a00 */
[----:B-1----:R-:W4:Y:S04]  /*71960*/  LDL.LU.64 R34, [R1+0xae8] ;  /* 0x000ae80001227983 */ /* 0x002f280000300a00 */
[----:B------:R-:W4:Y:S04]  /*71970*/  LDL.LU.64 R46, [R1+0x5e20] ;  /* 0x005e2000012e7983 */ /* 0x000f280000300a00 */
[----:B------:R-:W4:Y:S04]  /*71980*/  LDL.LU.64 R44, [R1+0x5e18] ;  /* 0x005e1800012c7983 */ /* 0x000f280000300a00 */
[----:B------:R-:W-:Y:S04]  /*71990*/  STL.64 [R1+0x3e0], R40 ;  /* 0x0003e02801007387 */ /* 0x000fe80000100a00 */
[----:B------:R0:W-:Y:S04]  /*719a0*/  STL.64 [R1+0x3e8], R42 ;  /* 0x0003e82a01007387 */ /* 0x0001e80000100a00 */
[----:B0-----:R-:W4:Y:S04]  /*719b0*/  LDL.LU.64 R42, [R1+0x5e10] ;  /* 0x005e1000012a7983 */ /* 0x001f280000300a00 */
[----:B------:R-:W4:Y:S04]  /*719c0*/  LDL.LU.64 R40, [R1+0x5e08] ;  /* 0x005e080001287983 */ /* 0x000f280000300a00 */
[----:B------:R-:W-:Y:S04]  /*719d0*/  STL.64 [R1+0x3d0], R28 ;  /* 0x0003d01c01007387 */ /* 0x000fe80000100a00 */
[----:B------:R0:W-:Y:S04]  /*719e0*/  STL.64 [R1+0x3d8], R30 ;  /* 0x0003d81e01007387 */ /* 0x0001e80000100a00 */
[----:B0-----:R-:W4:Y:S04]  /*719f0*/  LDL.LU.64 R30, [R1+0x5e00] ;  /* 0x005e0000011e7983 */ /* 0x001f280000300a00 */
[----:B------:R-:W4:Y:S04]  /*71a00*/  LDL.LU.64 R28, [R1+0x5df8] ;  /* 0x005df800011c7983 */ /* 0x000f280000300a00 */
[----:B------:R-:W4:Y:S04]  /*71a10*/  LDL.LU.64 R26, [R1+0x5df0] ;  /* 0x005df000011a7983 */ /* 0x000f280000300a00 */
[----:B------:R-:W4:Y:S04]  /*71a20*/  LDL.LU.64 R24, [R1+0x5de8] ;  /* 0x005de80001187983 */ /* 0x000f280000300a00 */
[----:B------:R0:W-:Y:S04]  /*71a30*/  STL.64 [R1+0x3c0], R12 ;  /* 0x0003c00c01007387 */ /* 0x0001e80000100a00 */
[----:B------:R1:W-:Y:S04]  /*71a40*/  STL.64 [R1+0x3c8], R14 ;  /* 0x0003c80e01007387 */ /* 0x0003e80000100a00 */
[----:B0-----:R-:W4:Y:S04]  /*71a50*/  LDL.LU.64 R12, [R1+0xad0] ;  /* 0x000ad000010c7983 */ /* 0x001f280000300a00 */
[----:B-1----:R-:W4:Y:S04]  /*71a60*/  LDL.LU.64 R14, [R1+0xad8] ;  /* 0x000ad800010e7983 */ /* 0x002f280000300a00 */
[----:B------:R-:W-:Y:S04]  /*71a70*/  STL.64 [R1+0x3b0], R56 ;  /* 0x0003b03801007387 */ /* 0x000fe80000100a00 */
[----:B------:R0:W-:Y:S04]  /*71a80*/  STL.64 [R1+0x3b8], R58 ;  /* 0x0003b83a01007387 */ /* 0x0001e80000100a00 */
[----:B0-----:R-:W3:Y:S04]  /*71a90*/  LDL.LU.64 R58, [R1+0x5de0] ;  /* 0x005de000013a7983 */ /* 0x001ee80000300a00 */
[----:B------:R-:W4:Y:S01]  /*71aa0*/  LDL.LU.64 R56, [R1+0x5dd8] ;  /* 0x005dd80001387983 */ /* 0x000f220000300a00 */
[C---:B--2---:R-:W-:Y:S06]  /*71ab0*/  HMMA.16816.F32 R8, R4.reuse, R54, R8 ;  /* 0x000000360408723c */ /* 0x044fec0000001808 */
[C---:B---3--:R-:W-:Y:S06]  /*71ac0*/  HMMA.16816.F32 R20, R4.reuse, R58, R20 ;  /* 0x0000003a0414723c */ /* 0x048fec0000001814 */
[----:B----4-:R-:W-:-:S15]  /*71ad0*/  HMMA.16816.F32 R16, R4, R56, R16 ;  /* 0x000000380410723c */ /* 0x010fde0000001810 */
[----:B------:R-:W-:-:S02]  /*71ae0*/  NOP ;  /* 0x0000000000007918 */ /* 0x000fc40000000000 */
[----:B------:R-:W-:Y:S04]  /*71af0*/  STL.64 [R1+0x3a0], R20 ;  /* 0x0003a01401007387 */ /* 0x000fe80000100a00 */
[----:B------:R0:W-:Y:S04]  /*71b00*/  STL.64 [R1+0x3a8], R22 ;  /* 0x0003a81601007387 */ /* 0x0001e80000100a00 */
[----:B0-----:R-:W2:Y:S04]  /*71b10*/  LDL.LU.64 R22, [R1+0x5dd0] ;  /* 0x005dd00001167983 */ /* 0x001ea80000300a00 */
[----:B------:R-:W3:Y:S04]  /*71b20*/  LDL.LU.64 R20, [R1+0x5dc8] ;  /* 0x005dc80001147983 */ /* 0x000ee80000300a00 */
[----:B------:R0:W-:Y:S04]  /*71b30*/  STL.64 [R1+0x390], R16 ;  /* 0x0003901001007387 */ /* 0x0001e80000100a00 */
[----:B------:R1:W-:Y:S04]  /*71b40*/  STL.64 [R1+0x398], R18 ;  /* 0x0003981201007387 */ /* 0x0003e80000100a00 */
[----:B0-----:R-:W4:Y:S04]  /*71b50*/  LDL.LU.64 R16, [R1+0xac0] ;  /* 0x000ac00001107983 */ /* 0x001f280000300a00 */
[----:B-1----:R-:W4:Y:S04]  /*71b60*/  LDL.LU.64 R18, [R1+0xac8] ;  /* 0x000ac80001127983 */ /* 0x002f280000300a00 */
[----:B------:R-:W-:Y:S04]  /*71b70*/  STL.64 [R1+0x5d70], R58 ;  /* 0x005d703a01007387 */ /* 0x000fe80000100a00 */
[----:B------:R0:W-:Y:S04]  /*71b80*/  STL.64 [R1+0x5d68], R56 ;  /* 0x005d683801007387 */ /* 0x0001e80000100a00 */
[----:B0-----:R-:W2:Y:S04]  /*71b90*/  LDL.LU.64 R56, [R1+0xab0] ;  /* 0x000ab00001387983 */ /* 0x001ea80000300a00 */
[----:B------:R-:W2:Y:S04]  /*71ba0*/  LDL.LU.64 R58, [R1+0xab8] ;  /* 0x000ab800013a7983 */ /* 0x000ea80000300a00 */
[----:B------:R-:W-:Y:S04]  /*71bb0*/  STL.64 [R1+0x380], R8 ;  /* 0x0003800801007387 */ /* 0x000fe80000100a00 */
[----:B------:R0:W-:Y:S04]  /*71bc0*/  STL.64 [R1+0x388], R10 ;  /* 0x0003880a01007387 */ /* 0x0001e80000100a00 */
[----:B0-----:R-:W3:Y:S04]  /*71bd0*/  LDL.LU.64 R10, [R1+0x5dc0] ;  /* 0x005dc000010a7983 */ /* 0x001ee80000300a00 */
[----:B------:R-:W4:Y:S01]  /*71be0*/  LDL.LU.64 R8, [R1+0x5db8] ;  /* 0x005db80001087983 */ /* 0x000f220000300a00 */
[----:B------:R-:W-:-:S15]  /*71bf0*/  HMMA.16816.F32 R36, R4, R2, R36 ;  /* 0x000000020424723c */ /* 0x000fde0000001824 */
[----:B------:R-:W-:-:S08]  /*71c00*/  NOP ;  /* 0x0000000000007918 */ /* 0x000fd00000000000 */
[----:B------:R0:W-:Y:S04]  /*71c10*/  STL.64 [R1+0x370], R36 ;  /* 0x0003702401007387 */ /* 0x0001e80000100a00 */
[----:B------:R1:W-:Y:S04]  /*71c20*/  STL.64 [R1+0x378], R38 ;  /* 0x0003782601007387 */ /* 0x0003e80000100a00 */
[----:B0-----:R-:W2:Y:S04]  /*71c30*/  LDL.LU.64 R36, [R1+0xa80] ;  /* 0x000a800001247983 */ /* 0x001ea80000300a00 */
[----:B-1----:R-:W2:Y:S01]  /*71c40*/  LDL.LU.64 R38, [R1+0xa88] ;  /* 0x000a880001267983 */ /* 0x002ea20000300a00 */
[C---:B---3--:R-:W-:Y:S06]  /*71c50*/  HMMA.16816.F32 R12, R4.reuse, R10, R12 ;  /* 0x0000000a040c723c */ /* 0x048fec000000180c */
[----:B----4-:R-:W-:-:S15]  /*71c60*/  HMMA.16816.F32 R32, R4, R8, R32 ;  /* 0x000000080420723c */ /* 0x010fde0000001820 */
[----:B------:R-:W-:-:S08]  /*71c70*/  NOP ;  /* 0x0000000000007918 */ /* 0x000fd00000000000 */
[----:B------:R0:W-:Y:S04]  /*71c80*/  STL.64 [R1+0x360], R32 ;  /* 0x0003602001007387 */ /* 0x0001e80000100a00 */
[----:B------:R1:W-:Y:S04]  /*71c90*/  STL.64 [R1+0x368], R34 ;  /* 0x0003682201007387 */ /* 0x0003e80000100a00 */
[----:B0-----:R-:W3:Y:S04]  /*71ca0*/  LDL.LU.64 R32, [R1+0xa70] ;  /* 0x000a700001207983 */ /* 0x001ee80000300a00 */
[----:B-1----:R-:W3:Y:S04]  /*71cb0*/  LDL.LU.64 R34, [R1+0xa78] ;  /* 0x000a780001227983 */ /* 0x002ee80000300a00 */
[----:B------:R-:W-:Y:S04]  /*71cc0*/  STL.64 [R1+0x350], R12 ;  /* 0x0003500c01007387 */ /* 0x000fe80000100a00 */
[----:B------:R0:W-:Y:S04]  /*71cd0*/  STL.64 [R1+0x358], R14 ;  /* 0x0003580e01007387 */ /* 0x0001e80000100a00 */
[----:B0-----:R-:W2:Y:S04]  /*71ce0*/  LDL.LU.64 R14, [R1+0x5db0] ;  /* 0x005db000010e7983 */ /* 0x001ea80000300a00 */
[----:B------:R-:W4:Y:S04]  /*71cf0*/  LDL.LU.64 R12, [R1+0x5da8] ;  /* 0x005da800010c7983 */ /* 0x000f280000300a00 */
[----:B------:R-:W-:Y:S04]  /*71d00*/  STL.64 [R1+0x5d50], R10 ;  /* 0x005d500a01007387 */ /* 0x000fe80000100a00 */
[----:B------:R0:W-:Y:S04]  /*71d10*/  STL.64 [R1+0x5d48], R8 ;  /* 0x005d480801007387 */ /* 0x0001e80000100a00 */
[----:B0-----:R-:W3:Y:S04]  /*71d20*/  LDL.LU.64 R8, [R1+0xa90] ;  /* 0x000a900001087983 */ /* 0x001ee80000300a00 */
[----:B------:R-:W3:Y:S01]  /*71d30*/  LDL.LU.64 R10, [R1+0xa98] ;  /* 0x000a9800010a7983 */ /* 0x000ee20000300a00 */
[C---:B--2---:R-:W-:Y:S06]  /*71d40*/  HMMA.16816.F32 R56, R4.reuse, R14, R56 ;  /* 0x0000000e0438723c */ /* 0x044fec0000001838 */
[----:B----4-:R-:W-:-:S15]  /*71d50*/  HMMA.16816.F32 R16, R4, R12, R16 ;  /* 0x0000000c0410723c */ /* 0x010fde0000001810 */
[----:B------:R-:W-:-:S08]  /*71d60*/  NOP ;  /* 0x0000000000007918 */ /* 0x000fd00000000000 */
[----:B------:R-:W-:Y:S04]  /*71d70*/  STL.64 [R1+0x340], R16 ;  /* 0x0003401001007387 */ /* 0x000fe80000100a00 */
[----:B------:R0:W-:Y:S04]  /*71d80*/  STL.64 [R1+0x348], R18 ;  /* 0x0003481201007387 */ /* 0x0001e80000100a00 */
[----:B0-----:R-:W3:Y:S04]  /*71d90*/  LDL.LU.64 R18, [R1+0x5da0] ;  /* 0x005da00001127983 */ /* 0x001ee80000300a00 */
[----:B------:R-:W2:Y:S04]  /*71da0*/  LDL.LU.64 R16, [R1+0x5d98] ;  /* 0x005d980001107983 */ /* 0x000ea80000300a00 */
[----:B------:R0:W-:Y:S04]  /*71db0*/  STL.64 [R1+0x330], R56 ;  /* 0x0003303801007387 */ /* 0x0001e80000100a00 */
[----:B------:R1:W-:Y:S04]  /*71dc0*/  STL.64 [R1+0x338], R58 ;  /* 0x0003383a01007387 */ /* 0x0003e80000100a00 */
[----:B0-----:R-:W4:Y:S04]  /*71dd0*/  LDL.LU.64 R56, [R1+0xa50] ;  /* 0x000a500001387983 */ /* 0x001f280000300a00 */
[----:B-1----:R-:W4:Y:S04]  /*71de0*/  LDL.LU.64 R58, [R1+0xa58] ;  /* 0x000a5800013a7983 */ /* 0x002f280000300a00 */
[----:B------:R-:W-:Y:S04]  /*71df0*/  STL.64 [R1+0x5d40], R14 ;  /* 0x005d400e01007387 */ /* 0x000fe80000100a00 */
[----:B------:R0:W-:Y:S04]  /*71e00*/  STL.64 [R1+0x5d38], R12 ;  /* 0x005d380c01007387 */ /* 0x0001e80000100a00 */
[----:B0-----:R-:W2:Y:S04]  /*71e10*/  LDL.LU.64 R12, [R1+0xaa0] ;  /* 0x000aa000010c7983 */ /* 0x001ea80000300a00 */
[----:B------:R-:W2:Y:S01]  /*71e20*/  LDL.LU.64 R14, [R1+0xaa8] ;  /* 0x000aa800010e7983 */ /* 0x000ea20000300a00 */
[C---:B---3--:R-:W-:Y:S06]  /*71e30*/  HMMA.16816.F32 R8, R4.reuse, R18, R8 ;  /* 0x000000120408723c */ /* 0x048fec0000001808 */
[----:B------:R-:W-:Y:S01]  /*71e40*/  STL.64 [R1+0x5d60], R18 ;  /* 0x005d601201007387 */ /* 0x000fe20000100a00 */
[----:B--2---:R-:W-:-:S15]  /*71e50*/  HMMA.16816.F32 R12, R4, R16, R12 ;  /* 0x00000010040c723c */ /* 0x004fde000000180c */
[----:B------:R-:W-:-:S08]  /*71e60*/  NOP ;  /* 0x0000000000007918 */ /* 0x000fd00000000000 */
[----:B------:R-:W-:Y:S04]  /*71e70*/  STL.64 [R1+0x320], R12 ;  /* 0x0003200c01007387 */ /* 0x000fe80000100a00 */
[----:B------:R-:W-:Y:S04]  /*71e80*/  STL.64 [R1+0x328], R14 ;  /* 0x0003280e01007387 */ /* 0x000fe80000100a00 */
[----:B------:R0:W-:Y:S04]  /*71e90*/  STL.64 [R1+0x5d58], R16 ;  /* 0x005d581001007387 */ /* 0x0001e80000100a00 */
[----:B------:R-:W-:Y:S04]  /*71ea0*/  STL.64 [R1+0x310], R8 ;  /* 0x0003100801007387 */ /* 0x000fe80000100a00 */
[----:B------:R1:W-:Y:S04]  /*71eb0*/  STL.64 [R1+0x318], R10 ;  /* 0x0003180a01007387 */ /* 0x0003e80000100a00 */
[----:B0-----:R-:W2:Y:S04]  /*71ec0*/  LDL.LU.64 R16, [R1+0xa60] ;  /* 0x000a600001107983 */ /* 0x001ea80000300a00 */
[----:B------:R-:W2:Y:S01]  /*71ed0*/  LDL.LU.64 R18, [R1+0xa68] ;  /* 0x000a680001127983 */ /* 0x000ea20000300a00 */
[----:B------:R-:W-:Y:S03]  /*71ee0*/  HMMA.16816.F32 R12, R4, R20, R36 ;  /* 0x00000014040c723c */ /* 0x000fe60000001824 */
[----:B------:R-:W3:-:S15]  /*71ef0*/  LDL.LU.64 R36, [R1+0xa40] ;  /* 0x000a400001247983 */ /* 0x000ede0000300a00 */
[----:B------:R-:W-:-:S05]  /*71f00*/  NOP ;  /* 0x0000000000007918 */ /* 0x000fca0000000000 */
[----:B------:R-:W-:Y:S04]  /*71f10*/  STL.64 [R1+0x300], R12 ;  /* 0x0003000c01007387 */ /* 0x000fe80000100a00 */
[----:B------:R0:W-:Y:S04]  /*71f20*/  STL.64 [R1+0x308], R14 ;  /* 0x0003080e01007387 */ /* 0x0001e80000100a00 */
[----:B------:R-:W3:Y:S01]  /*71f30*/  LDL.LU.64 R38, [R1+0xa48] ;  /* 0x000a480001267983 */ /* 0x000ee20000300a00 */
[----:B-1----:R-:W-:-:S15]  /*71f40*/  HMMA.16816.F32 R8, R4, R22, R32 ;  /* 0x000000160408723c */ /* 0x002fde0000001820 */
[----:B------:R-:W-:-:S08]  /*71f50*/  NOP ;  /* 0x0000000000007918 */ /* 0x000fd00000000000 */
[----:B------:R-:W-:Y:S04]  /*71f60*/  STL.64 [R1+0x2f0], R8 ;  /* 0x0002f00801007387 */ /* 0x000fe80000100a00 */
[----:B------:R1:W-:Y:S04]  /*71f70*/  STL.64 [R1+0x2f8], R10 ;  /* 0x0002f80a01007387 */ /* 0x0003e80000100a00 */
[----:B0-----:R-:W3:Y:S04]  /*71f80*/  LDL.LU R15, [R1+0x1150] ;  /* 0x00115000010f7983 */ /* 0x001ee80000300800 */
[----:B------:R-:W3:Y:S04]  /*71f90*/  LDL.LU R32, [R1+0x114c] ;  /* 0x00114c0001207983 */ /* 0x000ee80000300800 */
[----:B-1----:R-:W3:Y:S04]  /*71fa0*/  LDL.LU R10, [R1+0x1160] ;  /* 0x00116000010a7983 */ /* 0x002ee80000300800 */
[----:B------:R-:W3:Y:S04]  /*71fb0*/  LDL.LU R33, [R1+0x115c] ;  /* 0x00115c0001217983 */ /* 0x000ee80000300800 */
[----:B------:R-:W-:Y:S04]  /*71fc0*/  STL.64 [R1+0x5d20], R22 ;  /* 0x005d201601007387 */ /* 0x000fe80000100a00 */
[----:B------:R2:W-:Y:S02]  /*71fd0*/  STL.64 [R1+0x5d18], R20 ;  /* 0x005d181401007387 */ /* 0x0005e40000100a00 */
[C---:B--2---:R-:W-:Y:S06]  /*71fe0*/  HMMA.16816.F32 R20, R4.reuse, R24, R16 ;  /* 0x000000180414723c */ /* 0x044fec0000001810 */
[----:B----4-:R-:W-:-:S15]  /*71ff0*/  HMMA.16816.F32 R16, R4, R26, R56 ;  /* 0x0000001a0410723c */ /* 0x010fde0000001838 */
[----:B------:R-:W-:-:S02]  /*72000*/  NOP ;  /* 0x0000000000007918 */ /* 0x000fc40000000000 */
[----:B------:R0:W-:Y:S04]  /*72010*/  STL.64 [R1+0x2e0], R20 ;  /* 0x0002e01401007387 */ /* 0x0001e80000100a00 */
[----:B------:R1:W-:Y:S04]  /*72020*/  STL.64 [R1+0x2e8], R22 ;  /* 0x0002e81601007387 */ /* 0x0003e80000100a00 */
[----:B0-----:R-:W2:Y:S04]  /*72030*/  LDL.LU.64 R20, [R1+0xa20] ;  /* 0x000a200001147983 */ /* 0x001ea80000300a00 */
[----:B-1----:R-:W2:Y:S04]  /*72040*/  LDL.LU.64 R22, [R1+0xa28] ;  /* 0x000a280001167983 */ /* 0x002ea80000300a00 */
[----:B------:R0:W-:Y:S04]  /*72050*/  STL.64 [R1+0x2d0], R16 ;  /* 0x0002d01001007387 */ /* 0x0001e80000100a00 */
[----:B------:R1:W-:Y:S04]  /*72060*/  STL.64 [R1+0x2d8], R18 ;  /* 0x0002d81201007387 */ /* 0x0003e80000100a00 */
[----:B0-----:R-:W4:Y:S04]  /*72070*/  LDL.LU.64 R16, [R1+0xa10] ;  /* 0x000a100001107983 */ /* 0x001f280000300a00 */
[----:B-1----:R-:W4:Y:S04]  /*72080*/  LDL.LU.64 R18, [R1+0xa18] ;  /* 0x000a180001127983 */ /* 0x002f280000300a00 */
[----:B------:R-:W4:Y:S04]  /*72090*/  LDL.LU.64 R56, [R1+0x9f0] ;  /* 0x0009f00001387983 */ /* 0x000f280000300a00 */
[----:B------:R-:W4:Y:S04]  /*720a0*/  LDL.LU.64 R58, [R1+0x9f8] ;  /* 0x0009f800013a7983 */ /* 0x000f280000300a00 */
[----:B------:R-:W4:Y:S04]  /*720b0*/  LDL.LU R11, [R1+0x1180] ;  /* 0x00118000010b7983 */ /* 0x000f280000300800 */
[----:B------:R-:W4:Y:S04]  /*720c0*/  LDL.LU R34, [R1+0x1178] ;  /* 0x0011780001227983 */ /* 0x000f280000300800 */
[----:B------:R-:W-:Y:S04]  /*720d0*/  STL.64 [R1+0x5d30], R26 ;  /* 0x005d301a01007387 */ /* 0x000fe80000100a00 */
[----:B------:R0:W-:Y:S04]  /*720e0*/  STL.64 [R1+0x5d28], R24 ;  /* 0x005d281801007387 */ /* 0x0001e80000100a00 */
[----:B0-----:R-:W2:Y:S04]  /*720f0*/  LDL.LU.64 R24, [R1+0xa30] ;  /* 0x000a300001187983 */ /* 0x001ea80000300a00 */
[----:B------:R-:W2:Y:S01]  /*72100*/  LDL.LU.64 R26, [R1+0xa38] ;  /* 0x000a3800011a7983 */ /* 0x000ea20000300a00 */
[----:B---3--:R-:W-:-:S15]  /*72110*/  HMMA.16816.F32 R36, R4, R28, R36 ;  /* 0x0000001c0424723c */ /* 0x008fde0000001824 */
[----:B------:R-:W-:-:S08]  /*72120*/  NOP ;  /* 0x0000000000007918 */ /* 0x000fd00000000000 */
[----:B------:R-:W-:Y:S04]  /*72130*/  STL.64 [R1+0x2c0], R36 ;  /* 0x0002c02401007387 */ /* 0x000fe80000100a00 */
[----:B------:R0:W-:Y:S04]  /*72140*/  STL.64 [R1+0x2c8], R38 ;  /* 0x0002c82601007387 */ /* 0x0001e80000100a00 */
[----:B0-----:R-:W4:Y:S04]  /*72150*/  LDL.LU.64 R38, [R1+0x5d90] ;  /* 0x005d900001267983 */ /* 0x001f280000300a00 */
[----:B------:R-:W3:Y:S01]  /*72160*/  LDL.LU.64 R36, [R1+0x5d88] ;  /* 0x005d880001247983 */ /* 0x000ee20000300a00 */
[----:B--2---:R-:W-:-:S15]  /*72170*/  HMMA.16816.F32 R24, R4, R30, R24 ;  /* 0x0000001e0418723c */ /* 0x004fde0000001818 */
[----:B------:R-:W-:-:S08]  /*72180*/  NOP ;  /* 0x0000000000007918 */ /* 0x000fd00000000000 */
[----:B------:R0:W-:Y:S04]  /*72190*/  STL.64 [R1+0x2b0], R24 ;  /* 0x0002b01801007387 */ /* 0x0001e80000100a00 */
[----:B------:R1:W-:Y:S04]  /*721a0*/  STL.64 [R1+0x2b8], R26 ;  /* 0x0002b81a01007387 */ /* 0x0003e80000100a00 */
[----:B0-----:R-:W2:Y:S04]  /*721b0*/  LDL.LU.64 R24, [R1+0x9e0] ;  /* 0x0009e00001187983 */ /* 0x001ea80000300a00 */
[----:B-1----:R-:W2:Y:S04]  /*721c0*/  LDL.LU.64 R26, [R1+0x9e8] ;  /* 0x0009e800011a7983 */ /* 0x002ea80000300a00 */
[----:B------:R-:W2:Y:S04]  /*721d0*/  LDL.LU R35, [R1+0x118c] ;  /* 0x00118c0001237983 */ /* 0x000ea80000300800 */
[----:B------:R-:W-:Y:S04]  /*721e0*/  STL.64 [R1+0x5d80], R30 ;  /* 0x005d801e01007387 */ /* 0x000fe80000100a00 */
[----:B------:R0:W-:Y:S01]  /*721f0*/  STL.64 [R1+0x5d78], R28 ;  /* 0x005d781c01007387 */ /* 0x0001e20000100a00 */
[C---:B---3--:R-:W-:Y:S03]  /*72200*/  HMMA.16816.F32 R20, R4.reuse, R36, R20 ;  /* 0x000000240414723c */ /* 0x048fe60000001814 */
[----:B0-----:R-:W3:Y:S04]  /*72210*/  LDL.LU.64 R28, [R1+0xa00] ;  /* 0x000a0000011c7983 */ /* 0x001ee80000300a00 */
[----:B------:R-:W3:Y:S01]  /*72220*/  LDL.LU.64 R30, [R1+0xa08] ;  /* 0x000a0800011e7983 */ /* 0x000ee20000300a00 */
[----:B----4-:R-:W-:-:S15]  /*72230*/  HMMA.16816.F32 R16, R4, R38, R16 ;  /* 0x000000260410723c */ /* 0x010fde0000001810 */
[----:B------:R0:W-:Y:S04]  /*72240*/  STL.64 [R1+0x2a0], R20 ;  /* 0x0002a01401007387 */ /* 0x0001e80000100a00 */
[----:B------:R1:W-:Y:S04]  /*72250*/  STL.64 [R1+0x2a8], R22 ;  /* 0x0002a81601007387 */ /* 0x0003e80000100a00 */
[----:B0-----:R-:W4:Y:S04]  /*72260*/  LDL.LU.64 R20, [R1+0x9d0] ;  /* 0x0009d00001147983 */ /* 0x001f280000300a00 */
[----:B-1----:R-:W4:Y:S04]  /*72270*/  LDL.LU.64 R22, [R1+0x9d8] ;  /* 0x0009d80001167983 */ /* 0x002f280000300a00 */
[----:B------:R0:W-:Y:S04]  /*72280*/  STL.64 [R1+0x290], R16 ;  /* 0x0002901001007387 */ /* 0x0001e80000100a00 */
[----:B------:R1:W-:Y:S04]  /*72290*/  STL.64 [R1+0x298], R18 ;  /* 0x0002981201007387 */ /* 0x0003e80000100a00 */
[----:B0-----:R-:W4:Y:S04]  /*722a0*/  LDL.LU.64 R16, [R1+0xe60] ;  /* 0x000e600001107983 */ /* 0x001f280000300a00 */
[----:B-1----:R-:W4:Y:S04]  /*722b0*/  LDL.LU.64 R18, [R1+0xe68] ;  /* 0x000e680001127983 */ /* 0x002f280000300a00 */
[----:B------:R-:W-:Y:S04]  /*722c0*/  STL [R1+0x5d14], R40 ;  /* 0x005d142801007387 */ /* 0x000fe80000100800 */
[----:B------:R-:W-:Y:S01]  /*722d0*/  STL [R1+0x5d10], R41 ;  /* 0x005d102901007387 */ /* 0x000fe20000100800 */
[C---:B---3--:R-:W-:Y:S06]  /*722e0*/  HMMA.16816.F32 R28, R4.reuse, R40, R28 ;  /* 0x00000028041c723c */ /* 0x048fec000000181c */
[----:B--2---:R-:W-:-:S15]  /*722f0*/  HMMA.16816.F32 R24, R4, R44, R24 ;  /* 0x0000002c0418723c */ /* 0x004fde0000001818 */
[----:B------:R-:W-:-:S02]  /*72300*/  NOP ;  /* 0x0000000000007918 */ /* 0x000fc40000000000 */
[----:B------:R-:W-:Y:S04]  /*72310*/  STL.64 [R1+0x280], R28 ;  /* 0x0002801c01007387 */ /* 0x000fe80000100a00 */
[----:B------:R0:W-:Y:S01]  /*72320*/  STL.64 [R1+0x288], R30 ;  /* 0x0002881e01007387 */ /* 0x0001e20000100a00 */
[C---:B----4-:R-:W-:Y:S03]  /*72330*/  HMMA.16816.F32 R20, R4.reuse, R46, R20 ;  /* 0x0000002e0414723c */ /* 0x050fe60000001814 */
[----:B------:R-:W2:Y:S04]  /*72340*/  LDL.64 R12, [R1+0x28] ;  /* 0x00002800010c7983 */ /* 0x000ea80000100a00 */
[----:B------:R-:W3:Y:S01]  /*72350*/  LDL.LU.64 R8, [R1+0x20] ;  /* 0x0000200001087983 */ /* 0x000ee20000300a00 */
[----:B0-----:R-:W-:-:S15]  /*72360*/  HMMA.16816.F32 R28, R4, R42, R56 ;  /* 0x0000002a041c723c */ /* 0x001fde0000001838 */
[----:B------:R-:W-:-:S08]  /*72370*/  NOP ;  /* 0x0000000000007918 */ /* 0x000fd00000000000 */
[----:B------:R-:W-:Y:S04]  /*72380*/  STL.64 [R1+0x270], R28 ;  /* 0x0002701c01007387 */ /* 0x000fe80000100a00 */
[----:B------:R-:W-:Y:S04]  /*72390*/  STL.64 [R1+0x278], R30 ;  /* 0x0002781e01007387 */ /* 0x000fe80000100a00 */
[----:B------:R-:W-:Y:S04]  /*723a0*/  STL [R1+0x5d0c], R42 ;  /* 0x005d0c2a01007387 */ /* 0x000fe80000100800 */
[----:B------:R-:W-:Y:S04]  /*723b0*/  STL [R1+0x5d08], R43 ;  /* 0x005d082b01007387 */ /* 0x000fe80000100800 */
[----:B------:R-:W4:Y:S04]  /*723c0*/  LDL.LU.64 R56, [R1+0x18] ;  /* 0x0000180001387983 */ /* 0x000f280000300a00 */
[----:B------:R-:W4:Y:S04]  /*723d0*/  LDL.LU.64 R58, [R1+0x10] ;  /* 0x00001000013a7983 */ /* 0x000f280000300a00 */
[----:B------:R-:W-:Y:S04]  /*723e0*/  STL.64 [R1+0x260], R24 ;  /* 0x0002601801007387 */ /* 0x000fe80000100a00 */
[----:B------:R-:W-:Y:S04]  /*723f0*/  STL.64 [R1+0x268], R26 ;  /* 0x0002681a01007387 */ /* 0x000fe80000100a00 */
[----:B------:R-:W-:Y:S04]  /*72400*/  STL [R1+0x5d04], R44 ;  /* 0x005d042c01007387 */ /* 0x000fe80000100800 */
[----:B------:R-:W-:Y:S04]  /*72410*/  STL [R1+0x5d00], R45 ;  /* 0x005d002d01007387 */ /* 0x000fe80000100800 */
[----:B------:R-:W-:Y:S04]  /*72420*/  STL.64 [R1+0x250], R20 ;  /* 0x0002501401007387 */ /* 0x000fe80000100a00 */
[----:B------:R0:W-:Y:S02]  /*72430*/  STL.64 [R1+0x258], R22 ;  /* 0x0002581601007387 */ /* 0x0001e40000100a00 */
[----:B0-----:R-:W-:Y:S02]  /*72440*/  HMMA.16816.F32 R20, R4, R48, R16 ;  /* 0x000000300414723c */ /* 0x001fe40000001810 */
[----:B------:R-:W2:Y:S04]  /*72450*/  LDL.LU.64 R16, [R1+0xc50] ;  /* 0x000c500001107983 */ /* 0x000ea80000300a00 */
[----:B------:R-:W2:-:S15]  /*72460*/  LDL.LU.64 R18, [R1+0xc58] ;  /* 0x000c580001127983 */ /* 0x000e9e0000300a00 */
[----:B------:R-:W-:-:S02]  /*72470*/  NOP ;  /* 0x0000000000007918 */ /* 0x000fc40000000000 */
[----:B------:R0:W-:Y:S04]  /*72480*/  STL.64 [R1+0x240], R20 ;  /* 0x0002401401007387 */ /* 0x0001e80000100a00 */
[----:B------:R1:W-:Y:S04]  /*72490*/  STL.64 [R1+0x248], R22 ;  /* 0x0002481601007387 */ /* 0x0003e80000100a00 */
[----:B------:R-:W-:Y:S04]  /*724a0*/  STL [R1+0x5cf4], R48 ;  /* 0x005cf43001007387 */ /* 0x000fe80000100800 */
[----:B------:R-:W-:Y:S04]  /*724b0*/  STL [R1+0x5cf0], R49 ;  /* 0x005cf03101007387 */ /* 0x000fe80000100800 */
[----:B------:R-:W3:Y:S04]  /*724c0*/  LDL.LU.64 R40, [R1+0xc10] ;  /* 0x000c100001287983 */ /* 0x000ee80000300a00 */
[----:B------:R-:W3:Y:S04]  /*724d0*/  LDL.LU.64 R42, [R1+0xc18] ;  /* 0x000c1800012a7983 */ /* 0x000ee80000300a00 */
[----:B------:R-:W4:Y:S04]  /*724e0*/  LDL.LU.64 R28, [R1+0x9c0] ;  /* 0x0009c000011c7983 */ /* 0x000f280000300a00 */
[----:B------:R-:W4:Y:S01]  /*724f0*/  LDL.LU.64 R30, [R1+0x9c8] ;  /* 0x0009c800011e7983 */ /* 0x000f220000300a00 */
[----:B------:R-:W-:-:S02]  /*72500*/  IMAD R33, R33, 0x100, R10 ;  /* 0x0000010021217824 */ /* 0x000fc400078e020a */
[----:B------:R-:W-:Y:S02]  /*72510*/  IMAD R34, R34, 0x100, R11 ;  /* 0x0000010022227824 */ /* 0x000fe400078e020b */
[----:B------:R-:W4:Y:S04]  /*72520*/  LDL.LU.64 R10, [R1+0x8] ;  /* 0x00000800010a7983 */ /* 0x000f280000300a00 */
[----:B0-----:R-:W4:Y:S04]  /*72530*/  LDL.LU.64 R20, [R1+0x9b0] ;  /* 0x0009b00001147983 */ /* 0x001f280000300a00 */
[----:B-1----:R-:W4:Y:S04]  /*72540*/  LDL.LU.64 R22, [R1+0x9b8] ;  /* 0x0009b80001167983 */ /* 0x002f280000300a00 */
[----:B------:R-:W4:Y:S04]  /*72550*/  LDL.LU.64 R24, [R1+0x990] ;  /* 0x0009900001187983 */ /* 0x000f280000300a00 */
[----:B------:R-:W4:Y:S01]  /*72560*/  LDL.LU.64 R26, [R1+0x998] ;  /* 0x00099800011a7983 */ /* 0x000f220000300a00 */
[----:B--2---:R-:W-:-:S15]  /*72570*/  HMMA.16816.F32 R16, R4, R50, R16 ;  /* 0x000000320410723c */ /* 0x004fde0000001810 */
[----:B------:R-:W-:-:S08]  /*72580*/  NOP ;  /* 0x0000000000007918 */ /* 0x000fd00000000000 */
[----:B------:R0:W-:Y:S04]  /*72590*/  STL.64 [R1+0x430], R16 ;  /* 0x0004301001007387 */ /* 0x0001e80000100a00 */
[----:B------:R1:W-:Y:S04]  /*725a0*/  STL.64 [R1+0x438], R18 ;  /* 0x0004381201007387 */ /* 0x0003e80000100a00 */
[----:B0-----:R-:W2:Y:S04]  /*725b0*/  LDL.LU.64 R16, [R1+0x980] ;  /* 0x0009800001107983 */ /* 0x001ea80000300a00 */
[----:B-1----:R-:W2:Y:S01]  /*725c0*/  LDL.LU.64 R18, [R1+0x988] ;  /* 0x0009880001127983 */ /* 0x002ea20000300a00 */
[C---:B---3--:R-:W-:Y:S06]  /*725d0*/  HMMA.16816.F32 R40, R4.reuse, R52, R40 ;  /* 0x000000340428723c */ /* 0x048fec0000001828 */
[----:B----4-:R-:W-:Y:S01]  /*725e0*/  HMMA.16816.F32 R4, R4, R12, R28 ;  /* 0x0000000c0404723c */ /* 0x010fe2000000181c */
[----:B------:R-:W-:-:S02]  /*725f0*/  IMAD R32, R32, 0x100, R15 ;  /* 0x0000010020207824 */ /* 0x000fc400078e020f */
[----:B------:R-:W-:Y:S01]  /*72600*/  IMAD R35, R0, 0x100, R35 ;  /* 0x0000010000237824 */ /* 0x000fe200078e0223 */
[----:B------:R-:W-:Y:S01]  /*72610*/  F2FP.F16.E5M2.UNPACK_B R33, R33 ;  /* 0x00000021ff21723e */ /* 0x000fe200020004ff */
[----:B------:R-:W3:Y:S01]  /*72620*/  LDL.64 R14, [R1] ;  /* 0x00000000010e7983 */ /* 0x000ee20000100a00 */
[----:B------:R-:W-:Y:S02]  /*72630*/  F2FP.F16.E5M2.UNPACK_B R32, R32 ;  /* 0x00000020ff20723e */ /* 0x000fe400020004ff */
[----:B------:R-:W-:Y:S01]  /*72640*/  F2FP.F16.E5M2.UNPACK_B R34, R34 ;  /* 0x00000022ff22723e */ /* 0x000fe200020004ff */
[----:B------:R-:W-:Y:S01]  /*72650*/  STL [R1+0x5cfc], R50 ;  /* 0x005cfc3201007387 */ /* 0x000fe20000100800 */
[----:B------:R-:W-:-:S03]  /*72660*/  F2FP.F16.E5M2.UNPACK_B R35, R35 ;  /* 0x00000023ff23723e */ /* 0x000fc600020004ff */
[----:B------:R-:W-:Y:S04]  /*72670*/  STL [R1+0x5cf8], R51 ;  /* 0x005cf83301007387 */ /* 0x000fe80000100800 */
[----:B------:R-:W-:Y:S04]  /*72680*/  STL.64 [R1+0x420], R40 ;  /* 0x0004202801007387 */ /* 0x000fe80000100a00 */
[----:B------:R-:W-:Y:S04]  /*72690*/  STL.64 [R1+0x428], R42 ;  /* 0x0004282a01007387 */ /* 0x000fe80000100a00 */
[----:B------:R-:W-:Y:S04]  /*726a0*/  STL.64 [R1+0x230], R4 ;  /* 0x0002300401007387 */ /* 0x000fe80000100a00 */
[----:B------:R0:W-:Y:S02]  /*726b0*/  STL.64 [R1+0x238], R6 ;  /* 0x0002380601007387 */ /* 0x0001e40000100a00 */
[----:B0-----:R-:W-:-:S15]  /*726c0*/  HMMA.16816.F32 R4, R32, R8, R20 ;  /* 0x000000082004723c */ /* 0x001fde0000001814 */
[----:B------:R-:W-:-:S08]  /*726d0*/  NOP ;  /* 0x0000000000007918 */ /* 0x000fd00000000000 */
[----:B------:R-:W-:Y:S04]  /*726e0*/  STL.64 [R1+0x220], R4 ;  /* 0x0002200401007387 */ /* 0x000fe80000100a00 */
[----:B------:R0:W-:Y:S04]  /*726f0*/  STL.64 [R1+0x228], R6 ;  /* 0x0002280601007387 */ /* 0x0001e80000100a00 */
[----:B------:R-:W4:Y:S04]  /*72700*/  LDL.LU.64 R20, [R1+0x970] ;  /* 0x0009700001147983 */ /* 0x000f280000300a00 */
[----:B------:R-:W4:Y:S01]  /*72710*/  LDL.LU.64 R22, [R1+0x978] ;  /* 0x0009780001167983 */ /* 0x000f220000300a00 */
[----:B0-----:R-:W-:-:S15]  /*72720*/  HMMA.16816.F32 R4, R32, R56, R24 ;  /* 0x000000382004723c */ /* 0x001fde0000001818 */
[----:B------:R-:W-:-:S08]  /*72730*/  NOP ;  /* 0x0000000000007918 */ /* 0x000fd00000000000 */
[----:B------:R-:W-:Y:S04]  /*72740*/  STL.64 [R1+0x210], R4 ;  /* 0x0002100401007387 */ /* 0x000fe80000100a00 */
[----:B------:R2:W-:Y:S01]  /*72750*/  STL.64 [R1+0x218], R6 ;  /* 0x0002180601007387 */ /* 0x0005e20000100a00 */
[----:B------:R-:W-:Y:S02]  /*72760*/  IMAD.MOV.U32 R44, RZ, RZ, R56 ;  /* 0x000000ffff2c7224 */ /* 0x000fe400078e0038 */
[----:B------:R-:W-:Y:S02]  /*72770*/  IMAD.MOV.U32 R45, RZ, RZ, R57 ;  /* 0x000000ffff2d7224 */ /* 0x000fe400078e0039 */
[----:B------:R-:W-:Y:S02]  /*72780*/  IMAD.MOV.U32 R42, RZ, RZ, R58 ;  /* 0x000000ffff2a7224 */ /* 0x000fe400078e003a */
[----:B------:R-:W-:Y:S01]  /*72790*/  IMAD.MOV.U32 R43, RZ, RZ, R59 ;  /* 0x000000ffff2b7224 */ /* 0x000fe200078e003b */
[----:B--2---:R-:W-:-:S15]  /*727a0*/  HMMA.16816.F32 R4, R32, R58, R16 ;  /* 0x0000003a2004723c */ /* 0x004fde0000001810 */
[----:B------:R-:W-:-:S08]  /*727b0*/  NOP ;  /* 0x0000000000007918 */ /* 0x000fd00000000000 */
[----:B------:R0:W-:Y:S04]  /*727c0*/  STL.64 [R1+0x470], R4 ;  /* 0x0004700401007387 */ /* 0x0001e80000100a00 */
[----:B------:R1:W-:Y:S04]  /*727d0*/  STL.64 [R1+0x478], R6 ;  /* 0x0004780601007387 */ /* 0x0003e80000100a00 */
[----:B------:R-:W2:Y:S04]  /*727e0*/  LDL.LU.64 R28, [R1+0x6a0] ;  /* 0x0006a000011c7983 */ /* 0x000ea80000300a00 */
[----:B------:R-:W2:Y:S04]  /*727f0*/  LDL.LU.64 R30, [R1+0x6a8] ;  /* 0x0006a800011e7983 */ /* 0x000ea80000300a00 */
[----:B------:R-:W2:Y:S04]  /*72800*/  LDL.LU.64 R56, [R1+0x4b0] ;  /* 0x0004b00001387983 */ /* 0x000ea80000300a00 */
[----:B------:R-:W2:Y:S04]  /*72810*/  LDL.LU.64 R58, [R1+0x4b8] ;  /* 0x0004b800013a7983 */ /* 0x000ea80000300a00 */
[----:B------:R-:W2:Y:S04]  /*72820*/  LDL.LU.64 R16, [R1+0x4c0] ;  /* 0x0004c00001107983 */ /* 0x000ea80000300a00 */
[----:B------:R-:W2:Y:S01]  /*72830*/  LDL.LU.64 R18, [R1+0x4c8] ;  /* 0x0004c80001127983 */ /* 0x000ea20000300a00 */
[----:B------:R-:W-:-:S03]  /*72840*/  IMAD.MOV.U32 R50, RZ, RZ, R8 ;  /* 0x000000ffff327224 */ /* 0x000fc600078e0008 */
[----:B0-----:R-:W2:Y:S01]  /*72850*/  LDL.LU.64 R4, [R1+0x4d0] ;  /* 0x0004d00001047983 */ /* 0x001ea20000300a00 */
[----:B------:R-:W-:-:S03]  /*72860*/  IMAD.MOV.U32 R51, RZ, RZ, R9 ;  /* 0x000000ffff337224 */ /* 0x000fc600078e0009 */
[----:B-1----:R-:W2:Y:S01]  /*72870*/  LDL.LU.64 R6, [R1+0x4d8] ;  /* 0x0004d80001067983 */ /* 0x002ea20000300a00 */
[----:B----4-:R-:W-:Y:S06]  /*72880*/  HMMA.16816.F32 R20, R32, R10, R20 ;  /* 0x0000000a2014723c */ /* 0x010fec0000001814 */
[----:B------:R-:W-:Y:S02]  /*72890*/  IMAD.MOV.U32 R40, RZ, RZ, R10 ;  /* 0x000000ffff287224 */ /* 0x000fe400078e000a */
[----:B------:R-:W-:Y:S02]  /*728a0*/  IMAD.MOV.U32 R41, RZ, RZ, R11 ;  /* 0x000000ffff297224 */ /* 0x000fe400078e000b */
[----:B------:R-:W-:-:S02]  /*728b0*/  IMAD.MOV.U32 R48, RZ, RZ, R12 ;  /* 0x000000ffff307224 */ /* 0x000fc400078e000c */
[----:B------:R-:W-:Y:S02]  /*728c0*/  IMAD.MOV.U32 R49, RZ, RZ, R13 ;  /* 0x000000ffff317224 */ /* 0x000fe400078e000d */
[----:B---3--:R-:W-:-:S09]  /*728d0*/  IMAD.MOV.U32 R0, RZ, RZ, R15 ;  /* 0x000000ffff007224 */ /* 0x008fd200078e000f */
[----:B------:R0:W-:Y:S04]  /*728e0*/  STL.64 [R1+0x480], R20 ;  /* 0x0004801401007387 */ /* 0x0001e80000100a00 */
[----:B------:R1:W-:Y:S04]  /*728f0*/  STL.64 [R1+0x488], R22 ;  /* 0x0004881601007387 */ /* 0x0003e80000100a00 */
[----:B------:R-:W3:Y:S04]  /*72900*/  LDL.LU.64 R8, [R1+0x4f0] ;  /* 0x0004f00001087983 */ /* 0x000ee80000300a00 */
[----:B------:R-:W3:Y:S04]  /*72910*/  LDL.LU.64 R10, [R1+0x4f8] ;  /* 0x0004f800010a7983 */ /* 0x000ee80000300a00 */
[----:B------:R-:W4:Y:S04]  /*72920*/  LDL.LU.64 R24, [R1+0x500] ;  /* 0x0005000001187983 */ /* 0x000f280000300a00 */
[----:B------:R-:W4:Y:S04]  /*72930*/  LDL.LU.64 R26, [R1+0x508] ;  /* 0x00050800011a7983 */ /* 0x000f280000300a00 */
[----:B0-----:R-:W4:Y:S04]  /*72940*/  LDL.LU.64 R20, [R1+0x520] ;  /* 0x0005200001147983 */ /* 0x001f280000300a00 */
[----:B-1----:R-:W4:Y:S01]  /*72950*/  LDL.LU.64 R22, [R1+0x528] ;  /* 0x0005280001167983 */ /* 0x002f220000300a00 */
[C---:B--2---:R-:W-:Y:S06]  /*72960*/  HMMA.16816.F32 R28, R32.reuse, R14, R28 ;  /* 0x0000000e201c723c */ /* 0x044fec000000181c */
[----:B------:R-:W-:-:S15]  /*72970*/  HMMA.16816.F32 R56, R32, R60, R56 ;  /* 0x0000003c2038723c */ /* 0x000fde0000001838 */
[----:B------:R-:W-:-:S02]  /*72980*/  NOP ;  /* 0x0000000000007918 */ /* 0x000fc40000000000 */
[----:B------:R-:W-:Y:S04]  /*72990*/  STL.64 [R1+0x4a0], R28 ;  /* 0x0004a01c01007387 */ /* 0x000fe80000100a00 */
[----:B------:R0:W-:Y:S04]  /*729a0*/  STL.64 [R1+0x4a8], R30 ;  /* 0x0004a81e01007387 */ /* 0x0001e80000100a00 */
[----:B0-----:R-:W2:Y:S04]  /*729b0*/  LDL.LU.64 R30, [R1+0x5d80] ;  /* 0x005d8000011e7983 */ /* 0x001ea80000300a00 */
[----:B------:R-:W2:Y:S04]  /*729c0*/  LDL.LU.64 R28, [R1+0x5d78] ;  /* 0x005d7800011c7983 */ /* 0x000ea80000300a00 */
[----:B------:R-:W2:Y:S04]  /*729d0*/  LDL.LU.64 R12, [R1+0x530] ;  /* 0x00053000010c7983 */ /* 0x000ea80000300a00 */
[----:B------:R-:W2:Y:S04]  /*729e0*/  LDL.LU.64 R14, [R1+0x538] ;  /* 0x00053800010e7983 */ /* 0x000ea80000300a00 */
[----:B------:R-:W-:Y:S04]  /*729f0*/  STL.64 [R1+0x4b0], R56 ;  /* 0x0004b03801007387 */ /* 0x000fe80000100a00 */
[----:B------:R0:W-:Y:S04]  /*72a00*/  STL.64 [R1+0x4b8], R58 ;  /* 0x0004b83a01007387 */ /* 0x0001e80000100a00 */
[----:B0-----:R-:W4:Y:S04]  /*72a10*/  LDL.LU.64 R58, [R1+0x5d70] ;  /* 0x005d7000013a7983 */ /* 0x001f280000300a00 */
[----:B------:R-:W2:Y:S01]  /*72a20*/  LDL.LU.64 R56, [R1+0x5d68] ;  /* 0x005d680001387983 */ /* 0x000ea20000300a00 */
[C---:B---3--:R-:W-:Y:S06]  /*72a30*/  HMMA.16816.F32 R8, R32.reuse, R54, R8 ;  /* 0x000000362008723c */ /* 0x048fec0000001808 */
[C---:B----4-:R-:W-:Y:S06]  /*72a40*/  HMMA.16816.F32 R16, R32.reuse, R58, R16 ;  /* 0x0000003a2010723c */ /* 0x050fec0000001810 */
[----:B--2---:R-:W-:-:S15]  /*72a50*/  HMMA.16816.F32 R4, R32, R56, R4 ;  /* 0x000000382004723c */ /* 0x004fde0000001804 */
        /* <DEDUP_REMOVED lines=11> */
[----:B0-----:R-:W4:Y:S04]  /*72b10*/  LDL.LU.64 R56, [R1+0x550] ;  /* 0x0005500001387983 */ /* 0x001f280000300a00 */
[----:B------:R-:W4:Y:S04]  /*72b20*/  LDL.LU.64 R58, [R1+0x558] ;  /* 0x00055800013a7983 */ /* 0x000f280000300a00 */
[----:B------:R-:W-:Y:S04]  /*72b30*/  STL.64 [R1+0x4f0], R8 ;  /* 0x0004f00801007387 */ /* 0x000fe80000100a00 */
[----:B------:R0:W-:Y:S04]  /*72b40*/  STL.64 [R1+0x4f8], R10 ;  /* 0x0004f80a01007387 */ /* 0x0001e80000100a00 */
[----:B0-----:R-:W2:Y:S04]  /*72b50*/  LDL.LU.64 R10, [R1+0x5d50] ;  /* 0x005d5000010a7983 */ /* 0x001ea80000300a00 */
[----:B------:R-:W3:Y:S01]  /*72b60*/  LDL.LU.64 R8, [R1+0x5d48] ;  /* 0x005d480001087983 */ /* 0x000ee20000300a00 */
[----:B------:R-:W-:-:S15]  /*72b70*/  HMMA.16816.F32 R24, R32, R2, R24 ;  /* 0x000000022018723c */ /* 0x000fde0000001818 */
[----:B------:R-:W-:-:S08]  /*72b80*/  NOP ;  /* 0x0000000000007918 */ /* 0x000fd00000000000 */
[----:B------:R0:W-:Y:S04]  /*72b90*/  STL.64 [R1+0x500], R24 ;  /* 0x0005001801007387 */ /* 0x0001e80000100a00 */
[----:B------:R1:W-:Y:S04]  /*72ba0*/  STL.64 [R1+0x508], R26 ;  /* 0x0005081a01007387 */ /* 0x0003e80000100a00 */
[----:B0-----:R-:W4:Y:S04]  /*72bb0*/  LDL.LU.64 R24, [R1+0x580] ;  /* 0x0005800001187983 */ /* 0x001f280000300a00 */
[----:B-1----:R-:W4:Y:S01]  /*72bc0*/  LDL.LU.64 R26, [R1+0x588] ;  /* 0x00058800011a7983 */ /* 0x002f220000300a00 */
[C---:B--2---:R-:W-:Y:S06]  /*72bd0*/  HMMA.16816.F32 R12, R32.reuse, R10, R12 ;  /* 0x0000000a200c723c */ /* 0x044fec000000180c */
[----:B---3--:R-:W-:-:S15]  /*72be0*/  HMMA.16816.F32 R20, R32, R8, R20 ;  /* 0x000000082014723c */ /* 0x008fde0000001814 */
[----:B------:R-:W-:-:S08]  /*72bf0*/  NOP ;  /* 0x0000000000007918 */ /* 0x000fd00000000000 */
[----:B------:R0:W-:Y:S04]  /*72c00*/  STL.64 [R1+0x520], R20 ;  /* 0x0005201401007387 */ /* 0x0001e80000100a00 */
[----:B------:R1:W-:Y:S04]  /*72c10*/  STL.64 [R1+0x528], R22 ;  /* 0x0005281601007387 */ /* 0x0003e80000100a00 */
[----:B0-----:R-:W2:Y:S04]  /*72c20*/  LDL.LU.64 R20, [R1+0x590] ;  /* 0x0005900001147983 */ /* 0x001ea80000300a00 */
[----:B-1----:R-:W2:Y:S04]  /*72c30*/  LDL.LU.64 R22, [R1+0x598] ;  /* 0x0005980001167983 */ /* 0x002ea80000300a00 */
[----:B------:R-:W-:Y:S04]  /*72c40*/  STL.64 [R1+0x530], R12 ;  /* 0x0005300c01007387 */ /* 0x000fe80000100a00 */
[----:B------:R0:W-:Y:S04]  /*72c50*/  STL.64 [R1+0x538], R14 ;  /* 0x0005380e01007387 */ /* 0x0001e80000100a00 */
[----:B0-----:R-:W3:Y:S04]  /*72c60*/  LDL.LU.64 R14, [R1+0x5d40] ;  /* 0x005d4000010e7983 */ /* 0x001ee80000300a00 */
[----:B------:R-:W3:Y:S04]  /*72c70*/  LDL.LU.64 R12, [R1+0x5d38] ;  /* 0x005d3800010c7983 */ /* 0x000ee80000300a00 */
[----:B------:R-:W-:Y:S04]  /*72c80*/  STL.64 [R1+0x5c98], R10 ;  /* 0x005c980a01007387 */ /* 0x000fe80000100a00 */
[----:B------:R0:W-:Y:S01]  /*72c90*/  STL.64 [R1+0x5c90], R8 ;  /* 0x005c900801007387 */ /* 0x0001e20000100a00 */
[C---:B----4-:R-:W-:Y:S06]  /*72ca0*/  HMMA.16816.F32 R24, R32.reuse, R16, R24 ;  /* 0x000000102018723c */ /* 0x050fec0000001818 */
[C---:B--2---:R-:W-:Y:S06]  /*72cb0*/  HMMA.16816.F32 R20, R32.reuse, R18, R20 ;  /* 0x000000122014723c */ /* 0x044fec0000001814 */
[C---:B---3--:R-:W-:Y:S06]  /*72cc0*/  HMMA.16816.F32 R4, R32.reuse, R14, R4 ;  /* 0x0000000e2004723c */ /* 0x048fec0000001804 */
[----:B0-----:R-:W-:Y:S01]  /*72cd0*/  HMMA.16816.F32 R8, R32, R12, R56 ;  /* 0x0000000c2008723c */ /* 0x001fe20000001838 */
[----:B------:R-:W2:Y:S04]  /*72ce0*/  LDL.LU.64 R56, [R1+0x5f0] ;  /* 0x0005f00001387983 */ /* 0x000ea80000300a00 */
[----:B------:R-:W2:-:S15]  /*72cf0*/  LDL.LU.64 R58, [R1+0x5f8] ;  /* 0x0005f800013a7983 */ /* 0x000e9e0000300a00 */
[----:B------:R-:W-:-:S03]  /*72d00*/  NOP ;  /* 0x0000000000007918 */ /* 0x000fc60000000000 */
[----:B------:R0:W-:Y:S04]  /*72d10*/  STL.64 [R1+0x550], R8 ;  /* 0x0005500801007387 */ /* 0x0001e80000100a00 */
[----:B------:R1:W-:Y:S04]  /*72d20*/  STL.64 [R1+0x558], R10 ;  /* 0x0005580a01007387 */ /* 0x0003e80000100a00 */
[----:B0-----:R-:W3:Y:S04]  /*72d30*/  LDL.LU.64 R8, [R1+0x600] ;  /* 0x0006000001087983 */ /* 0x001ee80000300a00 */
[----:B-1----:R-:W3:Y:S04]  /*72d40*/  LDL.LU.64 R10, [R1+0x608] ;  /* 0x00060800010a7983 */ /* 0x002ee80000300a00 */
        /* <DEDUP_REMOVED lines=11> */
[----:B------:R-:W4:Y:S04]  /*72e00*/  LDL.LU.64 R24, [R1+0x5d28] ;  /* 0x005d280001187983 */ /* 0x000f280000300a00 */
[----:B------:R-:W-:Y:S04]  /*72e10*/  STL.64 [R1+0x590], R20 ;  /* 0x0005901401007387 */ /* 0x000fe80000100a00 */
[----:B------:R0:W-:Y:S04]  /*72e20*/  STL.64 [R1+0x598], R22 ;  /* 0x0005981601007387 */ /* 0x0001e80000100a00 */
[----:B0-----:R-:W2:Y:S04]  /*72e30*/  LDL.LU.64 R22, [R1+0x5d20] ;  /* 0x005d200001167983 */ /* 0x001ea80000300a00 */
[----:B------:R-:W3:Y:S04]  /*72e40*/  LDL.LU.64 R20, [R1+0x5d18] ;  /* 0x005d180001147983 */ /* 0x000ee80000300a00 */
[----:B------:R-:W-:Y:S04]  /*72e50*/  STL.64 [R1+0x5c68], R18 ;  /* 0x005c681201007387 */ /* 0x000fe80000100a00 */
[----:B------:R0:W-:Y:S04]  /*72e60*/  STL.64 [R1+0x5c60], R16 ;  /* 0x005c601001007387 */ /* 0x0001e80000100a00 */
[----:B0-----:R-:W3:Y:S04]  /*72e70*/  LDL.LU.64 R16, [R1+0x5b0] ;  /* 0x0005b00001107983 */ /* 0x001ee80000300a00 */
[----:B------:R-:W3:Y:S01]  /*72e80*/  LDL.LU.64 R18, [R1+0x5b8] ;  /* 0x0005b80001127983 */ /* 0x000ee20000300a00 */
[C---:B--2---:R-:W-:Y:S06]  /*72e90*/  HMMA.16816.F32 R12, R32.reuse, R22, R12 ;  /* 0x00000016200c723c */ /* 0x044fec000000180c */
[C---:B---3--:R-:W-:Y:S06]  /*72ea0*/  HMMA.16816.F32 R16, R32.reuse, R20, R16 ;  /* 0x000000142010723c */ /* 0x048fec0000001810 */
[----:B------:R-:W-:-:S15]  /*72eb0*/  HMMA.16816.F32 R8, R32, R26, R8 ;  /* 0x0000001a2008723c */ /* 0x000fde0000001808 */
[----:B------:R-:W-:-:S02]  /*72ec0*/  NOP ;  /* 0x0000000000007918 */ /* 0x000fc40000000000 */
[----:B------:R0:W-:Y:S04]  /*72ed0*/  STL.64 [R1+0x5b0], R16 ;  /* 0x0005b01001007387 */ /* 0x0001e80000100a00 */
[----:B------:R1:W-:Y:S04]  /*72ee0*/  STL.64 [R1+0x5b8], R18 ;  /* 0x0005b81201007387 */ /* 0x0003e80000100a00 */
[----:B0-----:R-:W2:Y:S04]  /*72ef0*/  LDL.LU.64 R16, [R1+0x630] ;  /* 0x0006300001107983 */ /* 0x001ea80000300a00 */
[----:B-1----:R-:W2:Y:S04]  /*72f00*/  LDL.LU.64 R18, [R1+0x638] ;  /* 0x0006380001127983 */ /* 0x002ea80000300a00 */
[----:B------:R-:W-:Y:S04]  /*72f10*/  STL.64 [R1+0x5d0], R12 ;  /* 0x0005d00c01007387 */ /* 0x000fe80000100a00 */
[----:B------:R4:W-:Y:S02]  /*72f20*/  STL.64 [R1+0x5d8], R14 ;  /* 0x0005d80e01007387 */ /* 0x0009e40000100a00 */
[----:B----4-:R-:W-:Y:S02]  /*72f30*/  HMMA.16816.F32 R12, R32, R24, R56 ;  /* 0x00000018200c723c */ /* 0x010fe40000001838 */
[----:B------:R-:W-:Y:S04]  /*72f40*/  STL.64 [R1+0x5c88], R22 ;  /* 0x005c881601007387 */ /* 0x000fe80000100a00 */
[----:B------:R0:W-:Y:S04]  /*72f50*/  STL.64 [R1+0x5c80], R20 ;  /* 0x005c801401007387 */ /* 0x0001e80000100a00 */
[----:B0-----:R-:W3:-:S13]  /*72f60*/  LDL.LU.64 R20, [R1+0x640] ;  /* 0x0006400001147983 */ /* 0x001eda0000300a00 */
[----:B------:R0:W-:Y:S04]  /*72f70*/  STL.64 [R1+0x5f0], R12 ;  /* 0x0005f00c01007387 */ /* 0x0001e80000100a00 */
[----:B------:R1:W-:Y:S04]  /*72f80*/  STL.64 [R1+0x5f8], R14 ;  /* 0x0005f80e01007387 */ /* 0x0003e80000100a00 */
[----:B------:R-:W3:Y:S04]  /*72f90*/  LDL.LU.64 R22, [R1+0x648] ;  /* 0x0006480001167983 */ /* 0x000ee80000300a00 */
[----:B------:R4:W-:Y:S04]  /*72fa0*/  STL.64 [R1+0x600], R8 ;  /* 0x0006000801007387 */ /* 0x0009e80000100a00 */
[----:B------:R-:W-:Y:S04]  /*72fb0*/  STL.64 [R1+0x608], R10 ;  /* 0x0006080a01007387 */ /* 0x000fe80000100a00 */
[----:B------:R-:W-:Y:S04]  /*72fc0*/  STL.64 [R1+0x5ca8], R26 ;  /* 0x005ca81a01007387 */ /* 0x000fe80000100a00 */
[----:B------:R-:W-:Y:S04]  /*72fd0*/  STL.64 [R1+0x5ca0], R24 ;  /* 0x005ca01801007387 */ /* 0x000fe80000100a00 */
[----:B0-----:R-:W3:Y:S04]  /*72fe0*/  LDL.LU.64 R12, [R1+0x650] ;  /* 0x00065000010c7983 */ /* 0x001ee80000300a00 */
[----:B-1----:R-:W3:Y:S01]  /*72ff0*/  LDL.LU.64 R14, [R1+0x658] ;  /* 0x00065800010e7983 */ /* 0x002ee20000300a00 */
[----:B------:R-:W-:Y:S01]  /*73000*/  HMMA.16816.F32 R4, R32, R28, R4 ;  /* 0x0000001c2004723c */ /* 0x000fe20000001804 */
[----:B------:R-:W-:-:S15]  /*73010*/  IMAD.MOV.U32 R58, RZ, RZ, R40 ;  /* 0x000000ffff3a7224 */ /* 0x000fde00078e0028 */
[----:B------:R-:W-:-:S07]  /*73020*/  NOP ;  /* 0x0000000000007918 */ /* 0x000fce0000000000 */
[----:B------:R0:W-:Y:S04]  /*73030*/  STL.64 [R1+0x620], R4 ;  /* 0x0006200401007387 */ /* 0x0001e80000100a00 */
[----:B------:R1:W-:Y:S04]  /*73040*/  STL.64 [R1+0x628], R6 ;  /* 0x0006280601007387 */ /* 0x0003e80000100a00 */
[----:B----4-:R-:W4:Y:S04]  /*73050*/  LDL.LU R8, [R1+0x139c] ;  /* 0x00139c0001087983 */ /* 0x010f280000300800 */
[----:B0-----:R-:W4:Y:S04]  /*73060*/  LDL.LU R4, [R1+0x1398] ;  /* 0x0013980001047983 */ /* 0x001f280000300800 */
[----:B------:R-:W4:Y:S04]  /*73070*/  LDL.LU R9, [R1+0x13ac] ;  /* 0x0013ac0001097983 */ /* 0x000f280000300800 */
[----:B------:R-:W4:Y:S04]  /*73080*/  LDL.LU R5, [R1+0x13a4] ;  /* 0x0013a40001057983 */ /* 0x000f280000300800 */
[----:B------:R-:W4:Y:S04]  /*73090*/  LDL.LU R10, [R1+0x13c8] ;  /* 0x0013c800010a7983 */ /* 0x000f280000300800 */
[----:B-1----:R-:W4:Y:S01]  /*730a0*/  LDL.LU R6, [R1+0x13c4] ;  /* 0x0013c40001067983 */ /* 0x002f220000300800 */
[----:B------:R-:W-:-:S02]  /*730b0*/  IMAD.MOV.U32 R59, RZ, RZ, R41 ;  /* 0x000000ffff3b7224 */ /* 0x000fc400078e0029 */
[----:B------:R-:W-:Y:S02]  /*730c0*/  IMAD.MOV.U32 R56, RZ, RZ, R42 ;  /* 0x000000ffff387224 */ /* 0x000fe400078e002a */
[----:B------:R-:W-:Y:S01]  /*730d0*/  IMAD.MOV.U32 R57, RZ, RZ, R43 ;  /* 0x000000ffff397224 */ /* 0x000fe200078e002b */
[----:B--2---:R-:W-:Y:S01]  /*730e0*/  HMMA.16816.F32 R24, R32, R30, R16 ;  /* 0x0000001e2018723c */ /* 0x004fe20000001810 */
[----:B------:R-:W2:Y:S04]  /*730f0*/  LDL.LU.64 R16, [R1+0x660] ;  /* 0x0006600001107983 */ /* 0x000ea80000300a00 */
[----:B------:R-:W2:-:S15]  /*73100*/  LDL.LU.64 R18, [R1+0x668] ;  /* 0x0006680001127983 */ /* 0x000e9e0000300a00 */
[----:B------:R-:W-:-:S03]  /*73110*/  NOP ;  /* 0x0000000000007918 */ /* 0x000fc60000000000 */
[----:B------:R-:W-:Y:S04]  /*73120*/  STL.64 [R1+0x630], R24 ;  /* 0x0006301801007387 */ /* 0x000fe80000100a00 */
[----:B------:R-:W-:Y:S04]  /*73130*/  STL.64 [R1+0x638], R26 ;  /* 0x0006381a01007387 */ /* 0x000fe80000100a00 */
[----:B------:R-:W4:Y:S04]  /*73140*/  LDL.LU R11, [R1+0x13d8] ;  /* 0x0013d800010b7983 */ /* 0x000f280000300800 */
[----:B------:R-:W4:Y:S01]  /*73150*/  LDL.LU R7, [R1+0x13d4] ;  /* 0x0013d40001077983 */ /* 0x000f220000300800 */
[C---:B---3--:R-:W-:Y:S03]  /*73160*/  HMMA.16816.F32 R20, R32.reuse, R36, R20 ;  /* 0x000000242014723c */ /* 0x048fe60000001814 */
[----:B------:R-:W-:Y:S04]  /*73170*/  STL.64 [R1+0x5c58], R30 ;  /* 0x005c581e01007387 */ /* 0x000fe80000100a00 */
[----:B------:R0:W-:Y:S04]  /*73180*/  STL.64 [R1+0x5c50], R28 ;  /* 0x005c501c01007387 */ /* 0x0001e80000100a00 */
[----:B0-----:R-:W3:Y:S04]  /*73190*/  LDL.LU.64 R28, [R1+0x670] ;  /* 0x00067000011c7983 */ /* 0x001ee80000300a00 */
[----:B------:R-:W3:Y:S01]  /*731a0*/  LDL.LU.64 R30, [R1+0x678] ;  /* 0x00067800011e7983 */ /* 0x000ee20000300a00 */
[C---:B------:R-:W-:Y:S07]  /*731b0*/  HMMA.16816.F32 R12, R32.reuse, R38, R12 ;  /* 0x00000026200c723c */ /* 0x040fee000000180c */
[----:B------:R0:W-:Y:S04]  /*731c0*/  STL.64 [R1+0x640], R20 ;  /* 0x0006401401007387 */ /* 0x0001e80000100a00 */
[----:B------:R1:W-:Y:S04]  /*731d0*/  STL.64 [R1+0x648], R22 ;  /* 0x0006481601007387 */ /* 0x0003e80000100a00 */
[----:B------:R-:W2:Y:S08]  /*731e0*/  LDL.LU R40, [R1+0x5d14] ;  /* 0x005d140001287983 */ /* 0x000eb00000300800 */
[----:B------:R1:W-:Y:S04]  /*731f0*/  STL.64 [R1+0x650], R12 ;  /* 0x0006500c01007387 */ /* 0x0003e80000100a00 */
[----:B------:R1:W-:Y:S04]  /*73200*/  STL.64 [R1+0x658], R14 ;  /* 0x0006580e01007387 */ /* 0x0003e80000100a00 */
[----:B------:R-:W2:Y:S04]  /*73210*/  LDL.LU R41, [R1+0x5d10] ;  /* 0x005d100001297983 */ /* 0x000ea80000300800 */
[----:B------:R-:W4:Y:S04]  /*73220*/  LDL.LU.64 R24, [R1+0x680] ;  /* 0x0006800001187983 */ /* 0x000f280000300a00 */
[----:B------:R-:W4:Y:S04]  /*73230*/  LDL.LU.64 R26, [R1+0x688] ;  /* 0x00068800011a7983 */ /* 0x000f280000300a00 */
[----:B0-----:R-:W4:Y:S04]  /*73240*/  LDL.LU.64 R20, [R1+0x690] ;  /* 0x0006900001147983 */ /* 0x001f280000300a00 */
[----:B-1----:R-:W4:Y:S04]  /*73250*/  LDL.LU.64 R22, [R1+0x698] ;  /* 0x0006980001167983 */ /* 0x002f280000300a00 */
[----:B------:R-:W3:Y:S04]  /*73260*/  LDL.LU R42, [R1+0x5d0c] ;  /* 0x005d0c00012a7983 */ /* 0x000ee80000300800 */
[----:B------:R-:W3:Y:S04]  /*73270*/  LDL.LU R43, [R1+0x5d08] ;  /* 0x005d0800012b7983 */ /* 0x000ee80000300800 */
[----:B------:R-:W4:Y:S04]  /*73280*/  LDL.LU.64 R12, [R1+0xc40] ;  /* 0x000c4000010c7983 */ /* 0x000f280000300a00 */
[----:B------:R-:W4:Y:S04]  /*73290*/  LDL.LU.64 R14, [R1+0xc48] ;  /* 0x000c4800010e7983 */ /* 0x000f280000300a00 */
[----:B------:R-:W-:Y:S04]  /*732a0*/  STL.64 [R1+0x5c38], R38 ;  /* 0x005c382601007387 */ /* 0x000fe80000100a00 */
[----:B------:R2:W-:Y:S02]  /*732b0*/  STL.64 [R1+0x5c30], R36 ;  /* 0x005c302401007387 */ /* 0x0005e40000100a00 */
[----:B--2---:R-:W-:Y:S07]  /*732c0*/  HMMA.16816.F32 R36, R32, R40, R16 ;  /* 0x000000282024723c */ /* 0x004fee0000001810 */
[----:B------:R-:W-:-:S02]  /*732d0*/  IMAD.MOV.U32 R18, RZ, RZ, R44 ;  /* 0x000000ffff127224 */ /* 0x000fc400078e002c */
[----:B------:R-:W2:Y:S01]  /*732e0*/  LDL.LU R44, [R1+0x5d04] ;  /* 0x005d0400012c7983 */ /* 0x000ea20000300800 */
[----:B---3--:R-:W-:-:S13]  /*732f0*/  HMMA.16816.F32 R28, R32, R42, R28 ;  /* 0x0000002a201c723c */ /* 0x008fda000000181c */
[----:B------:R-:W-:Y:S01]  /*73300*/  STL.64 [R1+0x660], R36 ;  /* 0x0006602401007387 */ /* 0x000fe20000100a00 */
[----:B------:R-:W-:Y:S02]  /*73310*/  IMAD.MOV.U32 R19, RZ, RZ, R45 ;  /* 0x000000ffff137224 */ /* 0x000fe400078e002d */
[----:B------:R-:W-:Y:S01]  /*73320*/  IMAD.MOV.U32 R16, RZ, RZ, R50 ;  /* 0x000000ffff107224 */ /* 0x000fe200078e0032 */
[----:B------:R-:W-:Y:S01]  /*73330*/  STL.64 [R1+0x668], R38 ;  /* 0x0006682601007387 */ /* 0x000fe20000100a00 */
[----:B------:R-:W-:-:S03]  /*73340*/  IMAD.MOV.U32 R17, RZ, RZ, R51 ;  /* 0x000000ffff117224 */ /* 0x000fc600078e0033 */
[----:B------:R-:W2:Y:S04]  /*73350*/  LDL.LU R45, [R1+0x5d00] ;  /* 0x005d0000012d7983 */ /* 0x000ea80000300800 */
[----:B------:R-:W3:Y:S04]  /*73360*/  LDL.LU R50, [R1+0x5cfc] ;  /* 0x005cfc0001327983 */ /* 0x000ee80000300800 */
[----:B------:R-:W-:Y:S04]  /*73370*/  STL.64 [R1+0x670], R28 ;  /* 0x0006701c01007387 */ /* 0x000fe80000100a00 */
[----:B------:R0:W-:Y:S04]  /*73380*/  STL.64 [R1+0x678], R30 ;  /* 0x0006781e01007387 */ /* 0x0001e80000100a00 */
[----:B------:R-:W3:Y:S01]  /*73390*/  LDL.LU R51, [R1+0x5cf8] ;  /* 0x005cf80001337983 */ /* 0x000ee20000300800 */
[----:B0-----:R-:W-:-:S03]  /*733a0*/  IMAD.MOV.U32 R30, RZ, RZ, R48 ;  /* 0x000000ffff1e7224 */ /* 0x001fc600078e0030 */
[----:B------:R-:W3:Y:S01]  /*733b0*/  LDL.LU R48, [R1+0x5cf4] ;  /* 0x005cf40001307983 */ /* 0x000ee20000300800 */
[----:B------:R-:W-:-:S03]  /*733c0*/  IMAD.MOV.U32 R31, RZ, RZ, R49 ;  /* 0x000000ffff1f7224 */ /* 0x000fc600078e0031 */
[----:B------:R-:W3:Y:S01]  /*733d0*/  LDL.LU R49, [R1+0x5cf0] ;  /* 0x005cf00001317983 */ /* 0x000ee20000300800 */
[----:B----4-:R-:W-:Y:S03]  /*733e0*/  HMMA.16816.F32 R20, R32, R46, R20 ;  /* 0x0000002e2014723c */ /* 0x010fe60000001814 */
[----:B------:R-:W-:Y:S04]  /*733f0*/  STL.64 [R1+0x5c28], R42 ;  /* 0x005c282a01007387 */ /* 0x000fe80000100a00 */
[----:B------:R-:W-:Y:S04]  /*73400*/  STL.64 [R1+0x5c20], R40 ;  /* 0x005c202801007387 */ /* 0x000fe80000100a00 */
[----:B------:R-:W-:Y:S01]  /*73410*/  STL.64 [R1+0x5c48], R46 ;  /* 0x005c482e01007387 */ /* 0x000fe20000100a00 */
[----:B------:R-:W-:-:S02]  /*73420*/  IMAD R4, R4, 0x100, R8 ;  /* 0x0000010004047824 */ /* 0x000fc400078e0208 */
[----:B------:R-:W-:Y:S02]  /*73430*/  IMAD R5, R5, 0x100, R9 ;  /* 0x0000010005057824 */ /* 0x000fe400078e0209 */
[----:B------:R-:W-:Y:S02]  /*73440*/  IMAD R6, R6, 0x100, R10 ;  /* 0x0000010006067824 */ /* 0x000fe400078e020a */
[----:B------:R-:W-:Y:S01]  /*73450*/  IMAD R7, R7, 0x100, R11 ;  /* 0x0000010007077824 */ /* 0x000fe200078e020b */
[C---:B--2---:R-:W-:Y:S06]  /*73460*/  HMMA.16816.F32 R24, R32.reuse, R44, R24 ;  /* 0x0000002c2018723c */ /* 0x044fec0000001818 */
[----:B---3--:R-:W-:-:S15]  /*73470*/  HMMA.16816.F32 R12, R32, R48, R12 ;  /* 0x00000030200c723c */ /* 0x008fde000000180c */
[----:B------:R-:W-:-:S02]  /*73480*/  NOP ;  /* 0x0000000000007918 */ /* 0x000fc40000000000 */
[----:B------:R-:W-:Y:S04]  /*73490*/  STL.64 [R1+0x680], R24 ;  /* 0x0006801801007387 */ /* 0x000fe80000100a00 */
[----:B------:R-:W-:Y:S04]  /*734a0*/  STL.64 [R1+0x688], R26 ;  /* 0x0006881a01007387 */ /* 0x000fe80000100a00 */
[----:B------:R0:W-:Y:S04]  /*734b0*/  STL.64 [R1+0x5c40], R44 ;  /* 0x005c402c01007387 */ /* 0x0001e80000100a00 */
[----:B------:R1:W-:Y:S04]  /*734c0*/  STL.64 [R1+0x690], R20 ;  /* 0x0006901401007387 */ /* 0x0003e80000100a00 */
[----:B------:R2:W-:Y:S04]  /*734d0*/  STL.64 [R1+0x698], R22 ;  /* 0x0006981601007387 */ /* 0x0005e80000100a00 */
[----:B0-----:R-:W3:Y:S04]  /*734e0*/  LDL.LU.64 R44, [R1+0xc30] ;  /* 0x000c3000012c7983 */ /* 0x001ee80000300a00 */
[----:B------:R0:W-:Y:S04]  /*734f0*/  STL.64 [R1+0x6a0], R12 ;  /* 0x0006a00c01007387 */ /* 0x0001e80000100a00 */
[----:B------:R4:W-:Y:S04]  /*73500*/  STL.64 [R1+0x6a8], R14 ;  /* 0x0006a80e01007387 */ /* 0x0009e80000100a00 */
[----:B------:R-:W3:Y:S04]  /*73510*/  LDL.LU.64 R46, [R1+0xc38] ;  /* 0x000c3800012e7983 */ /* 0x000ee80000300a00 */
[----:B------:R-:W3:Y:S04]  /*73520*/  LDL.LU.64 R40, [R1+0xc00] ;  /* 0x000c000001287983 */ /* 0x000ee80000300a00 */
[----:B------:R-:W3:Y:S04]  /*73530*/  LDL.LU.64 R42, [R1+0xc08] ;  /* 0x000c0800012a7983 */ /* 0x000ee80000300a00 */
[----:B------:R-:W3:Y:S04]  /*73540*/  LDL.LU.64 R36, [R1+0x960] ;  /* 0x0009600001247983 */ /* 0x000ee80000300a00 */
[----:B------:R-:W3:Y:S04]  /*73550*/  LDL.LU.64 R38, [R1+0x968] ;  /* 0x0009680001267983 */ /* 0x000ee80000300a00 */
[----:B------:R-:W3:Y:S04]  /*73560*/  LDL.LU.64 R24, [R1+0x950] ;  /* 0x0009500001187983 */ /* 0x000ee80000300a00 */
[----:B------:R-:W3:Y:S04]  /*73570*/  LDL.LU.64 R26, [R1+0x958] ;  /* 0x00095800011a7983 */ /* 0x000ee80000300a00 */
[----:B-1----:R-:W3:Y:S04]  /*73580*/  LDL.LU.64 R20, [R1+0x940] ;  /* 0x0009400001147983 */ /* 0x002ee80000300a00 */
[----:B--2---:R-:W2:Y:S04]  /*73590*/  LDL.LU.64 R22, [R1+0x948] ;  /* 0x0009480001167983 */ /* 0x004ea80000300a00 */
[----:B0-----:R-:W2:Y:S04]  /*735a0*/  LDL.LU.64 R12, [R1+0x920] ;  /* 0x00092000010c7983 */ /* 0x001ea80000300a00 */
[----:B----4-:R-:W4:Y:S04]  /*735b0*/  LDL.LU.64 R14, [R1+0x928] ;  /* 0x00092800010e7983 */ /* 0x010f280000300a00 */
[----:B------:R-:W4:Y:S04]  /*735c0*/  LDL.LU.64 R8, [R1+0x870] ;  /* 0x0008700001087983 */ /* 0x000f280000300a00 */
[----:B------:R-:W4:Y:S01]  /*735d0*/  LDL.LU.64 R10, [R1+0x878] ;  /* 0x00087800010a7983 */ /* 0x000f220000300a00 */
[----:B------:R-:W-:-:S02]  /*735e0*/  F2FP.F16.E5M2.UNPACK_B R4, R4 ;  /* 0x00000004ff04723e */ /* 0x000fc400020004ff */
[----:B------:R-:W-:Y:S02]  /*735f0*/  F2FP.F16.E5M2.UNPACK_B R5, R5 ;  /* 0x00000005ff05723e */ /* 0x000fe400020004ff */
[----:B------:R-:W-:Y:S02]  /*73600*/  F2FP.F16.E5M2.UNPACK_B R6, R6 ;  /* 0x00000006ff06723e */ /* 0x000fe400020004ff */
[----:B------:R-:W-:Y:S01]  /*73610*/  F2FP.F16.E5M2.UNPACK_B R7, R7 ;  /* 0x00000007ff07723e */ /* 0x000fe200020004ff */
[----:B------:R-:W-:Y:S04]  /*73620*/  STL.64 [R1+0x5cb8], R50 ;  /* 0x005cb83201007387 */ /* 0x000fe80000100a00 */
[----:B------:R-:W-:Y:S01]  /*73630*/  STL.64 [R1+0x5cb0], R48 ;  /* 0x005cb03001007387 */ /* 0x000fe20000100a00 */
[C---:B---3--:R-:W-:Y:S06]  /*73640*/  HMMA.16816.F32 R44, R32.reuse, R50, R44 ;  /* 0x00000032202c723c */ /* 0x048fec000000182c */
[C---:B------:R-:W-:Y:S06]  /*73650*/  HMMA.16816.F32 R40, R32.reuse, R52, R40 ;  /* 0x000000342028723c */ /* 0x040fec0000001828 */
[----:B------:R-:W-:Y:S06]  /*73660*/  HMMA.16816.F32 R28, R32, R30, R36 ;  /* 0x0000001e201c723c */ /* 0x000fec0000001824 */
[C---:B------:R-:W-:Y:S06]  /*73670*/  HMMA.16816.F32 R24, R4.reuse, R16, R24 ;  /* 0x000000100418723c */ /* 0x040fec0000001818 */
[C---:B--2---:R-:W-:Y:S06]  /*73680*/  HMMA.16816.F32 R16, R4.reuse, R18, R20 ;  /* 0x000000120410723c */ /* 0x044fec0000001814 */
[C---:B----4-:R-:W-:Y:S01]  /*73690*/  HMMA.16816.F32 R12, R4.reuse, R56, R12 ;  /* 0x00000038040c723c */ /* 0x050fe2000000180c */
[----:B------:R-:W-:Y:S04]  /*736a0*/  STL.64 [R1+0x6b0], R44 ;  /* 0x0006b02c01007387 */ /* 0x000fe80000100a00 */
[----:B------:R-:W-:Y:S04]  /*736b0*/  STL.64 [R1+0x6b8], R46 ;  /* 0x0006b82e01007387 */ /* 0x000fe80000100a00 */
[----:B------:R0:W-:Y:S04]  /*736c0*/  STL.64 [R1+0x5cd8], R54 ;  /* 0x005cd83601007387 */ /* 0x0001e80000100a00 */
[----:B0-----:R-:W2:Y:S04]  /*736d0*/  LDL.LU R54, [R1] ;  /* 0x0000000001367983 */ /* 0x001ea80000300800 */
[----:B------:R-:W-:Y:S04]  /*736e0*/  STL.64 [R1+0x8c0], R40 ;  /* 0x0008c02801007387 */ /* 0x000fe80000100a00 */
[----:B------:R-:W-:Y:S04]  /*736f0*/  STL.64 [R1+0x8c8], R42 ;  /* 0x0008c82a01007387 */ /* 0x000fe80000100a00 */
[----:B------:R-:W-:Y:S04]  /*73700*/  STL.64 [R1+0x5cd0], R52 ;  /* 0x005cd03401007387 */ /* 0x000fe80000100a00 */
[----:B------:R-:W-:Y:S04]  /*73710*/  STL.64 [R1+0x8b0], R28 ;  /* 0x0008b01c01007387 */ /* 0x000fe80000100a00 */
[----:B------:R-:W-:Y:S04]  /*73720*/  STL.64 [R1+0x8b8], R30 ;  /* 0x0008b81e01007387 */ /* 0x000fe80000100a00 */
[----:B------:R-:W-:Y:S04]  /*73730*/  STL.64 [R1+0x8a0], R24 ;  /* 0x0008a01801007387 */ /* 0x000fe80000100a00 */
[----:B------:R-:W-:Y:S04]  /*73740*/  STL.64 [R1+0x8a8], R26 ;  /* 0x0008a81a01007387 */ /* 0x000fe80000100a00 */
[----:B------:R-:W-:Y:S01]  /*73750*/  STL.64 [R1+0x890], R16 ;  /* 0x0008901001007387 */ /* 0x000fe20000100a00 */
[----:B------:R-:W-:Y:S03]  /*73760*/  HMMA.16816.F32 R8, R4, R58, R8 ;  /* 0x0000003a0408723c */ /* 0x000fe60000001808 */
[----:B------:R-:W-:Y:S04]  /*73770*/  STL.64 [R1+0x898], R18 ;  /* 0x0008981201007387 */ /* 0x000fe80000100a00 */
[----:B------:R-:W3:Y:S04]  /*73780*/  LDL.LU.64 R56, [R1+0x910] ;  /* 0x0009100001387983 */ /* 0x000ee80000300a00 */
[----:B------:R-:W-:Y:S04]  /*73790*/  STL.64 [R1+0x880], R12 ;  /* 0x0008800c01007387 */ /* 0x000fe80000100a00 */
[----:B------:R-:W-:Y:S04]  /*737a0*/  STL.64 [R1+0x888], R14 ;  /* 0x0008880e01007387 */ /* 0x000fe80000100a00 */
[----:B------:R-:W4:Y:S04]  /*737b0*/  LDL.LU.64 R58, [R1+0x918] ;  /* 0x00091800013a7983 */ /* 0x000f280000300a00 */
[----:B------:R-:W-:Y:S04]  /*737c0*/  STL.64 [R1+0x870], R8 ;  /* 0x0008700801007387 */ /* 0x000fe80000100a00 */
[----:B------:R-:W-:Y:S04]  /*737d0*/  STL.64 [R1+0x878], R10 ;  /* 0x0008780a01007387 */ /* 0x000fe80000100a00 */
[----:B----4-:R-:W-:Y:S04]  /*737e0*/  STL.64 [R1+0x5ce8], R58 ;  /* 0x005ce83a01007387 */ /* 0x010fe80000100a00 */
[----:B---3--:R0:W-:Y:S04]  /*737f0*/  STL.64 [R1+0x5ce0], R56 ;  /* 0x005ce03801007387 */ /* 0x0081e80000100a00 */
[----:B0-----:R-:W2:Y:S04]  /*73800*/  LDL.LU.64 R56, [R1+0x860] ;  /* 0x0008600001387983 */ /* 0x001ea80000300a00 */
[----:B------:R-:W2:Y:S04]  /*73810*/  LDL.LU.64 R58, [R1+0x868] ;  /* 0x00086800013a7983 */ /* 0x000ea80000300a00 */
[----:B------:R-:W3:Y:S04]  /*73820*/  LDL.LU.64 R48, [R1+0x900] ;  /* 0x0009000001307983 */ /* 0x000ee80000300a00 */
[----:B------:R-:W3:Y:S04]  /*73830*/  LDL.LU.64 R50, [R1+0x908] ;  /* 0x0009080001327983 */ /* 0x000ee80000300a00 */
[----:B------:R-:W4:Y:S04]  /*73840*/  LDL.LU.64 R32, [R1+0x830] ;  /* 0x0008300001207983 */ /* 0x000f280000300a00 */
[----:B------:R-:W4:Y:S04]  /*73850*/  LDL.LU.64 R34, [R1+0x838] ;  /* 0x0008380001227983 */ /* 0x000f280000300a00 */
[----:B------:R-:W3:Y:S04]  /*73860*/  LDL.LU.64 R24, [R1+0x820] ;  /* 0x0008200001187983 */ /* 0x000ee80000300a00 */
[----:B------:R-:W3:Y:S04]  /*73870*/  LDL.LU.64 R26, [R1+0x828] ;  /* 0x00082800011a7983 */ /* 0x000ee80000300a00 */
[----:B------:R-:W4:Y:S04]  /*73880*/  LDL.LU.64 R8, [R1+0x8f0] ;  /* 0x0008f00001087983 */ /* 0x000f280000300a00 */
[----:B------:R-:W4:Y:S04]  /*73890*/  LDL.LU.64 R10, [R1+0x8f8] ;  /* 0x0008f800010a7983 */ /* 0x000f280000300a00 */
[----:B------:R-:W4:Y:S04]  /*738a0*/  LDL.LU.64 R20, [R1+0x8e0] ;  /* 0x0008e00001147983 */ /* 0x000f280000300a00 */
[----:B------:R-:W4:Y:S04]  /*738b0*/  LDL.LU.64 R22, [R1+0x8e8] ;  /* 0x0008e80001167983 */ /* 0x000f280000300a00 */
[----:B------:R-:W4:Y:S01]  /*738c0*/  LDL.LU.64 R12, [R1+0x8d0] ;  /* 0x0008d000010c7983 */ /* 0x000f220000300a00 */
[----:B------:R-:W-:-:S03]  /*738d0*/  IMAD.MOV.U32 R55, RZ, RZ, R0 ;  /* 0x000000ffff377224 */ /* 0x000fc600078e0000 */
[----:B------:R-:W4:Y:S04]  /*738e0*/  LDL.LU.64 R14, [R1+0x8d8] ;  /* 0x0008d800010e7983 */ /* 0x000f280000300a00 */
        /* <DEDUP_REMOVED lines=9> */
[----:B------:R-:W4:Y:S01]  /*73980*/  LDL.LU.64 R30, [R1+0x6f8] ;  /* 0x0006f800011e7983 */ /* 0x000f220000300a00 */
[----:B--2---:R-:W-:Y:S03]  /*73990*/  HMMA.16816.F32 R52, R4, R54, R56 ;  /* 0x000000360434723c */ /* 0x004fe60000001838 */
[----:B------:R-:W2:Y:S04]  /*739a0*/  LDL.LU.64 R58, [R1+0x5ce8] ;  /* 0x005ce800013a7983 */ /* 0x000ea80000300a00 */
[----:B------:R-:W2:-:S15]  /*739b0*/  LDL.LU.64 R56, [R1+0x5ce0] ;  /* 0x005ce00001387983 */ /* 0x000e9e0000300a00 */
[----:B------:R-:W-:-:S01]  /*739c0*/  NOP ;  /* 0x0000000000007918 */ /* 0x000fc20000000000 */
[----:B------:R-:W-:Y:S04]  /*739d0*/  STL.64 [R1+0x860], R52 ;  /* 0x0008603401007387 */ /* 0x000fe80000100a00 */
[----:B------:R0:W-:Y:S04]  /*739e0*/  STL.64 [R1+0x868], R54 ;  /* 0x0008683601007387 */ /* 0x0001e80000100a00 */
[----:B0-----:R-:W3:Y:S04]  /*739f0*/  LDL.LU.64 R54, [R1+0x5cd8] ;  /* 0x005cd80001367983 */ /* 0x001ee80000300a00 */
[----:B------:R-:W4:Y:S01]  /*73a00*/  LDL.LU.64 R52, [R1+0x5cd0] ;  /* 0x005cd00001347983 */ /* 0x000f220000300a00 */
[----:B--2---:R-:W-:-:S15]  /*73a10*/  HMMA.16816.F32 R56, R4, R60, R56 ;  /* 0x0000003c0438723c */ /* 0x004fde0000001838 */
[----:B------:R-:W-:-:S08]  /*73a20*/  NOP ;  /* 0x0000000000007918 */ /* 0x000fd00000000000 */
[----:B------:R-:W-:Y:S04]  /*73a30*/  STL.64 [R1+0x850], R56 ;  /* 0x0008503801007387 */ /* 0x000fe80000100a00 */
[----:B------:R0:W-:Y:S04]  /*73a40*/  STL.64 [R1+0x858], R58 ;  /* 0x0008583a01007387 */ /* 0x0001e80000100a00 */
[----:B0-----:R-:W2:Y:S04]  /*73a50*/  LDL.LU.64 R58, [R1+0x5cc8] ;  /* 0x005cc800013a7983 */ /* 0x001ea80000300a00 */
[----:B------:R-:W2:Y:S01]  /*73a60*/  LDL.LU.64 R56, [R1+0x5cc0] ;  /* 0x005cc00001387983 */ /* 0x000ea20000300a00 */
[C---:B---3--:R-:W-:Y:S06]  /*73a70*/  HMMA.16816.F32 R24, R4.reuse, R54, R24 ;  /* 0x000000360418723c */ /* 0x048fec0000001818 */
[C---:B----4-:R-:W-:Y:S06]  /*73a80*/  HMMA.16816.F32 R8, R4.reuse, R2, R8 ;  /* 0x000000020408723c */ /* 0x050fec0000001808 */
[C---:B--2---:R-:W-:Y:S06]  /*73a90*/  HMMA.16816.F32 R48, R4.reuse, R58, R48 ;  /* 0x0000003a0430723c */ /* 0x044fec0000001830 */
[----:B------:R-:W-:-:S15]  /*73aa0*/  HMMA.16816.F32 R32, R4, R56, R32 ;  /* 0x000000380420723c */ /* 0x000fde0000001820 */
[----:B------:R-:W-:-:S02]  /*73ab0*/  NOP ;  /* 0x0000000000007918 */ /* 0x000fc40000000000 */
[----:B------:R-:W-:Y:S04]  /*73ac0*/  STL.64 [R1+0x840], R48 ;  /* 0x0008403001007387 */ /* 0x000fe80000100a00 */
[----:B------:R0:W-:Y:S04]  /*73ad0*/  STL.64 [R1+0x848], R50 ;  /* 0x0008483201007387 */ /* 0x0001e80000100a00 */
[----:B0-----:R-:W2:Y:S04]  /*73ae0*/  LDL.LU.64 R50, [R1+0x5cb8] ;  /* 0x005cb80001327983 */ /* 0x001ea80000300a00 */
[----:B------:R-:W3:Y:S04]  /*73af0*/  LDL.LU.64 R48, [R1+0x5cb0] ;  /* 0x005cb00001307983 */ /* 0x000ee80000300a00 */
[----:B------:R-:W4:Y:S04]  /*73b00*/  LDL.LU.64 R56, [R1+0x730] ;  /* 0x0007300001387983 */ /* 0x000f280000300a00 */
[----:B------:R-:W4:Y:S04]  /*73b10*/  LDL.LU.64 R58, [R1+0x738] ;  /* 0x00073800013a7983 */ /* 0x000f280000300a00 */
[----:B------:R-:W-:Y:S04]  /*73b20*/  STL.64 [R1+0x830], R32 ;  /* 0x0008302001007387 */ /* 0x000fe80000100a00 */
[----:B------:R0:W-:Y:S04]  /*73b30*/  STL.64 [R1+0x838], R34 ;  /* 0x0008382201007387 */ /* 0x0001e80000100a00 */
[----:B0-----:R-:W3:Y:S04]  /*73b40*/  LDL.LU R34, [R1+0x1608] ;  /* 0x0016080001227983 */ /* 0x001ee80000300800 */
[----:B------:R-:W3:Y:S04]  /*73b50*/  LDL.LU R35, [R1+0x1600] ;  /* 0x0016000001237983 */ /* 0x000ee80000300800 */
[----:B------:R-:W-:Y:S04]  /*73b60*/  STL.64 [R1+0x820], R24 ;  /* 0x0008201801007387 */ /* 0x000fe80000100a00 */
[----:B------:R0:W-:Y:S04]  /*73b70*/  STL.64 [R1+0x828], R26 ;  /* 0x0008281a01007387 */ /* 0x0001e80000100a00 */
[----:B0-----:R-:W2:Y:S04]  /*73b80*/  LDL.LU.64 R26, [R1+0x5ca8] ;  /* 0x005ca800011a7983 */ /* 0x001ea80000300a00 */
[----:B------:R-:W3:Y:S04]  /*73b90*/  LDL.LU.64 R24, [R1+0x5ca0] ;  /* 0x005ca00001187983 */ /* 0x000ee80000300a00 */
[----:B------:R-:W-:Y:S04]  /*73ba0*/  STL.64 [R1+0x810], R8 ;  /* 0x0008100801007387 */ /* 0x000fe80000100a00 */
[----:B------:R0:W-:Y:S04]  /*73bb0*/  STL.64 [R1+0x818], R10 ;  /* 0x0008180a01007387 */ /* 0x0001e80000100a00 */
[----:B0-----:R-:W4:Y:S04]  /*73bc0*/  LDL.LU.64 R10, [R1+0x5c98] ;  /* 0x005c9800010a7983 */ /* 0x001f280000300a00 */
[----:B------:R-:W2:Y:S02]  /*73bd0*/  LDL.LU.64 R8, [R1+0x5c90] ;  /* 0x005c900001087983 */ /* 0x000ea40000300a00 */
[C---:B--2---:R-:W-:Y:S06]  /*73be0*/  HMMA.16816.F32 R20, R4.reuse, R8, R20 ;  /* 0x000000080414723c */ /* 0x044fec0000001814 */
[----:B----4-:R-:W-:-:S15]  /*73bf0*/  HMMA.16816.F32 R8, R4, R10, R12 ;  /* 0x0000000a0408723c */ /* 0x010fde000000180c */
[----:B------:R-:W-:-:S02]  /*73c00*/  NOP ;  /* 0x0000000000007918 */ /* 0x000fc40000000000 */
[----:B------:R-:W-:Y:S04]  /*73c10*/  STL.64 [R1+0x800], R20 ;  /* 0x0008001401007387 */ /* 0x000fe80000100a00 */
[----:B------:R0:W-:Y:S04]  /*73c20*/  STL.64 [R1+0x808], R22 ;  /* 0x0008081601007387 */ /* 0x0001e80000100a00 */
[----:B0-----:R-:W2:Y:S04]  /*73c30*/  LDL.LU.64 R22, [R1+0x5c88] ;  /* 0x005c880001167983 */ /* 0x001ea80000300a00 */
[----:B------:R-:W4:Y:S04]  /*73c40*/  LDL.LU.64 R20, [R1+0x5c80] ;  /* 0x005c800001147983 */ /* 0x000f280000300a00 */
[----:B------:R-:W3:Y:S04]  /*73c50*/  LDL.LU.64 R14, [R1+0x5c78] ;  /* 0x005c7800010e7983 */ /* 0x000ee80000300a00 */
[----:B------:R-:W2:Y:S04]  /*73c60*/  LDL.LU.64 R12, [R1+0x5c70] ;  /* 0x005c7000010c7983 */ /* 0x000ea80000300a00 */
[----:B------:R0:W-:Y:S04]  /*73c70*/  STL.64 [R1+0x7f0], R8 ;  /* 0x0007f00801007387 */ /* 0x0001e80000100a00 */
[----:B------:R1:W-:Y:S04]  /*73c80*/  STL.64 [R1+0x7f8], R10 ;  /* 0x0007f80a01007387 */ /* 0x0003e80000100a00 */
[----:B0-----:R-:W3:Y:S04]  /*73c90*/  LDL.LU.64 R8, [R1+0x740] ;  /* 0x0007400001087983 */ /* 0x001ee80000300a00 */
[----:B-1----:R-:W3:Y:S01]  /*73ca0*/  LDL.LU.64 R10, [R1+0x748] ;  /* 0x00074800010a7983 */ /* 0x002ee20000300a00 */
[----:B--2---:R-:W-:-:S15]  /*73cb0*/  HMMA.16816.F32 R16, R4, R12, R16 ;  /* 0x0000000c0410723c */ /* 0x004fde0000001810 */
[----:B------:R-:W-:-:S08]  /*73cc0*/  NOP ;  /* 0x0000000000007918 */ /* 0x000fd00000000000 */
[----:B------:R-:W-:Y:S04]  /*73cd0*/  STL.64 [R1+0x7e0], R16 ;  /* 0x0007e01001007387 */ /* 0x000fe80000100a00 */
[----:B------:R0:W-:Y:S04]  /*73ce0*/  STL.64 [R1+0x7e8], R18 ;  /* 0x0007e81201007387 */ /* 0x0001e80000100a00 */
[----:B0-----:R-:W2:Y:S04]  /*73cf0*/  LDL.LU.64 R18, [R1+0x5c68] ;  /* 0x005c680001127983 */ /* 0x001ea80000300a00 */
[----:B------:R-:W4:Y:S01]  /*73d00*/  LDL.LU.64 R16, [R1+0x5c60] ;  /* 0x005c600001107983 */ /* 0x000f220000300a00 */
[----:B---3--:R-:W-:-:S15]  /*73d10*/  HMMA.16816.F32 R8, R4, R14, R8 ;  /* 0x0000000e0408723c */ /* 0x008fde0000001808 */
[----:B------:R-:W-:-:S08]  /*73d20*/  NOP ;  /* 0x0000000000007918 */ /* 0x000fd00000000000 */
[----:B------:R-:W-:Y:S04]  /*73d30*/  STL.64 [R1+0x7d0], R8 ;  /* 0x0007d00801007387 */ /* 0x000fe80000100a00 */
[----:B------:R2:W-:Y:S01]  /*73d40*/  STL.64 [R1+0x7d8], R10 ;  /* 0x0007d80a01007387 */ /* 0x0005e20000100a00 */
[C---:B----4-:R-:W-:Y:S06]  /*73d50*/  HMMA.16816.F32 R12, R4.reuse, R16, R56 ;  /* 0x00000010040c723c */ /* 0x050fec0000001838 */
[C---:B--2---:R-:W-:Y:S06]  /*73d60*/  HMMA.16816.F32 R8, R4.reuse, R18, R44 ;  /* 0x000000120408723c */ /* 0x044fec000000182c */
[C---:B------:R-:W-:Y:S11]  /*73d70*/  HMMA.16816.F32 R16, R4.reuse, R20, R40 ;  /* 0x000000140410723c */ /* 0x040ff60000001828 */
[----:B------:R-:W-:Y:S04]  /*73d80*/  STL.64 [R1+0x7c0], R12 ;  /* 0x0007c00c01007387 */ /* 0x000fe80000100a00 */
[----:B------:R0:W-:Y:S02]  /*73d90*/  STL.64 [R1+0x7c8], R14 ;  /* 0x0007c80e01007387 */ /* 0x0001e40000100a00 */
[C---:B0-----:R-:W-:Y:S02]  /*73da0*/  HMMA.16816.F32 R12, R4.reuse, R22, R36 ;  /* 0x00000016040c723c */ /* 0x041fe40000001824 */
[----:B------:R-:W-:Y:S04]  /*73db0*/  STL.64 [R1+0x7b0], R8 ;  /* 0x0007b00801007387 */ /* 0x000fe80000100a00 */
[----:B------:R0:W-:Y:S04]  /*73dc0*/  STL.64 [R1+0x7b8], R10 ;  /* 0x0007b80a01007387 */ /* 0x0001e80000100a00 */
[----:B------:R1:W-:Y:S04]  /*73dd0*/  STL.64 [R1+0x7a0], R16 ;  /* 0x0007a01001007387 */ /* 0x0003e80000100a00 */
[----:B------:R2:W-:Y:S01]  /*73de0*/  STL.64 [R1+0x7a8], R18 ;  /* 0x0007a81201007387 */ /* 0x0005e20000100a00 */
[C---:B0-----:R-:W-:Y:S03]  /*73df0*/  HMMA.16816.F32 R8, R4.reuse, R24, R28 ;  /* 0x000000180408723c */ /* 0x041fe6000000181c */
[----:B------:R-:W3:Y:S05]  /*73e00*/  LDL.LU.64 R28, [R1+0x6e0] ;  /* 0x0006e000011c7983 */ /* 0x000eea0000300a00 */
[----:B------:R0:W-:Y:S04]  /*73e10*/  STL.64 [R1+0x790], R12 ;  /* 0x0007900c01007387 */ /* 0x0001e80000100a00 */
[----:B------:R4:W-:Y:S04]  /*73e20*/  STL.64 [R1+0x798], R14 ;  /* 0x0007980e01007387 */ /* 0x0009e80000100a00 */
[----:B------:R-:W3:Y:S07]  /*73e30*/  LDL.LU.64 R30, [R1+0x6e8] ;  /* 0x0006e800011e7983 */ /* 0x000eee0000300a00 */
        /* <DEDUP_REMOVED lines=18> */
[----:B---3--:R-:W-:Y:S03]  /*73f60*/  HMMA.16816.F32 R24, R4, R26, R28 ;  /* 0x0000001a0418723c */ /* 0x008fe6000000181c */
[----:B------:R-:W3:Y:S04]  /*73f70*/  LDL.LU.64 R30, [R1+0x5c58] ;  /* 0x005c5800011e7983 */ /* 0x000ee80000300a00 */
[----:B------:R-:W2:-:S15]  /*73f80*/  LDL.LU.64 R28, [R1+0x5c50] ;  /* 0x005c5000011c7983 */ /* 0x000e9e0000300a00 */
[----:B------:R-:W-:-:S01]  /*73f90*/  NOP ;  /* 0x0000000000007918 */ /* 0x000fc20000000000 */
[----:B------:R0:W-:Y:S04]  /*73fa0*/  STL.64 [R1+0x770], R24 ;  /* 0x0007701801007387 */ /* 0x0001e80000100a00 */
[----:B------:R1:W-:Y:S04]  /*73fb0*/  STL.64 [R1+0x778], R26 ;  /* 0x0007781a01007387 */ /* 0x0003e80000100a00 */
[----:B0-----:R-:W4:Y:S04]  /*73fc0*/  LDL.LU.64 R24, [R1+0x5c0] ;  /* 0x0005c00001187983 */ /* 0x001f280000300a00 */
[----:B-1----:R-:W4:Y:S01]  /*73fd0*/  LDL.LU.64 R26, [R1+0x5c8] ;  /* 0x0005c800011a7983 */ /* 0x002f220000300a00 */
[C---:B--2---:R-:W-:Y:S06]  /*73fe0*/  HMMA.16816.F32 R44, R4.reuse, R28, R44 ;  /* 0x0000001c042c723c */ /* 0x044fec000000182c */
[----:B---3--:R-:W-:-:S15]  /*73ff0*/  HMMA.16816.F32 R28, R4, R30, R36 ;  /* 0x0000001e041c723c */ /* 0x008fde0000001824 */
[----:B------:R-:W-:-:S02]  /*74000*/  NOP ;  /* 0x0000000000007918 */ /* 0x000fc40000000000 */
[----:B------:R-:W-:Y:S04]  /*74010*/  STL.64 [R1+0x760], R44 ;  /* 0x0007602c01007387 */ /* 0x000fe80000100a00 */
[----:B------:R0:W-:Y:S04]  /*74020*/  STL.64 [R1+0x768], R46 ;  /* 0x0007682e01007387 */ /* 0x0001e80000100a00 */
[----:B0-----:R-:W2:Y:S04]  /*74030*/  LDL.LU.64 R46, [R1+0x5c48] ;  /* 0x005c4800012e7983 */ /* 0x001ea80000300a00 */
[----:B------:R-:W3:Y:S04]  /*74040*/  LDL.LU.64 R44, [R1+0x5c40] ;  /* 0x005c4000012c7983 */ /* 0x000ee80000300a00 */
[----:B------:R-:W4:Y:S04]  /*74050*/  LDL.LU.64 R38, [R1+0x5c38] ;  /* 0x005c380001267983 */ /* 0x000f280000300a00 */
[----:B------:R-:W2:Y:S04]  /*74060*/  LDL.LU.64 R36, [R1+0x5c30] ;  /* 0x005c300001247983 */ /* 0x000ea80000300a00 */
[----:B------:R0:W-:Y:S04]  /*74070*/  STL.64 [R1+0x750], R28 ;  /* 0x0007501c01007387 */ /* 0x0001e80000100a00 */
[----:B------:R1:W-:Y:S04]  /*74080*/  STL.64 [R1+0x758], R30 ;  /* 0x0007581e01007387 */ /* 0x0003e80000100a00 */
[----:B0-----:R-:W4:Y:S04]  /*74090*/  LDL.LU.64 R28, [R1+0x5e0] ;  /* 0x0005e000011c7983 */ /* 0x001f280000300a00 */
[----:B-1----:R-:W4:Y:S01]  /*740a0*/  LDL.LU.64 R30, [R1+0x5e8] ;  /* 0x0005e800011e7983 */ /* 0x002f220000300a00 */
[----:B--2---:R-:W-:-:S15]  /*740b0*/  HMMA.16816.F32 R40, R4, R36, R40 ;  /* 0x000000240428723c */ /* 0x004fde0000001828 */
[----:B------:R-:W-:-:S08]  /*740c0*/  NOP ;  /* 0x0000000000007918 */ /* 0x000fd00000000000 */
[----:B------:R-:W-:Y:S04]  /*740d0*/  STL.64 [R1+0x740], R40 ;  /* 0x0007402801007387 */ /* 0x000fe80000100a00 */
[----:B------:R0:W-:Y:S04]  /*740e0*/  STL.64 [R1+0x748], R42 ;  /* 0x0007482a01007387 */ /* 0x0001e80000100a00 */
[----:B0-----:R-:W2:Y:S04]  /*740f0*/  LDL.LU.64 R42, [R1+0x5c28] ;  /* 0x005c2800012a7983 */ /* 0x001ea80000300a00 */
[----:B------:R-:W2:Y:S01]  /*74100*/  LDL.LU.64 R40, [R1+0x5c20] ;  /* 0x005c200001287983 */ /* 0x000ea20000300a00 */
[C---:B----4-:R-:W-:Y:S06]  /*74110*/  HMMA.16816.F32 R28, R4.reuse, R38, R28 ;  /* 0x00000026041c723c */ /* 0x050fec000000181c */
[----:B------:R-:W-:-:S15]  /*74120*/  HMMA.16816.F32 R16, R4, R46, R16 ;  /* 0x0000002e0410723c */ /* 0x000fde0000001810 */
[----:B------:R-:W-:-:S02]  /*74130*/  NOP ;  /* 0x0000000000007918 */ /* 0x000fc40000000000 */
[----:B------:R-:W-:Y:S01]  /*74140*/  STL.64 [R1+0x730], R28 ;  /* 0x0007301c01007387 */ /* 0x000fe20000100a00 */
[----:B------:R-:W-:-:S03]  /*74150*/  IMAD.MOV.U32 R0, RZ, RZ, R31 ;  /* 0x000000ffff007224 */ /* 0x000fc600078e001f */
[----:B------:R2:W-:Y:S01]  /*74160*/  STL [R1+0x738], R30 ;  /* 0x0007381e01007387 */ /* 0x0005e20000100800 */
[C---:B---3--:R-:W-:Y:S06]  /*74170*/  HMMA.16816.F32 R20, R4.reuse, R44, R20 ;  /* 0x0000002c0414723c */ /* 0x048fec0000001814 */
[C---:B------:R-:W-:Y:S06]  /*74180*/  HMMA.16816.F32 R8, R4.reuse, R50, R8 ;  /* 0x000000320408723c */ /* 0x040fec0000001808 */
[----:B------:R-:W-:Y:S01]  /*74190*/  HMMA.16816.F32 R12, R4, R48, R12 ;  /* 0x00000030040c723c */ /* 0x000fe2000000180c */
[----:B------:R0:W-:Y:S01]  /*741a0*/  STL [R1+0x58e8], R0 ;  /* 0x0058e80001007387 */ /* 0x0001e20000100800 */
[----:B------:R-:W-:-:S04]  /*741b0*/  IMAD R32, R35, 0x100, R34 ;  /* 0x0000010023207824 */ /* 0x000fc800078e0222 */
[C---:B--2---:R-:W-:Y:S06]  /*741c0*/  HMMA.16816.F32 R28, R4.reuse, R40, R24 ;  /* 0x00000028041c723c */ /* 0x044fec0000001818 */
[----:B------:R-:W-:-:S15]  /*741d0*/  HMMA.16816.F32 R24, R4, R42, R56 ;  /* 0x0000002a0418723c */ /* 0x000fde0000001838 */
[----:B------:R-:W-:-:S08]  /*741e0*/  NOP ;  /* 0x0000000000007918 */ /* 0x000fd00000000000 */
[----:B------:R-:W-:Y:S01]  /*741f0*/  STL.64 [R1+0x710], R24 ;  /* 0x0007101801007387 */ /* 0x000fe20000100a00 */
[----:B0-----:R-:W-:-:S03]  /*74200*/  IMAD.MOV.U32 R0, RZ, RZ, R27 ;  /* 0x000000ffff007224 */ /* 0x001fc600078e001b */
[----:B------:R-:W-:Y:S04]  /*74210*/  STL.64 [R1+0x720], R28 ;  /* 0x0007201c01007387 */ /* 0x000fe80000100a00 */
[----:B------:R-:W-:Y:S04]  /*74220*/  STL.64 [R1+0x728], R30 ;  /* 0x0007281e01007387 */ /* 0x000fe80000100a00 */
[----:B------:R-:W-:Y:S04]  /*74230*/  STL [R1+0x718], R26 ;  /* 0x0007181a01007387 */ /* 0x000fe80000100800 */
[----:B------:R0:W-:Y:S04]  /*74240*/  STL [R1+0x5930], R0 ;  /* 0x0059300001007387 */ /* 0x0001e80000100800 */
[----:B------:R-:W-:Y:S04]  /*74250*/  STL.64 [R1+0x6f0], R16 ;  /* 0x0006f01001007387 */ /* 0x000fe80000100a00 */
[----:B------:R-:W-:Y:S01]  /*74260*/  STL.64 [R1+0x700], R20 ;  /* 0x0007001401007387 */ /* 0x000fe20000100a00 */
[----:B0-----:R-:W-:-:S03]  /*74270*/  IMAD.MOV.U32 R0, RZ, RZ, R19 ;  /* 0x000000ffff007224 */ /* 0x001fc600078e0013 */
[----:B------:R-:W-:Y:S04]  /*74280*/  STL.64 [R1+0x708], R22 ;  /* 0x0007081601007387 */ /* 0x000fe80000100a00 */
[----:B------:R-:W-:Y:S04]  /*74290*/  STL [R1+0x6f8], R18 ;  /* 0x0006f81201007387 */ /* 0x000fe80000100800 */
[----:B------:R0:W-:Y:S04]  /*742a0*/  STL [R1+0x5950], R0 ;  /* 0x0059500001007387 */ /* 0x0001e80000100800 */
[----:B------:R-:W-:Y:S04]  /*742b0*/  STL.64 [R1+0x6d0], R8 ;  /* 0x0006d00801007387 */ /* 0x000fe80000100a00 */
[----:B------:R1:W-:Y:S01]  /*742c0*/  STL.64 [R1+0x6e0], R12 ;  /* 0x0006e00c01007387 */ /* 0x0003e20000100a00 */
[----:B0-----:R-:W-:-:S03]  /*742d0*/  IMAD.MOV.U32 R0, RZ, RZ, R11 ;  /* 0x000000ffff007224 */ /* 0x001fc600078e000b */
[----:B------:R0:W-:Y:S04]  /*742e0*/  STL.64 [R1+0x6e8], R14 ;  /* 0x0006e80e01007387 */ /* 0x0001e80000100a00 */
[----:B------:R2:W-:Y:S04]  /*742f0*/  STL [R1+0x6d8], R10 ;  /* 0x0006d80a01007387 */ /* 0x0005e80000100800 */
[----:B------:R-:W-:Y:S04]  /*74300*/  STL [R1+0x59d8], R0 ;  /* 0x0059d80001007387 */ /* 0x000fe80000100800 */
[----:B------:R-:W3:Y:S04]  /*74310*/  LDL.LU R41, [R1+0x1614] ;  /* 0x0016140001297983 */ /* 0x000ee80000300800 */
[----:B------:R-:W3:Y:S04]  /*74320*/  LDL.LU R33, [R1+0x1610] ;  /* 0x0016100001217983 */ /* 0x000ee80000300800 */
[----:B------:R-:W4:Y:S04]  /*74330*/  LDL.LU R26, [R1+0x1624] ;  /* 0x00162400011a7983 */ /* 0x000f280000300800 */
[----:B------:R-:W4:Y:S04]  /*74340*/  LDL.LU R34, [R1+0x1620] ;  /* 0x0016200001227983 */ /* 0x000f280000300800 */
[----:B------:R-:W4:Y:S04]  /*74350*/  LDL.LU R27, [R1+0x1634] ;  /* 0x00163400011b7983 */ /* 0x000f280000300800 */
[----:B------:R-:W4:Y:S04]  /*74360*/  LDL.LU R35, [R1+0x162c] ;  /* 0x00162c0001237983 */ /* 0x000f280000300800 */
[----:B------:R-:W4:Y:S04]  /*74370*/  LDL.LU.64 R36, [R1+0x490] ;  /* 0x0004900001247983 */ /* 0x000f280000300a00 */
[----:B------:R-:W4:Y:S04]  /*74380*/  LDL.LU.64 R38, [R1+0x498] ;  /* 0x0004980001267983 */ /* 0x000f280000300a00 */
        /* <DEDUP_REMOVED lines=12> */
[----:B-1----:R-:W4:Y:S04]  /*74450*/  LDL.LU R12, [R1+0x50] ;  /* 0x00005000010c7983 */ /* 0x002f280000300800 */
[----:B------:R-:W4:Y:S04]  /*74460*/  LDL.LU R13, [R1+0x54] ;  /* 0x00005400010d7983 */ /* 0x000f280000300800 */
[----:B0-----:R-:W4:Y:S04]  /*74470*/  LDL.LU R14, [R1+0x58] ;  /* 0x00005800010e7983 */ /* 0x001f280000300800 */
[----:B------:R-:W4:Y:S04]  /*74480*/  LDL.LU R15, [R1+0x5c] ;  /* 0x00005c00010f7983 */ /* 0x000f280000300800 */
[----:B------:R-:W4:Y:S04]  /*74490*/  LDL.LU R16, [R1+0xc80] ;  /* 0x000c800001107983 */ /* 0x000f280000300800 */
[----:B------:R-:W4:Y:S04]  /*744a0*/  LDL.LU R17, [R1+0xc84] ;  /* 0x000c840001117983 */ /* 0x000f280000300800 */
[----:B------:R-:W4:Y:S04]  /*744b0*/  LDL.LU R8, [R1+0x60] ;  /* 0x0000600001087983 */ /* 0x000f280000300800 */
[----:B------:R-:W4:Y:S04]  /*744c0*/  LDL.LU R9, [R1+0x64] ;  /* 0x0000640001097983 */ /* 0x000f280000300800 */
[----:B--2---:R-:W2:Y:S04]  /*744d0*/  LDL.LU R10, [R1+0x68] ;  /* 0x00006800010a7983 */ /* 0x004ea80000300800 */
        /* <DEDUP_REMOVED lines=8> */
[----:B------:R-:W2:Y:S01]  /*74560*/  LDL.LU R59, [R1+0x7c] ;  /* 0x00007c00013b7983 */ /* 0x000ea20000300800 */
[----:B------:R-:W-:Y:S01]  /*74570*/  F2FP.F16.E5M2.UNPACK_B R32, R32 ;  /* 0x00000020ff20723e */ /* 0x000fe200020004ff */
[----:B---3--:R-:W-:-:S02]  /*74580*/  IMAD R33, R33, 0x100, R41 ;  /* 0x0000010021217824 */ /* 0x008fc400078e0229 */
[----:B----4-:R-:W-:Y:S01]  /*74590*/  IMAD R34, R34, 0x100, R26 ;  /* 0x0000010022227824 */ /* 0x010fe200078e021a */
[C---:B------:R-:W-:Y:S01]  /*745a0*/  HMMA.16816.F32 R36, R4.reuse, R52, R36 ;  /* 0x000000340424723c */ /* 0x040fe20000001824 */
[----:B------:R-:W-:Y:S01]  /*745b0*/  IMAD R35, R35, 0x100, R27 ;  /* 0x0000010023237824 */ /* 0x000fe200078e021b */
[----:B------:R-:W-:Y:S02]  /*745c0*/  F2FP.F16.E5M2.UNPACK_B R33, R33 ;  /* 0x00000021ff21723e */ /* 0x000fe400020004ff */
[----:B------:R-:W-:Y:S02]  /*745d0*/  F2FP.F16.E5M2.UNPACK_B R34, R34 ;  /* 0x00000022ff22723e */ /* 0x000fe400020004ff */
[----:B------:R-:W-:Y:S01]  /*745e0*/  F2FP.F16.E5M2.UNPACK_B R35, R35 ;  /* 0x00000023ff23723e */ /* 0x000fe200020004ff */
[----:B------:R-:W-:Y:S01]  /*745f0*/  HMMA.16816.F32 R4, R4, R24, R28 ;  /* 0x000000180404723c */ /* 0x000fe2000000181c */
[----:B------:R-:W-:Y:S02]  /*74600*/  F2FP.F16.E5M2.UNPACK_B R18, R18.H1 ;  /* 0x00000012ff12723e */ /* 0x000fe400030004ff */
[----:B------:R-:W-:-:S13]  /*74610*/  F2FP.F16.E5M2.UNPACK_B R19, R19.H1 ;  /* 0x00000013ff13723e */ /* 0x000fda00030004ff */
[----:B------:R-:W-:Y:S01]  /*74620*/  STL.64 [R1+0x6c0], R36 ;  /* 0x0006c02401007387 */ /* 0x000fe20000100a00 */
[----:B------:R-:W-:-:S03]  /*74630*/  F2FP.F16.E5M2.UNPACK_B R2, R2.H1 ;  /* 0x00000002ff02723e */ /* 0x000fc600030004ff */
[----:B------:R-:W-:Y:S01]  /*74640*/  STL.64 [R1+0x6c8], R38 ;  /* 0x0006c82601007387 */ /* 0x000fe20000100a00 */
[----:B------:R-:W-:Y:S01]  /*74650*/  F2FP.F16.E5M2.UNPACK_B R3, R3.H1 ;  /* 0x00000003ff03723e */ /* 0x000fe200030004ff */
[C---:B------:R-:W-:Y:S06]  /*74660*/  HMMA.16816.F32 R20, R32.reuse, R18, R20 ;  /* 0x000000122014723c */ /* 0x040fec0000001814 */
[----:B------:R-:W-:Y:S04]  /*74670*/  STL [R1+0x30], R18 ;  /* 0x0000301201007387 */ /* 0x000fe80000100800 */
[----:B------:R0:W-:Y:S01]  /*74680*/  STL.64 [R1+0x8d0], R4 ;  /* 0x0008d00401007387 */ /* 0x0001e20000100a00 */
[----:B------:R-:W-:Y:S01]  /*74690*/  HMMA.16816.F32 R12, R32, R2, R12 ;  /* 0x00000002200c723c */ /* 0x000fe2000000180c */
[----:B0-----:R-:W-:-:S02]  /*746a0*/  F2FP.F16.E5M2.UNPACK_B R4, R16.H1 ;  /* 0x00000010ff04723e */ /* 0x001fc400030004ff */
[----:B------:R-:W-:-:S07]  /*746b0*/  F2FP.F16.E5M2.UNPACK_B R5, R17.H1 ;  /* 0x00000011ff05723e */ /* 0x000fce00030004ff */
[----:B--2---:R-:W-:Y:S01]  /*746c0*/  HMMA.16816.F32 R8, R32, R4, R8 ;  /* 0x000000042008723c */ /* 0x004fe20000001808 */
[----:B------:R0:W-:Y:S01]  /*746d0*/  STL.64 [R1+0x8d8], R6 ;  /* 0x0008d80601007387 */ /* 0x0001e20000100a00 */
[----:B------:R-:W-:-:S03]  /*746e0*/  IMAD.MOV.U32 R48, RZ, RZ, R2 ;  /* 0x000000ffff307224 */ /* 0x000fc600078e0002 */
[----:B------:R-:W-:Y:S04]  /*746f0*/  STL [R1+0x34], R19 ;  /* 0x0000341301007387 */ /* 0x000fe80000100800 */
[----:B------:R-:W-:Y:S01]  /*74700*/  STL.64 [R1+0x8f0], R20 ;  /* 0x0008f01401007387 */ /* 0x000fe20000100a00 */
[----:B0-----:R-:W-:-:S03]  /*74710*/  IMAD.MOV.U32 R6, RZ, RZ, R18 ;  /* 0x000000ffff067224 */ /* 0x001fc600078e0012 */
[----:B------:R-:W-:Y:S01]  /*74720*/  STL.64 [R1+0x8f8], R22 ;  /* 0x0008f81601007387 */ /* 0x000fe20000100a00 */
[----:B------:R-:W-:-:S03]  /*74730*/  IMAD.MOV.U32 R7, RZ, RZ, R3 ;  /* 0x000000ffff077224 */ /* 0x000fc600078e0003 */
[----:B------:R0:W-:Y:S04]  /*74740*/  STL.64 [R1+0x18], R2 ;  /* 0x0000180201007387 */ /* 0x0001e80000100a00 */
[----:B------:R-:W-:Y:S04]  /*74750*/  STL [R1+0x5bf0], R6 ;  /* 0x005bf00601007387 */ /* 0x000fe80000100800 */
[----:B------:R-:W-:Y:S01]  /*74760*/  STL.64 [R1+0x910], R12 ;  /* 0x0009100c01007387 */ /* 0x000fe20000100a00 */
[----:B0-----:R-:W-:Y:S02]  /*74770*/  F2FP.F16.E5M2.UNPACK_B R2, R54.H1 ;  /* 0x00000036ff02723e */ /* 0x001fe400030004ff */
[----:B------:R-:W-:Y:S01]  /*74780*/  F2FP.F16.E5M2.UNPACK_B R3, R55.H1 ;  /* 0x00000037ff03723e */ /* 0x000fe200030004ff */
[----:B------:R-:W-:Y:S04]  /*74790*/  STL.64 [R1+0x918], R14 ;  /* 0x0009180e01007387 */ /* 0x000fe80000100a00 */
[----:B------:R-:W-:Y:S04]  /*747a0*/  STL.64 [R1+0x10], R4 ;  /* 0x0000100401007387 */ /* 0x000fe80000100a00 */
[----:B------:R-:W-:Y:S04]  /*747b0*/  STL.64 [R1+0x930], R8 ;  /* 0x0009300801007387 */ /* 0x000fe80000100a00 */
[----:B------:R0:W-:Y:S02]  /*747c0*/  STL.64 [R1+0x938], R10 ;  /* 0x0009380a01007387 */ /* 0x0001e40000100a00 */
[----:B0-----:R-:W-:Y:S01]  /*747d0*/  HMMA.16816.F32 R8, R32, R2, R56 ;  /* 0x000000022008723c */ /* 0x001fe20000001838 */
[----:B------:R-:W-:Y:S01]  /*747e0*/  IMAD.MOV.U32 R50, RZ, RZ, R4 ;  /* 0x000000ffff327224 */ /* 0x000fe200078e0004 */
[----:B------:R-:W-:Y:S01]  /*747f0*/  F2FP.F16.E5M2.UNPACK_B R4, R60.H1 ;  /* 0x0000003cff04723e */ /* 0x000fe200030004ff */
[----:B------:R-:W-:Y:S01]  /*74800*/  IMAD.MOV.U32 R49, RZ, RZ, R5 ;  /* 0x000000ffff317224 */ /* 0x000fe200078e0005 */
[----:B------:R-:W-:-:S02]  /*74810*/  F2FP.F16.E5M2.UNPACK_B R5, R61.H1 ;  /* 0x0000003dff05723e */ /* 0x000fc400030004ff */
[----:B------:R0:W-:Y:S01]  /*74820*/  STL.64 [R1+0x8], R2 ;  /* 0x0000080201007387 */ /* 0x0001e20000100a00 */
[----:B------:R-:W-:-:S15]  /*74830*/  IMAD.MOV.U32 R0, RZ, RZ, R19 ;  /* 0x000000ffff007224 */ /* 0x000fde00078e0013 */
[----:B------:R-:W-:-:S01]  /*74840*/  NOP ;  /* 0x0000000000007918 */ /* 0x000fc20000000000 */
[----:B------:R1:W-:Y:S04]  /*74850*/  STL.64 [R1+0x940], R8 ;  /* 0x0009400801007387 */ /* 0x0003e80000100a00 */
[----:B------:R2:W-:Y:S04]  /*74860*/  STL.64 [R1+0x948], R10 ;  /* 0x0009480a01007387 */ /* 0x0005e80000100a00 */
[----:B------:R-:W-:Y:S04]  /*74870*/  STL.64 [R1], R4 ;  /* 0x0000000401007387 */ /* 0x000fe80000100a00 */
[----:B------:R-:W3:Y:S04]  /*74880*/  LDL.LU R16, [R1+0xf0] ;  /* 0x0000f00001107983 */ /* 0x000ee80000300800 */
[----:B------:R-:W3:Y:S04]  /*74890*/  LDL.LU R17, [R1+0xf4] ;  /* 0x0000f40001117983 */ /* 0x000ee80000300800 */
[----:B------:R-:W3:Y:S04]  /*748a0*/  LDL.LU R18, [R1+0xf8] ;  /* 0x0000f80001127983 */ /* 0x000ee80000300800 */
[----:B------:R-:W3:Y:S04]  /*748b0*/  LDL.LU R19, [R1+0xfc] ;  /* 0x0000fc0001137983 */ /* 0x000ee80000300800 */
[----:B------:R-:W4:Y:S04]  /*748c0*/  LDL.LU R20, [R1+0xe0] ;  /* 0x0000e00001147983 */ /* 0x000f280000300800 */
[----:B------:R-:W4:Y:S04]  /*748d0*/  LDL.LU R21, [R1+0xe4] ;  /* 0x0000e40001157983 */ /* 0x000f280000300800 */
[----:B------:R-:W4:Y:S04]  /*748e0*/  LDL.LU R22, [R1+0xe8] ;  /* 0x0000e80001167983 */ /* 0x000f280000300800 */
[----:B------:R-:W4:Y:S04]  /*748f0*/  LDL.LU R23, [R1+0xec] ;  /* 0x0000ec0001177983 */ /* 0x000f280000300800 */
        /* <DEDUP_REMOVED lines=20> */
[----:B------:R-:W-:-:S03]  /*74a40*/  IMAD.MOV.U32 R52, RZ, RZ, R2 ;  /* 0x000000ffff347224 */ /* 0x000fc600078e0002 */
[----:B------:R-:W4:Y:S01]  /*74a50*/  LDL.LU R28, [R1+0xc0] ;  /* 0x0000c000011c7983 */ /* 0x000f220000300800 */
[----:B------:R-:W-:-:S03]  /*74a60*/  IMAD.MOV.U32 R51, RZ, RZ, R3 ;  /* 0x000000ffff337224 */ /* 0x000fc600078e0003 */
[----:B------:R-:W4:Y:S04]  /*74a70*/  LDL.LU R29, [R1+0xc4] ;  /* 0x0000c400011d7983 */ /* 0x000f280000300800 */
[----:B------:R-:W4:Y:S04]  /*74a80*/  LDL.LU R30, [R1+0xc8] ;  /* 0x0000c800011e7983 */ /* 0x000f280000300800 */
[----:B------:R-:W4:Y:S04]  /*74a90*/  LDL.LU R31, [R1+0xcc] ;  /* 0x0000cc00011f7983 */ /* 0x000f280000300800 */
[----:B0-----:R-:W4:Y:S04]  /*74aa0*/  LDL.LU R2, [R1+0xcd0] ;  /* 0x000cd00001027983 */ /* 0x001f280000300800 */
[----:B------:R-:W4:Y:S04]  /*74ab0*/  LDL.LU R3, [R1+0xcd4] ;  /* 0x000cd40001037983 */ /* 0x000f280000300800 */
[----:B-1----:R-:W4:Y:S04]  /*74ac0*/  LDL.LU R8, [R1+0xd00] ;  /* 0x000d000001087983 */ /* 0x002f280000300800 */
        /* <DEDUP_REMOVED lines=9> */
[----:B------:R-:W-:Y:S04]  /*74b60*/  STL.64 [R1+0x5c00], R50 ;  /* 0x005c003201007387 */ /* 0x000fe80000100a00 */
[----:B------:R0:W-:Y:S04]  /*74b70*/  STL.64 [R1+0x5bf8], R48 ;  /* 0x005bf83001007387 */ /* 0x0001e80000100a00 */
[----:B0-----:R-:W2:Y:S04]  /*74b80*/  LDL.LU R48, [R1+0x80] ;  /* 0x0000800001307983 */ /* 0x001ea80000300800 */
[----:B------:R-:W2:Y:S04]  /*74b90*/  LDL.LU R49, [R1+0x84] ;  /* 0x0000840001317983 */ /* 0x000ea80000300800 */
[----:B------:R-:W2:Y:S04]  /*74ba0*/  LDL.LU R50, [R1+0x88] ;  /* 0x0000880001327983 */ /* 0x000ea80000300800 */
[----:B------:R-:W2:Y:S01]  /*74bb0*/  LDL.LU R51, [R1+0x8c] ;  /* 0x00008c0001337983 */ /* 0x000ea20000300800 */
[----:B------:R-:W-:-:S02]  /*74bc0*/  IMAD.MOV.U32 R6, RZ, RZ, R4 ;  /* 0x000000ffff067224 */ /* 0x000fc400078e0004 */
[----:B------:R-:W-:Y:S01]  /*74bd0*/  IMAD.MOV.U32 R53, RZ, RZ, R5 ;  /* 0x000000ffff357224 */ /* 0x000fe200078e0005 */
[----:B---3--:R-:W-:Y:S02]  /*74be0*/  F2FP.F16.E5M2.UNPACK_B R60, R60.H1 ;  /* 0x0000003cff3c723e */ /* 0x008fe400030004ff */
[----:B----4-:R-:W-:Y:S02]  /*74bf0*/  F2FP.F16.E5M2.UNPACK_B R61, R61.H1 ;  /* 0x0000003dff3d723e */ /* 0x010fe400030004ff */
[----:B------:R-:W-:Y:S02]  /*74c00*/  F2FP.F16.E5M2.UNPACK_B R58, R58.H1 ;  /* 0x0000003aff3a723e */ /* 0x000fe400030004ff */
[----:B------:R-:W-:Y:S02]  /*74c10*/  F2FP.F16.E5M2.UNPACK_B R59, R59.H1 ;  /* 0x0000003bff3b723e */ /* 0x000fe400030004ff */
[----:B------:R-:W-:Y:S02]  /*74c20*/  F2FP.F16.E5M2.UNPACK_B R56, R56.H1 ;  /* 0x00000038ff38723e */ /* 0x000fe400030004ff */
[----:B------:R-:W-:-:S02]  /*74c30*/  F2FP.F16.E5M2.UNPACK_B R57, R57.H1 ;  /* 0x00000039ff39723e */ /* 0x000fc400030004ff */
[----:B------:R-:W-:Y:S02]  /*74c40*/  F2FP.F16.E5M2.UNPACK_B R54, R54.H1 ;  /* 0x00000036ff36723e */ /* 0x000fe400030004ff */
[----:B------:R-:W-:Y:S01]  /*74c50*/  F2FP.F16.E5M2.UNPACK_B R55, R55.H1 ;  /* 0x00000037ff37723e */ /* 0x000fe200030004ff */
[----:B--2---:R-:W-:-:S15]  /*74c60*/  HMMA.16816.F32 R48, R32, R4, R48 ;  /* 0x000000042030723c */ /* 0x004fde0000001830 */
[----:B------:R-:W-:-:S08]  /*74c70*/  NOP ;  /* 0x0000000000007918 */ /* 0x000fd00000000000 */
[----:B------:R-:W-:Y:S04]  /*74c80*/  STL.64 [R1+0x960], R48 ;  /* 0x0009603001007387 */ /* 0x000fe80000100a00 */
[----:B------:R-:W-:Y:S04]  /*74c90*/  STL.64 [R1+0x968], R50 ;  /* 0x0009683201007387 */ /* 0x000fe80000100a00 */
[----:B------:R0:W-:Y:S02]  /*74ca0*/  STL.64 [R1+0x5c18], R6 ;  /* 0x005c180601007387 */ /* 0x0001e40000100a00 */
[----:B0-----:R-:W-:-:S15]  /*74cb0*/  HMMA.16816.F32 R4, R32, R60, R44 ;  /* 0x0000003c2004723c */ /* 0x001fde000000182c */
[----:B------:R-:W-:-:S08]  /*74cc0*/  NOP ;  /* 0x0000000000007918 */ /* 0x000fd00000000000 */
[----:B------:R-:W-:Y:S04]  /*74cd0*/  STL.64 [R1+0x970], R4 ;  /* 0x0009700401007387 */ /* 0x000fe80000100a00 */
[----:B------:R0:W-:Y:S02]  /*74ce0*/  STL.64 [R1+0x978], R6 ;  /* 0x0009780601007387 */ /* 0x0001e40000100a00 */
[----:B0-----:R-:W-:-:S15]  /*74cf0*/  HMMA.16816.F32 R4, R32, R58, R40 ;  /* 0x0000003a2004723c */ /* 0x001fde0000001828 */
[----:B------:R-:W-:-:S08]  /*74d00*/  NOP ;  /* 0x0000000000007918 */ /* 0x000fd00000000000 */
[----:B------:R-:W-:Y:S04]  /*74d10*/  STL.64 [R1+0x990], R4 ;  /* 0x0009900401007387 */ /* 0x000fe80000100a00 */
[----:B------:R0:W-:Y:S02]  /*74d20*/  STL.64 [R1+0x998], R6 ;  /* 0x0009980601007387 */ /* 0x0001e40000100a00 */
[----:B0-----:R-:W-:Y:S02]  /*74d30*/  HMMA.16816.F32 R4, R32, R56, R36 ;  /* 0x000000382004723c */ /* 0x001fe40000001824 */
[----:B------:R-:W-:Y:S04]  /*74d40*/  STL.64 [R1+0x5bb8], R58 ;  /* 0x005bb83a01007387 */ /* 0x000fe80000100a00 */
[----:B------:R-:W-:-:S15]  /*74d50*/  STL.64 [R1+0x5bb0], R56 ;  /* 0x005bb03801007387 */ /* 0x000fde0000100a00 */
[----:B------:R-:W-:-:S02]  /*74d60*/  NOP ;  /* 0x0000000000007918 */ /* 0x000fc40000000000 */
[----:B------:R-:W-:Y:S04]  /*74d70*/  STL.64 [R1+0x9c0], R4 ;  /* 0x0009c00401007387 */ /* 0x000fe80000100a00 */
[----:B------:R0:W-:Y:S02]  /*74d80*/  STL.64 [R1+0x9c8], R6 ;  /* 0x0009c80601007387 */ /* 0x0001e40000100a00 */
[----:B0-----:R-:W-:Y:S01]  /*74d90*/  HMMA.16816.F32 R4, R32, R54, R28 ;  /* 0x000000362004723c */ /* 0x001fe2000000181c */
[----:B------:R-:W-:Y:S02]  /*74da0*/  F2FP.F16.E5M2.UNPACK_B R2, R2.H1 ;  /* 0x00000002ff02723e */ /* 0x000fe400030004ff */
[----:B------:R-:W-:-:S03]  /*74db0*/  F2FP.F16.E5M2.UNPACK_B R3, R3.H1 ;  /* 0x00000003ff03723e */ /* 0x000fc600030004ff */
[----:B------:R-:W-:Y:S04]  /*74dc0*/  STL.64 [R1+0x5c10], R54 ;  /* 0x005c103601007387 */ /* 0x000fe80000100a00 */
[----:B------:R-:W-:-:S13]  /*74dd0*/  STL.64 [R1+0x5c08], R52 ;  /* 0x005c083401007387 */ /* 0x000fda0000100a00 */
[----:B------:R-:W-:Y:S04]  /*74de0*/  STL.64 [R1+0x9d0], R4 ;  /* 0x0009d00401007387 */ /* 0x000fe80000100a00 */
[----:B------:R0:W-:Y:S02]  /*74df0*/  STL.64 [R1+0x9d8], R6 ;  /* 0x0009d80601007387 */ /* 0x0001e40000100a00 */
[----:B0-----:R-:W-:Y:S01]  /*74e00*/  HMMA.16816.F32 R4, R32, R2, R24 ;  /* 0x000000022004723c */ /* 0x001fe20000001818 */
[----:B------:R-:W-:Y:S02]  /*74e10*/  F2FP.F16.E5M2.UNPACK_B R8, R8.H1 ;  /* 0x00000008ff08723e */ /* 0x000fe400030004ff */
[----:B------:R-:W-:-:S15]  /*74e20*/  F2FP.F16.E5M2.UNPACK_B R9, R9.H1 ;  /* 0x00000009ff09723e */ /* 0x000fde00030004ff */
[----:B------:R-:W-:-:S05]  /*74e30*/  NOP ;  /* 0x0000000000007918 */ /* 0x000fca0000000000 */
[----:B------:R-:W-:Y:S04]  /*74e40*/  STL.64 [R1+0x9f0], R4 ;  /* 0x0009f00401007387 */ /* 0x000fe80000100a00 */
[----:B------:R0:W-:Y:S02]  /*74e50*/  STL.64 [R1+0x9f8], R6 ;  /* 0x0009f80601007387 */ /* 0x0001e40000100a00 */
[----:B0-----:R-:W-:Y:S01]  /*74e60*/  HMMA.16816.F32 R4, R32, R8, R20 ;  /* 0x000000082004723c */ /* 0x001fe20000001814 */
[----:B------:R-:W-:Y:S02]  /*74e70*/  F2FP.F16.E5M2.UNPACK_B R10, R10.H1 ;  /* 0x0000000aff0a723e */ /* 0x000fe400030004ff */
[----:B------:R-:W-:-:S15]  /*74e80*/  F2FP.F16.E5M2.UNPACK_B R11, R11.H1 ;  /* 0x0000000bff0b723e */ /* 0x000fde00030004ff */
[----:B------:R-:W-:-:S05]  /*74e90*/  NOP ;  /* 0x0000000000007918 */ /* 0x000fca0000000000 */
[----:B------:R-:W-:Y:S04]  /*74ea0*/  STL.64 [R1+0xa10], R4 ;  /* 0x000a100401007387 */ /* 0x000fe80000100a00 */
[----:B------:R0:W-:Y:S04]  /*74eb0*/  STL.64 [R1+0xa18], R6 ;  /* 0x000a180601007387 */ /* 0x0001e80000100a00 */
[----:B------:R-:W2:Y:S01]  /*74ec0*/  LDL.LU R36, [R1+0x170] ;  /* 0x0001700001247983 */ /* 0x000ea20000300800 */
[----:B0-----:R-:W-:-:S15]  /*74ed0*/  HMMA.16816.F32 R4, R32, R10, R16 ;  /* 0x0000000a2004723c */ /* 0x001fde0000001810 */
[----:B------:R-:W-:-:S08]  /*74ee0*/  NOP ;  /* 0x0000000000007918 */ /* 0x000fd00000000000 */
[----:B------:R0:W-:Y:S04]  /*74ef0*/  STL.64 [R1+0xa30], R4 ;  /* 0x000a300401007387 */ /* 0x0001e80000100a00 */
[----:B------:R1:W-:Y:S04]  /*74f00*/  STL.64 [R1+0xa38], R6 ;  /* 0x000a380601007387 */ /* 0x0003e80000100a00 */
[----:B------:R-:W2:Y:S04]  /*74f10*/  LDL.LU R37, [R1+0x174] ;  /* 0x0001740001257983 */ /* 0x000ea80000300800 */
[----:B------:R-:W2:Y:S04]  /*74f20*/  LDL.LU R38, [R1+0x178] ;  /* 0x0001780001267983 */ /* 0x000ea80000300800 */
[----:B------:R-:W2:Y:S04]  /*74f30*/  LDL.LU R39, [R1+0x17c] ;  /* 0x00017c0001277983 */ /* 0x000ea80000300800 */
        /* <DEDUP_REMOVED lines=8> */
[----:B0-----:R-:W2:Y:S04]  /*74fc0*/  LDL.LU R4, [R1+0x100] ;  /* 0x0001000001047983 */ /* 0x001ea80000300800 */
[----:B------:R-:W2:Y:S04]  /*74fd0*/  LDL.LU R5, [R1+0x104] ;  /* 0x0001040001057983 */ /* 0x000ea80000300800 */
[----:B-1----:R-:W2:Y:S04]  /*74fe0*/  LDL.LU R6, [R1+0x108] ;  /* 0x0001080001067983 */ /* 0x002ea80000300800 */
[----:B------:R-:W2:Y:S04]  /*74ff0*/  LDL.LU R7, [R1+0x10c] ;  /* 0x00010c0001077983 */ /* 0x000ea80000300800 */
        /* <DEDUP_REMOVED lines=28> */
[----:B------:R-:W-:Y:S04]  /*751c0*/  STL.64 [R1+0x5b78], R10 ;  /* 0x005b780a01007387 */ /* 0x000fe80000100a00 */
[----:B------:R0:W-:Y:S04]  /*751d0*/  STL.64 [R1+0x5b70], R8 ;  /* 0x005b700801007387 */ /* 0x0001e80000100a00 */
[----:B0-----:R-:W4:Y:S04]  /*751e0*/  LDL.LU R8, [R1+0x110] ;  /* 0x0001100001087983 */ /* 0x001f280000300800 */
[----:B------:R-:W4:Y:S04]  /*751f0*/  LDL.LU R9, [R1+0x114] ;  /* 0x0001140001097983 */ /* 0x000f280000300800 */
[----:B------:R-:W4:Y:S04]  /*75200*/  LDL.LU R10, [R1+0x118] ;  /* 0x00011800010a7983 */ /* 0x000f280000300800 */
[----:B------:R-:W4:Y:S01]  /*75210*/  LDL.LU R11, [R1+0x11c] ;  /* 0x00011c00010b7983 */ /* 0x000f220000300800 */
[----:B------:R-:W-:-:S02]  /*75220*/  F2FP.F16.E5M2.UNPACK_B R12, R12.H1 ;  /* 0x0000000cff0c723e */ /* 0x000fc400030004ff */
[----:B------:R-:W-:-:S07]  /*75230*/  F2FP.F16.E5M2.UNPACK_B R13, R13.H1 ;  /* 0x0000000dff0d723e */ /* 0x000fce00030004ff */
[----:B--2---:R-:W-:Y:S01]  /*75240*/  HMMA.16816.F32 R4, R32, R12, R4 ;  /* 0x0000000c2004723c */ /* 0x004fe20000001804 */
[----:B---3--:R-:W-:Y:S02]  /*75250*/  F2FP.F16.E5M2.UNPACK_B R14, R14.H1 ;  /* 0x0000000eff0e723e */ /* 0x008fe400030004ff */
[----:B----4-:R-:W-:Y:S02]  /*75260*/  F2FP.F16.E5M2.UNPACK_B R15, R15.H1 ;  /* 0x0000000fff0f723e */ /* 0x010fe400030004ff */
[----:B------:R-:W-:Y:S02]  /*75270*/  F2FP.F16.E5M2.UNPACK_B R16, R16.H1 ;  /* 0x00000010ff10723e */ /* 0x000fe400030004ff */
[----:B------:R-:W-:-:S15]  /*75280*/  F2FP.F16.E5M2.UNPACK_B R17, R17.H1 ;  /* 0x00000011ff11723e */ /* 0x000fde00030004ff */
[----:B------:R-:W-:-:S01]  /*75290*/  NOP ;  /* 0x0000000000007918 */ /* 0x000fc20000000000 */
[----:B------:R-:W-:Y:S04]  /*752a0*/  STL.64 [R1+0xa40], R4 ;  /* 0x000a400401007387 */ /* 0x000fe80000100a00 */
[----:B------:R0:W-:Y:S04]  /*752b0*/  STL.64 [R1+0xa48], R6 ;  /* 0x000a480601007387 */ /* 0x0001e80000100a00 */
[----:B0-----:R-:W2:Y:S04]  /*752c0*/  LDL.LU.64 R6, [R1+0x5c18] ;  /* 0x005c180001067983 */ /* 0x001ea80000300a00 */
[----:B------:R-:W-:Y:S04]  /*752d0*/  STL.64 [R1+0x5b58], R14 ;  /* 0x005b580e01007387 */ /* 0x000fe80000100a00 */
[----:B------:R-:W-:Y:S01]  /*752e0*/  STL.64 [R1+0x5b50], R12 ;  /* 0x005b500c01007387 */ /* 0x000fe20000100a00 */
[----:B------:R-:W-:-:S02]  /*752f0*/  F2FP.F16.E5M2.UNPACK_B R18, R18.H1 ;  /* 0x00000012ff12723e */ /* 0x000fc400030004ff */
[----:B------:R-:W-:Y:S02]  /*75300*/  F2FP.F16.E5M2.UNPACK_B R19, R19.H1 ;  /* 0x00000013ff13723e */ /* 0x000fe400030004ff */
[----:B------:R-:W-:Y:S02]  /*75310*/  F2FP.F16.E5M2.UNPACK_B R20, R20.H1 ;  /* 0x00000014ff14723e */ /* 0x000fe400030004ff */
[----:B------:R-:W-:Y:S01]  /*75320*/  F2FP.F16.E5M2.UNPACK_B R21, R21.H1 ;  /* 0x00000015ff15723e */ /* 0x000fe200030004ff */
[----:B------:R-:W-:-:S15]  /*75330*/  HMMA.16816.F32 R8, R32, R14, R8 ;  /* 0x0000000e2008723c */ /* 0x000fde0000001808 */
[----:B------:R-:W-:-:S08]  /*75340*/  NOP ;  /* 0x0000000000007918 */ /* 0x000fd00000000000 */
[----:B------:R-:W-:Y:S04]  /*75350*/  STL.64 [R1+0xa60], R8 ;  /* 0x000a600801007387 */ /* 0x000fe80000100a00 */
[----:B------:R0:W-:Y:S02]  /*75360*/  STL.64 [R1+0xa68], R10 ;  /* 0x000a680a01007387 */ /* 0x0001e40000100a00 */
[----:B0-----:R-:W-:-:S15]  /*75370*/  HMMA.16816.F32 R8, R32, R16, R52 ;  /* 0x000000102008723c */ /* 0x001fde0000001834 */
[----:B------:R-:W-:-:S08]  /*75380*/  NOP ;  /* 0x0000000000007918 */ /* 0x000fd00000000000 */
[----:B------:R-:W-:Y:S04]  /*75390*/  STL.64 [R1+0xa80], R8 ;  /* 0x000a800801007387 */ /* 0x000fe80000100a00 */
[----:B------:R0:W-:Y:S02]  /*753a0*/  STL.64 [R1+0xa88], R10 ;  /* 0x000a880a01007387 */ /* 0x0001e40000100a00 */
[----:B0-----:R-:W-:Y:S06]  /*753b0*/  HMMA.16816.F32 R8, R32, R18, R56 ;  /* 0x000000122008723c */ /* 0x001fec0000001838 */
        /* <DEDUP_REMOVED lines=23> */
[----:B------:R-:W3:Y:S01]  /*75530*/  LDL.LU R12, [R1+0x1d0] ;  /* 0x0001d000010c7983 */ /* 0x000ee20000300800 */
[----:B0-----:R-:W-:-:S15]  /*75540*/  HMMA.16816.F32 R8, R32, R26, R36 ;  /* 0x0000001a2008723c */ /* 0x001fde0000001824 */
[----:B------:R-:W-:-:S08]  /*75550*/  NOP ;  /* 0x0000000000007918 */ /* 0x000fd00000000000 */
[----:B------:R0:W-:Y:S04]  /*75560*/  STL.64 [R1+0xb10], R8 ;  /* 0x000b100801007387 */ /* 0x0001e80000100a00 */
[----:B------:R1:W-:Y:S04]  /*75570*/  STL.64 [R1+0xb18], R10 ;  /* 0x000b180a01007387 */ /* 0x0003e80000100a00 */
[----:B------:R-:W3:Y:S04]  /*75580*/  LDL.LU R13, [R1+0x1d4] ;  /* 0x0001d400010d7983 */ /* 0x000ee80000300800 */
[----:B------:R-:W3:Y:S04]  /*75590*/  LDL.LU R14, [R1+0x1d8] ;  /* 0x0001d800010e7983 */ /* 0x000ee80000300800 */
[----:B------:R-:W3:Y:S04]  /*755a0*/  LDL.LU R15, [R1+0x1dc] ;  /* 0x0001dc00010f7983 */ /* 0x000ee80000300800 */
[----:B------:R-:W4:Y:S04]  /*755b0*/  LDL.LU R20, [R1+0x1b0] ;  /* 0x0001b00001147983 */ /* 0x000f280000300800 */
[----:B------:R-:W4:Y:S04]  /*755c0*/  LDL.LU R21, [R1+0x1b4] ;  /* 0x0001b40001157983 */ /* 0x000f280000300800 */
[----:B------:R-:W4:Y:S04]  /*755d0*/  LDL.LU R22, [R1+0x1b8] ;  /* 0x0001b80001167983 */ /* 0x000f280000300800 */
[----:B------:R-:W4:Y:S04]  /*755e0*/  LDL.LU R23, [R1+0x1bc] ;  /* 0x0001bc0001177983 */ /* 0x000f280000300800 */
[----:B------:R-:W2:Y:S04]  /*755f0*/  LDL.LU R48, [R1+0x190] ;  /* 0x0001900001307983 */ /* 0x000ea80000300800 */
        /* <DEDUP_REMOVED lines=23> */
[----:B0-----:R-:W2:Y:S04]  /*75770*/  LDL.LU R8, [R1+0x1e0] ;  /* 0x0001e00001087983 */ /* 0x001ea80000300800 */
[----:B------:R-:W2:Y:S04]  /*75780*/  LDL.LU R9, [R1+0x1e4] ;  /* 0x0001e40001097983 */ /* 0x000ea80000300800 */
[----:B-1----:R-:W2:Y:S04]  /*75790*/  LDL.LU R10, [R1+0x1e8] ;  /* 0x0001e800010a7983 */ /* 0x002ea80000300800 */
[----:B------:R-:W2:Y:S04]  /*757a0*/  LDL.LU R11, [R1+0x1ec] ;  /* 0x0001ec00010b7983 */ /* 0x000ea80000300800 */
[----:B------:R-:W2:Y:S04]  /*757b0*/  LDL.LU R46, [R1+0xe10] ;  /* 0x000e1000012e7983 */ /* 0x000ea80000300800 */
[----:B------:R-:W2:Y:S04]  /*757c0*/  LDL.LU R47, [R1+0xe14] ;  /* 0x000e1400012f7983 */ /* 0x000ea80000300800 */
[----:B------:R-:W2:Y:S04]  /*757d0*/  LDL.LU R58, [R1+0x17e4] ;  /* 0x0017e400013a7983 */ /* 0x000ea80000300800 */
        /* <DEDUP_REMOVED lines=9> */
[----:B------:R-:W-:-:S02]  /*75870*/  F2FP.F16.E5M2.UNPACK_B R28, R28.H1 ;  /* 0x0000001cff1c723e */ /* 0x000fc400030004ff */
[----:B------:R-:W-:-:S07]  /*75880*/  F2FP.F16.E5M2.UNPACK_B R29, R29.H1 ;  /* 0x0000001dff1d723e */ /* 0x000fce00030004ff */
[----:B---3--:R-:W-:Y:S01]  /*75890*/  HMMA.16816.F32 R52, R32, R28, R52 ;  /* 0x0000001c2034723c */ /* 0x008fe20000001834 */
[----:B----4-:R-:W-:Y:S02]  /*758a0*/  F2FP.F16.E5M2.UNPACK_B R30, R30.H1 ;  /* 0x0000001eff1e723e */ /* 0x010fe400030004ff */
[----:B--2---:R-:W-:Y:S02]  /*758b0*/  F2FP.F16.E5M2.UNPACK_B R31, R31.H1 ;  /* 0x0000001fff1f723e */ /* 0x004fe400030004ff */
[----:B------:R-:W-:-:S05]  /*758c0*/  F2FP.F16.E5M2.UNPACK_B R36, R36.H1 ;  /* 0x00000024ff24723e */ /* 0x000fca00030004ff */
[----:B------:R-:W-:Y:S01]  /*758d0*/  HMMA.16816.F32 R48, R32, R30, R48 ;  /* 0x0000001e2030723c */ /* 0x000fe20000001830 */
[----:B------:R-:W-:Y:S02]  /*758e0*/  F2FP.F16.E5M2.UNPACK_B R37, R37.H1 ;  /* 0x00000025ff25723e */ /* 0x000fe400030004ff */
[----:B------:R-:W-:Y:S02]  /*758f0*/  F2FP.F16.E5M2.UNPACK_B R38, R38.H1 ;  /* 0x00000026ff26723e */ /* 0x000fe400030004ff */
[----:B------:R-:W-:Y:S02]  /*75900*/  F2FP.F16.E5M2.UNPACK_B R39, R39.H1 ;  /* 0x00000027ff27723e */ /* 0x000fe400030004ff */
[----:B------:R-:W-:Y:S02]  /*75910*/  F2FP.F16.E5M2.UNPACK_B R40, R40.H1 ;  /* 0x00000028ff28723e */ /* 0x000fe400030004ff */
[----:B------:R-:W-:-:S03]  /*75920*/  F2FP.F16.E5M2.UNPACK_B R41, R41.H1 ;  /* 0x00000029ff29723e */ /* 0x000fc600030004ff */
[C---:B------:R-:W-:Y:S01]  /*75930*/  HMMA.16816.F32 R20, R32.reuse, R38, R20 ;  /* 0x000000262014723c */ /* 0x040fe20000001814 */
[----:B------:R-:W-:Y:S04]  /*75940*/  STL.64 [R1+0xb30], R52 ;  /* 0x000b303401007387 */ /* 0x000fe80000100a00 */
[----:B------:R0:W-:Y:S01]  /*75950*/  STL.64 [R1+0xb38], R54 ;  /* 0x000b383601007387 */ /* 0x0001e20000100a00 */
[----:B------:R-:W-:Y:S03]  /*75960*/  HMMA.16816.F32 R16, R32, R40, R16 ;  /* 0x000000282010723c */ /* 0x000fe60000001810 */
[----:B0-----:R-:W2:Y:S01]  /*75970*/  LDL.LU.64 R54, [R1+0x5c10] ;  /* 0x005c100001367983 */ /* 0x001ea20000300a00 */
[----:B------:R-:W-:-:S03]  /*75980*/  F2FP.F16.E5M2.UNPACK_B R42, R42.H1 ;  /* 0x0000002aff2a723e */ /* 0x000fc600030004ff */
[----:B------:R-:W3:Y:S01]  /*75990*/  LDL.LU.64 R52, [R1+0x5c08] ;  /* 0x005c080001347983 */ /* 0x000ee20000300a00 */
[----:B------:R-:W-:Y:S02]  /*759a0*/  F2FP.F16.E5M2.UNPACK_B R43, R43.H1 ;  /* 0x0000002bff2b723e */ /* 0x000fe400030004ff */
[----:B------:R-:W-:Y:S02]  /*759b0*/  F2FP.F16.E5M2.UNPACK_B R44, R44.H1 ;  /* 0x0000002cff2c723e */ /* 0x000fe400030004ff */
[----:B------:R-:W-:-:S03]  /*759c0*/  F2FP.F16.E5M2.UNPACK_B R45, R45.H1 ;  /* 0x0000002dff2d723e */ /* 0x000fc600030004ff */
[C---:B------:R-:W-:Y:S01]  /*759d0*/  HMMA.16816.F32 R12, R32.reuse, R42, R12 ;  /* 0x0000002a200c723c */ /* 0x040fe2000000180c */
[----:B------:R-:W-:Y:S04]  /*759e0*/  STL.64 [R1+0xb40], R48 ;  /* 0x000b403001007387 */ /* 0x000fe80000100a00 */
[----:B------:R0:W-:Y:S01]  /*759f0*/  STL.64 [R1+0xb48], R50 ;  /* 0x000b483201007387 */ /* 0x0001e20000100a00 */
[C---:B------:R-:W-:Y:S03]  /*75a00*/  HMMA.16816.F32 R8, R32.reuse, R44, R8 ;  /* 0x0000002c2008723c */ /* 0x040fe60000001808 */
[----:B0-----:R-:W4:Y:S04]  /*75a10*/  LDL.LU.64 R50, [R1+0x5c00] ;  /* 0x005c000001327983 */ /* 0x001f280000300a00 */
[----:B------:R-:W2:Y:S04]  /*75a20*/  LDL.LU.64 R48, [R1+0x5bf8] ;  /* 0x005bf80001307983 */ /* 0x000ea80000300a00 */
[----:B------:R-:W-:Y:S04]  /*75a30*/  STL.64 [R1+0x5b88], R30 ;  /* 0x005b881e01007387 */ /* 0x000fe80000100a00 */
[----:B------:R-:W-:Y:S01]  /*75a40*/  STL.64 [R1+0x5b80], R28 ;  /* 0x005b801c01007387 */ /* 0x000fe20000100a00 */
[----:B------:R-:W-:-:S15]  /*75a50*/  HMMA.16816.F32 R24, R32, R36, R24 ;  /* 0x000000242018723c */ /* 0x000fde0000001818 */
[----:B------:R-:W-:-:S08]  /*75a60*/  NOP ;  /* 0x0000000000007918 */ /* 0x000fd00000000000 */
[----:B------:R-:W-:Y:S04]  /*75a70*/  STL.64 [R1+0xb60], R24 ;  /* 0x000b601801007387 */ /* 0x000fe80000100a00 */
        /* <DEDUP_REMOVED lines=10> */
[----:B------:R0:W-:Y:S04]  /*75b20*/  STL.64 [R1+0xbb8], R14 ;  /* 0x000bb80e01007387 */ /* 0x0001e80000100a00 */
[----:B------:R-:W-:Y:S04]  /*75b30*/  STL.64 [R1+0xbd0], R8 ;  /* 0x000bd00801007387 */ /* 0x000fe80000100a00 */
[----:B------:R-:W-:Y:S01]  /*75b40*/  STL.64 [R1+0xbd8], R10 ;  /* 0x000bd80a01007387 */ /* 0x000fe20000100a00 */
[----:B0-----:R-:W-:-:S03]  /*75b50*/  IMAD.MOV.U32 R14, RZ, RZ, R6 ;  /* 0x000000ffff0e7224 */ /* 0x001fc600078e0006 */
[----:B------:R-:W2:Y:S04]  /*75b60*/  LDL.LU R6, [R1+0x5bf0] ;  /* 0x005bf00001067983 */ /* 0x000ea80000300800 */
[----:B------:R-:W2:Y:S04]  /*75b70*/  LDL.LU R16, [R1+0x3c0] ;  /* 0x0003c00001107983 */ /* 0x000ea80000300800 */
[----:B------:R-:W2:Y:S04]  /*75b80*/  LDL.LU R17, [R1+0x3c4] ;  /* 0x0003c40001117983 */ /* 0x000ea80000300800 */
[----:B------:R-:W2:Y:S04]  /*75b90*/  LDL.LU R18, [R1+0x3c8] ;  /* 0x0003c80001127983 */ /* 0x000ea80000300800 */
[----:B------:R-:W2:Y:S01]  /*75ba0*/  LDL.LU R19, [R1+0x3cc] ;  /* 0x0003cc0001137983 */ /* 0x000ea20000300800 */
[----:B---3--:R-:W-:-:S02]  /*75bb0*/  IMAD.MOV.U32 R15, RZ, RZ, R53 ;  /* 0x000000ffff0f7224 */ /* 0x008fc400078e0035 */
[----:B------:R-:W-:Y:S02]  /*75bc0*/  IMAD.MOV.U32 R12, RZ, RZ, R52 ;  /* 0x000000ffff0c7224 */ /* 0x000fe400078e0034 */
[----:B----4-:R-:W-:Y:S01]  /*75bd0*/  IMAD.MOV.U32 R13, RZ, RZ, R51 ;  /* 0x000000ffff0d7224 */ /* 0x010fe200078e0033 */
[----:B--2---:R-:W-:Y:S04]  /*75be0*/  STL.64 [R1+0x5bc8], R18 ;  /* 0x005bc81201007387 */ /* 0x004fe80000100a00 */
[----:B------:R-:W-:Y:S04]  /*75bf0*/  STL.64 [R1+0x5bc0], R16 ;  /* 0x005bc01001007387 */ /* 0x000fe80000100a00 */
[----:B------:R-:W-:Y:S04]  /*75c00*/  STL.64 [R1+0x5bd8], R14 ;  /* 0x005bd80e01007387 */ /* 0x000fe80000100a00 */
[----:B------:R-:W-:Y:S04]  /*75c10*/  STL.64 [R1+0x5bd0], R12 ;  /* 0x005bd00c01007387 */ /* 0x000fe80000100a00 */
[----:B------:R-:W2:Y:S04]  /*75c20*/  LDL.LU R20, [R1+0x3d0] ;  /* 0x0003d00001147983 */ /* 0x000ea80000300800 */
[----:B------:R-:W2:Y:S04]  /*75c30*/  LDL.LU R21, [R1+0x3d4] ;  /* 0x0003d40001157983 */ /* 0x000ea80000300800 */
[----:B------:R-:W3:Y:S04]  /*75c40*/  LDL.LU R22, [R1+0x3d8] ;  /* 0x0003d80001167983 */ /* 0x000ee80000300800 */
[----:B------:R-:W3:Y:S01]  /*75c50*/  LDL.LU R23, [R1+0x3dc] ;  /* 0x0003dc0001177983 */ /* 0x000ee20000300800 */
[----:B------:R-:W-:-:S02]  /*75c60*/  IMAD R5, R5, 0x100, R59 ;  /* 0x0000010005057824 */ /* 0x000fc400078e023b */
[----:B------:R-:W-:Y:S02]  /*75c70*/  IMAD.MOV.U32 R42, RZ, RZ, R6 ;  /* 0x000000ffff2a7224 */ /* 0x000fe400078e0006 */
[----:B------:R-:W-:Y:S02]  /*75c80*/  IMAD.MOV.U32 R24, RZ, RZ, R48 ;  /* 0x000000ffff187224 */ /* 0x000fe400078e0030 */
[----:B------:R-:W-:Y:S02]  /*75c90*/  IMAD.MOV.U32 R27, RZ, RZ, R49 ;  /* 0x000000ffff1b7224 */ /* 0x000fe400078e0031 */
[----:B------:R-:W-:Y:S02]  /*75ca0*/  IMAD.MOV.U32 R25, RZ, RZ, R7 ;  /* 0x000000ffff197224 */ /* 0x000fe400078e0007 */
[----:B------:R-:W-:Y:S01]  /*75cb0*/  IMAD.MOV.U32 R26, RZ, RZ, R50 ;  /* 0x000000ffff1a7224 */ /* 0x000fe200078e0032 */
[----:B---3--:R-:W-:Y:S04]  /*75cc0*/  STL.64 [R1+0x5be8], R22 ;  /* 0x005be81601007387 */ /* 0x008fe80000100a00 */
[----:B--2---:R0:W-:Y:S04]  /*75cd0*/  STL.64 [R1+0x5be0], R20 ;  /* 0x005be01401007387 */ /* 0x0041e80000100a00 */
[----:B------:R-:W2:Y:S04]  /*75ce0*/  LDL.LU R28, [R1+0x3e0] ;  /* 0x0003e000011c7983 */ /* 0x000ea80000300800 */
[----:B------:R-:W2:Y:S04]  /*75cf0*/  LDL.LU R29, [R1+0x3e4] ;  /* 0x0003e400011d7983 */ /* 0x000ea80000300800 */
[----:B------:R-:W2:Y:S04]  /*75d00*/  LDL.LU R30, [R1+0x3e8] ;  /* 0x0003e800011e7983 */ /* 0x000ea80000300800 */
[----:B------:R-:W2:Y:S04]  /*75d10*/  LDL.LU R31, [R1+0x3ec] ;  /* 0x0003ec00011f7983 */ /* 0x000ea80000300800 */
[----:B------:R-:W3:Y:S04]  /*75d20*/  LDL.LU R59, [R1+0x17f4] ;  /* 0x0017f400013b7983 */ /* 0x000ee80000300800 */
[----:B------:R-:W3:Y:S04]  /*75d30*/  LDL.LU R6, [R1+0x17f0] ;  /* 0x0017f00001067983 */ /* 0x000ee80000300800 */
[----:B0-----:R-:W4:Y:S04]  /*75d40*/  LDL.LU R20, [R1+0x1f0] ;  /* 0x0001f00001147983 */ /* 0x001f280000300800 */
[----:B------:R-:W4:Y:S04]  /*75d50*/  LDL.LU R21, [R1+0x1f4] ;  /* 0x0001f40001157983 */ /* 0x000f280000300800 */
[----:B------:R-:W4:Y:S04]  /*75d60*/  LDL.LU R22, [R1+0x1f8] ;  /* 0x0001f80001167983 */ /* 0x000f280000300800 */
[----:B------:R-:W4:Y:S04]  /*75d70*/  LDL.LU R23, [R1+0x1fc] ;  /* 0x0001fc0001177983 */ /* 0x000f280000300800 */
[----:B------:R-:W2:Y:S04]  /*75d80*/  LDL.LU R48, [R1+0xe20] ;  /* 0x000e200001307983 */ /* 0x000ea80000300800 */
        /* <DEDUP_REMOVED lines=16> */
[----:B------:R-:W-:-:S02]  /*75e90*/  F2FP.F16.E5M2.UNPACK_B R46, R46.H1 ;  /* 0x0000002eff2e723e */ /* 0x000fc400030004ff */
[----:B------:R-:W-:Y:S01]  /*75ea0*/  F2FP.F16.E5M2.UNPACK_B R47, R47.H1 ;  /* 0x0000002fff2f723e */ /* 0x000fe200030004ff */
[----:B------:R-:W-:Y:S02]  /*75eb0*/  IMAD.MOV.U32 R43, RZ, RZ, R0 ;  /* 0x000000ffff2b7224 */ /* 0x000fe400078e0000 */
[----:B------:R-:W3:Y:S04]  /*75ec0*/  LDL.LU R0, [R1+0xe54] ;  /* 0x000e540001007983 */ /* 0x000ee80000300800 */
[----:B------:R-:W3:Y:S04]  /*75ed0*/  LDL.LU R36, [R1+0x3f0] ;  /* 0x0003f00001247983 */ /* 0x000ee80000300800 */
[----:B------:R-:W3:Y:S04]  /*75ee0*/  LDL.LU R37, [R1+0x3f4] ;  /* 0x0003f40001257983 */ /* 0x000ee80000300800 */
[----:B------:R-:W3:Y:S04]  /*75ef0*/  LDL.LU R38, [R1+0x3f8] ;  /* 0x0003f80001267983 */ /* 0x000ee80000300800 */
[----:B------:R-:W3:Y:S04]  /*75f00*/  LDL.LU R39, [R1+0x3fc] ;  /* 0x0003fc0001277983 */ /* 0x000ee80000300800 */
[----:B------:R-:W3:Y:S04]  /*75f10*/  LDL.LU R8, [R1+0x3b0] ;  /* 0x0003b00001087983 */ /* 0x000ee80000300800 */
[----:B------:R-:W3:Y:S01]  /*75f20*/  LDL.LU R9, [R1+0x3b4] ;  /* 0x0003b40001097983 */ /* 0x000ee20000300800 */
[----:B------:R-:W-:-:S03]  /*75f30*/  IMAD R4, R4, 0x100, R58 ;  /* 0x0000010004047824 */ /* 0x000fc600078e023a */
[----:B------:R-:W3:Y:S04]  /*75f40*/  LDL.LU R10, [R1+0x3b8] ;  /* 0x0003b800010a7983 */ /* 0x000ee80000300800 */
[----:B------:R-:W3:Y:S04]  /*75f50*/  LDL.LU R11, [R1+0x3bc] ;  /* 0x0003bc00010b7983 */ /* 0x000ee80000300800 */
[----:B------:R-:W3:Y:S04]  /*75f60*/  LDL.LU R56, [R1+0x440] ;  /* 0x0004400001387983 */ /* 0x000ee80000300800 */
[----:B------:R-:W3:Y:S04]  /*75f70*/  LDL.LU R57, [R1+0x444] ;  /* 0x0004440001397983 */ /* 0x000ee80000300800 */
[----:B------:R-:W3:Y:S01]  /*75f80*/  LDL.LU R58, [R1+0x448] ;  /* 0x00044800013a7983 */ /* 0x000ee20000300800 */
[----:B----4-:R-:W-:Y:S01]  /*75f90*/  HMMA.16816.F32 R20, R32, R46, R20 ;  /* 0x0000002e2014723c */ /* 0x010fe20000001814 */
[----:B--2---:R-:W-:-:S02]  /*75fa0*/  F2FP.F16.E5M2.UNPACK_B R48, R48.H1 ;  /* 0x00000030ff30723e */ /* 0x004fc400030004ff */
[----:B---3--:R-:W-:Y:S01]  /*75fb0*/  F2FP.F16.E5M2.UNPACK_B R49, R49.H1 ;  /* 0x00000031ff31723e */ /* 0x008fe200030004ff */
[----:B------:R-:W-:Y:S02]  /*75fc0*/  IMAD R6, R6, 0x100, R59 ;  /* 0x0000010006067824 */ /* 0x000fe400078e023b */
[----:B------:R-:W2:-:S15]  /*75fd0*/  LDL.LU R59, [R1+0x44c] ;  /* 0x00044c00013b7983 */ /* 0x000e9e0000300800 */
[----:B------:R-:W-:-:S02]  /*75fe0*/  NOP ;  /* 0x0000000000007918 */ /* 0x000fc40000000000 */
[----:B------:R-:W-:Y:S04]  /*75ff0*/  STL.64 [R1+0xbf0], R20 ;  /* 0x000bf01401007387 */ /* 0x000fe80000100a00 */
[----:B------:R0:W-:Y:S04]  /*76000*/  STL.64 [R1+0xbf8], R22 ;  /* 0x000bf81601007387 */ /* 0x0001e80000100a00 */
[----:B0-----:R-:W3:Y:S04]  /*76010*/  LDL.LU.64 R22, [R1+0x5be8] ;  /* 0x005be80001167983 */ /* 0x001ee80000300a00 */
[----:B------:R-:W3:Y:S01]  /*76020*/  LDL.LU.64 R20, [R1+0x5be0] ;  /* 0x005be00001147983 */ /* 0x000ee20000300a00 */
[----:B------:R-:W-:Y:S01]  /*76030*/  HMMA.16816.F32 R12, R32, R48, R12 ;  /* 0x00000030200c723c */ /* 0x000fe2000000180c */
[----:B------:R-:W-:-:S02]  /*76040*/  F2FP.F16.E5M2.UNPACK_B R50, R50.H1 ;  /* 0x00000032ff32723e */ /* 0x000fc400030004ff */
[----:B------:R-:W-:-:S07]  /*76050*/  F2FP.F16.E5M2.UNPACK_B R51, R51.H1 ;  /* 0x00000033ff33723e */ /* 0x000fce00030004ff */
[----:B------:R-:W-:Y:S01]  /*76060*/  HMMA.16816.F32 R16, R32, R50, R16 ;  /* 0x000000322010723c */ /* 0x000fe20000001810 */
[----:B------:R-:W-:Y:S04]  /*76070*/  STL.64 [R1+0x5af8], R46 ;  /* 0x005af82e01007387 */ /* 0x000fe80000100a00 */
[----:B------:R0:W-:Y:S01]  /*76080*/  STL.64 [R1+0x5af0], R44 ;  /* 0x005af02c01007387 */ /* 0x0001e20000100a00 */
[----:B------:R-:W-:Y:S01]  /*76090*/  IMAD R7, R7, 0x100, R40 ;  /* 0x0000010007077824 */ /* 0x000fe200078e0228 */
[----:B------:R-:W-:Y:S02]  /*760a0*/  F2FP.F16.E5M2.UNPACK_B R40, R41.H1 ;  /* 0x00000029ff28723e */ /* 0x000fe400030004ff */
[----:B0-----:R-:W4:Y:S04]  /*760b0*/  LDL.LU R44, [R1+0x400] ;  /* 0x00040000012c7983 */ /* 0x001f280000300800 */
[----:B------:R-:W4:Y:S04]  /*760c0*/  LDL.LU R45, [R1+0x404] ;  /* 0x00040400012d7983 */ /* 0x000f280000300800 */
[----:B------:R-:W4:Y:S04]  /*760d0*/  LDL.LU R46, [R1+0x408] ;  /* 0x00040800012e7983 */ /* 0x000f280000300800 */
[----:B------:R-:W4:Y:S04]  /*760e0*/  LDL.LU R47, [R1+0x40c] ;  /* 0x00040c00012f7983 */ /* 0x000f280000300800 */
[----:B------:R-:W-:Y:S04]  /*760f0*/  STL.64 [R1+0xc30], R12 ;  /* 0x000c300c01007387 */ /* 0x000fe80000100a00 */
[----:B------:R0:W-:Y:S04]  /*76100*/  STL.64 [R1+0xc38], R14 ;  /* 0x000c380e01007387 */ /* 0x0001e80000100a00 */
[----:B0-----:R-:W4:Y:S04]  /*76110*/  LDL.LU.64 R14, [R1+0x5bd8] ;  /* 0x005bd800010e7983 */ /* 0x001f280000300a00 */
[----:B------:R-:W3:Y:S04]  /*76120*/  LDL.LU.64 R12, [R1+0x5bd0] ;  /* 0x005bd000010c7983 */ /* 0x000ee80000300a00 */
[----:B------:R-:W-:Y:S04]  /*76130*/  STL.64 [R1+0xc50], R16 ;  /* 0x000c501001007387 */ /* 0x000fe80000100a00 */
[----:B------:R0:W-:Y:S04]  /*76140*/  STL.64 [R1+0xc58], R18 ;  /* 0x000c581201007387 */ /* 0x0001e80000100a00 */
[----:B0-----:R-:W4:Y:S04]  /*76150*/  LDL.LU.64 R18, [R1+0x5bc8] ;  /* 0x005bc80001127983 */ /* 0x001f280000300a00 */
[----:B------:R-:W4:Y:S04]  /*76160*/  LDL.LU.64 R16, [R1+0x5bc0] ;  /* 0x005bc00001107983 */ /* 0x000f280000300a00 */
[----:B------:R-:W-:Y:S04]  /*76170*/  STL.64 [R1+0x5b08], R50 ;  /* 0x005b083201007387 */ /* 0x000fe80000100a00 */
[----:B------:R-:W-:Y:S04]  /*76180*/  STL [R1+0x20], R40 ;  /* 0x0000202801007387 */ /* 0x000fe80000100800 */
[----:B------:R0:W-:Y:S04]  /*76190*/  STL.64 [R1+0x5b00], R48 ;  /* 0x005b003001007387 */ /* 0x0001e80000100a00 */
[----:B0-----:R-:W4:Y:S04]  /*761a0*/  LDL.LU R48, [R1+0x410] ;  /* 0x0004100001307983 */ /* 0x001f280000300800 */
[----:B------:R-:W4:Y:S04]  /*761b0*/  LDL.LU R49, [R1+0x414] ;  /* 0x0004140001317983 */ /* 0x000f280000300800 */
[----:B------:R-:W4:Y:S04]  /*761c0*/  LDL.LU R50, [R1+0x418] ;  /* 0x0004180001327983 */ /* 0x000f280000300800 */
[----:B------:R-:W4:Y:S01]  /*761d0*/  LDL.LU R51, [R1+0x41c] ;  /* 0x00041c0001337983 */ /* 0x000f220000300800 */
[----:B------:R-:W-:-:S02]  /*761e0*/  F2FP.F16.E5M2.UNPACK_B R52, R52.H1 ;  /* 0x00000034ff34723e */ /* 0x000fc400030004ff */
[----:B------:R-:W-:Y:S02]  /*761f0*/  F2FP.F16.E5M2.UNPACK_B R53, R53.H1 ;  /* 0x00000035ff35723e */ /* 0x000fe400030004ff */
[----:B------:R-:W-:Y:S02]  /*76200*/  F2FP.F16.E5M2.UNPACK_B R41, R0.H1 ;  /* 0x00000000ff29723e */ /* 0x000fe400030004ff */
[----:B------:R-:W-:Y:S02]  /*76210*/  F2FP.F16.E5M2.UNPACK_B R4, R4 ;  /* 0x00000004ff04723e */ /* 0x000fe400020004ff */
[----:B------:R-:W-:Y:S02]  /*76220*/  F2FP.F16.E5M2.UNPACK_B R5, R5 ;  /* 0x00000005ff05723e */ /* 0x000fe400020004ff */
[----:B------:R-:W-:Y:S02]  /*76230*/  F2FP.F16.E5M2.UNPACK_B R6, R6 ;  /* 0x00000006ff06723e */ /* 0x000fe400020004ff */
[----:B------:R-:W-:Y:S01]  /*76240*/  F2FP.F16.E5M2.UNPACK_B R7, R7 ;  /* 0x00000007ff07723e */ /* 0x000fe200020004ff */
[----:B------:R-:W-:Y:S06]  /*76250*/  STL [R1+0x24], R41 ;  /* 0x0000242901007387 */ /* 0x000fec0000100800 */
[----:B------:R-:W-:Y:S06]  /*76260*/  HMMA.16816.F32 R8, R4, R60, R8 ;  /* 0x0000003c0408723c */ /* 0x000fec0000001808 */
[----:B--2---:R-:W-:-:S15]  /*76270*/  HMMA.16816.F32 R56, R32, R52, R56 ;  /* 0x000000342038723c */ /* 0x004fde0000001838 */
[----:B------:R-:W-:-:S08]  /*76280*/  NOP ;  /* 0x0000000000007918 */ /* 0x000fd00000000000 */
[----:B------:R-:W-:Y:S04]  /*76290*/  STL.64 [R1+0xc40], R56 ;  /* 0x000c403801007387 */ /* 0x000fe80000100a00 */
[----:B------:R0:W-:Y:S04]  /*762a0*/  STL.64 [R1+0xc48], R58 ;  /* 0x000c483a01007387 */ /* 0x0001e80000100a00 */
[----:B0-----:R-:W2:Y:S04]  /*762b0*/  LDL.LU.64 R58, [R1+0x5bb8] ;  /* 0x005bb800013a7983 */ /* 0x001ea80000300a00 */
[----:B------:R-:W2:Y:S04]  /*762c0*/  LDL.LU.64 R56, [R1+0x5bb0] ;  /* 0x005bb00001387983 */ /* 0x000ea80000300a00 */
[----:B------:R-:W-:Y:S04]  /*762d0*/  STL.64 [R1+0x5ba8], R54 ;  /* 0x005ba83601007387 */ /* 0x000fe80000100a00 */
[----:B------:R-:W-:Y:S01]  /*762e0*/  STL.64 [R1+0x5ba0], R52 ;  /* 0x005ba03401007387 */ /* 0x000fe20000100a00 */
[C---:B---3--:R-:W-:Y:S06]  /*762f0*/  HMMA.16816.F32 R20, R4.reuse, R12, R20 ;  /* 0x0000000c0414723c */ /* 0x048fec0000001814 */
[----:B----4-:R-:W-:Y:S06]  /*76300*/  HMMA.16816.F32 R12, R4, R14, R16 ;  /* 0x0000000e040c723c */ /* 0x010fec0000001810 */
[----:B------:R-:W-:Y:S06]  /*76310*/  HMMA.16816.F32 R48, R32, R40, R48 ;  /* 0x000000282030723c */ /* 0x000fec0000001830 */
[C---:B------:R-:W-:Y:S06]  /*76320*/  HMMA.16816.F32 R40, R4.reuse, R42, R44 ;  /* 0x0000002a0428723c */ /* 0x040fec000000182c */
[C---:B------:R-:W-:Y:S06]  /*76330*/  HMMA.16816.F32 R32, R4.reuse, R24, R36 ;  /* 0x000000180420723c */ /* 0x040fec0000001824 */
[C---:B------:R-:W-:Y:S05]  /*76340*/  HMMA.16816.F32 R24, R4.reuse, R26, R28 ;  /* 0x0000001a0418723c */ /* 0x040fea000000181c */
[----:B------:R-:W-:Y:S04]  /*76350*/  STL.64 [R1+0xc10], R48 ;  /* 0x000c103001007387 */ /* 0x000fe80000100a00 */
[----:B------:R-:W-:Y:S04]  /*76360*/  STL.64 [R1+0xc18], R50 ;  /* 0x000c183201007387 */ /* 0x000fe80000100a00 */
[----:B------:R-:W-:Y:S04]  /*76370*/  STL.64 [R1+0xc00], R40 ;  /* 0x000c002801007387 */ /* 0x000fe80000100a00 */
[----:B------:R-:W-:Y:S04]  /*76380*/  STL.64 [R1+0xc08], R42 ;  /* 0x000c082a01007387 */ /* 0x000fe80000100a00 */
[----:B------:R0:W-:Y:S04]  /*76390*/  STL.64 [R1+0xbe0], R32 ;  /* 0x000be02001007387 */ /* 0x0001e80000100a00 */
[----:B------:R1:W-:Y:S04]  /*763a0*/  STL.64 [R1+0xbe8], R34 ;  /* 0x000be82201007387 */ /* 0x0003e80000100a00 */
[----:B------:R3:W-:Y:S04]  /*763b0*/  STL.64 [R1+0xbc0], R24 ;  /* 0x000bc01801007387 */ /* 0x0007e80000100a00 */
[----:B------:R4:W-:Y:S04]  /*763c0*/  STL.64 [R1+0xbc8], R26 ;  /* 0x000bc81a01007387 */ /* 0x0009e80000100a00 */
[----:B------:R-:W-:Y:S04]  /*763d0*/  STL.64 [R1+0xba0], R20 ;  /* 0x000ba01401007387 */ /* 0x000fe80000100a00 */
[----:B------:R-:W-:Y:S04]  /*763e0*/  STL.64 [R1+0xba8], R22 ;  /* 0x000ba81601007387 */ /* 0x000fe80000100a00 */
[----:B------:R-:W2:Y:S04]  /*763f0*/  LDL.LU R44, [R1+0x2c0] ;  /* 0x0002c000012c7983 */ /* 0x000ea80000300800 */
[----:B------:R-:W-:Y:S04]  /*76400*/  STL.64 [R1+0xb70], R12 ;  /* 0x000b700c01007387 */ /* 0x000fe80000100a00 */
[----:B------:R-:W-:Y:S04]  /*76410*/  STL.64 [R1+0xb78], R14 ;  /* 0x000b780e01007387 */ /* 0x000fe80000100a00 */
[----:B------:R4:W-:Y:S04]  /*76420*/  STL.64 [R1+0xb50], R8 ;  /* 0x000b500801007387 */ /* 0x0009e80000100a00 */
[----:B------:R4:W-:Y:S04]  /*76430*/  STL.64 [R1+0xb58], R10 ;  /* 0x000b580a01007387 */ /* 0x0009e80000100a00 */
        /* <DEDUP_REMOVED lines=23> */
[----:B---3--:R-:W3:Y:S04]  /*765b0*/  LDL.LU R24, [R1+0x360] ;  /* 0x0003600001187983 */ /* 0x008ee80000300800 */
[----:B------:R-:W3:Y:S04]  /*765c0*/  LDL.LU R25, [R1+0x364] ;  /* 0x0003640001197983 */ /* 0x000ee80000300800 */
[----:B----4-:R-:W3:Y:S04]  /*765d0*/  LDL.LU R26, [R1+0x368] ;  /* 0x00036800011a7983 */ /* 0x010ee80000300800 */
        /* <DEDUP_REMOVED lines=21> */
[----:B------:R-:W-:Y:S01]  /*76730*/  STL.64 [R1+0x5ac8], R60 ;  /* 0x005ac83c01007387 */ /* 0x000fe20000100a00 */
[----:B--2---:R-:W-:-:S15]  /*76740*/  HMMA.16816.F32 R52, R4, R58, R52 ;  /* 0x0000003a0434723c */ /* 0x004fde0000001834 */
[----:B------:R-:W-:-:S08]  /*76750*/  NOP ;  /* 0x0000000000007918 */ /* 0x000fd00000000000 */
[----:B------:R-:W-:Y:S04]  /*76760*/  STL.64 [R1+0xb20], R52 ;  /* 0x000b203401007387 */ /* 0x000fe80000100a00 */
[----:B------:R0:W-:Y:S04]  /*76770*/  STL.64 [R1+0xb28], R54 ;  /* 0x000b283601007387 */ /* 0x0001e80000100a00 */
[----:B0-----:R-:W2:Y:S04]  /*76780*/  LDL.LU.64 R54, [R1+0x5ba8] ;  /* 0x005ba80001367983 */ /* 0x001ea80000300a00 */
[----:B------:R-:W3:Y:S01]  /*76790*/  LDL.LU.64 R52, [R1+0x5ba0] ;  /* 0x005ba00001347983 */ /* 0x000ee20000300a00 */
[C---:B------:R-:W-:Y:S06]  /*767a0*/  HMMA.16816.F32 R36, R4.reuse, R56, R36 ;  /* 0x000000380424723c */ /* 0x040fec0000001824 */
[----:B----4-:R-:W-:-:S15]  /*767b0*/  HMMA.16816.F32 R8, R4, R2, R8 ;  /* 0x000000020408723c */ /* 0x010fde0000001808 */
[----:B------:R-:W-:-:S02]  /*767c0*/  NOP ;  /* 0x0000000000007918 */ /* 0x000fc40000000000 */
[----:B------:R-:W-:Y:S04]  /*767d0*/  STL.64 [R1+0xb00], R36 ;  /* 0x000b002401007387 */ /* 0x000fe80000100a00 */
[----:B------:R0:W-:Y:S04]  /*767e0*/  STL.64 [R1+0xb08], R38 ;  /* 0x000b082601007387 */ /* 0x0001e80000100a00 */
[----:B0-----:R-:W4:Y:S04]  /*767f0*/  LDL.LU.64 R38, [R1+0x5b98] ;  /* 0x005b980001267983 */ /* 0x001f280000300a00 */
[----:B------:R-:W4:Y:S04]  /*76800*/  LDL.LU.64 R36, [R1+0x5b90] ;  /* 0x005b900001247983 */ /* 0x000f280000300a00 */
[----:B------:R-:W-:Y:S04]  /*76810*/  STL.64 [R1+0x5a90], R58 ;  /* 0x005a903a01007387 */ /* 0x000fe80000100a00 */
[----:B------:R0:W-:Y:S04]  /*76820*/  STL.64 [R1+0x5a88], R56 ;  /* 0x005a883801007387 */ /* 0x0001e80000100a00 */
[----:B0-----:R-:W4:Y:S04]  /*76830*/  LDL.LU R56, [R1+0x2f0] ;  /* 0x0002f00001387983 */ /* 0x001f280000300800 */
[----:B------:R-:W4:Y:S04]  /*76840*/  LDL.LU R57, [R1+0x2f4] ;  /* 0x0002f40001397983 */ /* 0x000f280000300800 */
[----:B------:R-:W4:Y:S04]  /*76850*/  LDL.LU R58, [R1+0x2f8] ;  /* 0x0002f800013a7983 */ /* 0x000f280000300800 */
[----:B------:R-:W4:Y:S01]  /*76860*/  LDL.LU R59, [R1+0x2fc] ;  /* 0x0002fc00013b7983 */ /* 0x000f220000300800 */
[----:B--2---:R-:W-:-:S15]  /*76870*/  HMMA.16816.F32 R28, R4, R54, R28 ;  /* 0x00000036041c723c */ /* 0x004fde000000181c */
[----:B------:R-:W-:-:S08]  /*76880*/  NOP ;  /* 0x0000000000007918 */ /* 0x000fd00000000000 */
[----:B------:R-:W-:Y:S04]  /*76890*/  STL.64 [R1+0xae0], R28 ;  /* 0x000ae01c01007387 */ /* 0x000fe80000100a00 */
[----:B------:R0:W-:Y:S04]  /*768a0*/  STL.64 [R1+0xae8], R30 ;  /* 0x000ae81e01007387 */ /* 0x0001e80000100a00 */
[----:B0-----:R-:W2:Y:S04]  /*768b0*/  LDL.LU.64 R30, [R1+0x5b88] ;  /* 0x005b8800011e7983 */ /* 0x001ea80000300a00 */
[----:B------:R-:W2:Y:S04]  /*768c0*/  LDL.LU.64 R28, [R1+0x5b80] ;  /* 0x005b8000011c7983 */ /* 0x000ea80000300a00 */
[----:B------:R-:W-:Y:S04]  /*768d0*/  STL.64 [R1+0x5b28], R54 ;  /* 0x005b283601007387 */ /* 0x000fe80000100a00 */
[----:B---3--:R0:W-:Y:S04]  /*768e0*/  STL.64 [R1+0x5b20], R52 ;  /* 0x005b203401007387 */ /* 0x0081e80000100a00 */
[----:B0-----:R-:W3:Y:S04]  /*768f0*/  LDL.LU R52, [R1+0x300] ;  /* 0x0003000001347983 */ /* 0x001ee80000300800 */
[----:B------:R-:W3:Y:S04]  /*76900*/  LDL.LU R53, [R1+0x304] ;  /* 0x0003040001357983 */ /* 0x000ee80000300800 */
[----:B------:R-:W3:Y:S04]  /*76910*/  LDL.LU R54, [R1+0x308] ;  /* 0x0003080001367983 */ /* 0x000ee80000300800 */
[----:B------:R-:W3:Y:S04]  /*76920*/  LDL.LU R55, [R1+0x30c] ;  /* 0x00030c0001377983 */ /* 0x000ee80000300800 */
[----:B------:R-:W-:Y:S04]  /*76930*/  STL.64 [R1+0xac0], R8 ;  /* 0x000ac00801007387 */ /* 0x000fe80000100a00 */
[----:B------:R0:W-:Y:S04]  /*76940*/  STL.64 [R1+0xac8], R10 ;  /* 0x000ac80a01007387 */ /* 0x0001e80000100a00 */
[----:B0-----:R-:W4:Y:S04]  /*76950*/  LDL.LU.64 R10, [R1+0x5b78] ;  /* 0x005b7800010a7983 */ /* 0x001f280000300a00 */
[----:B------:R-:W2:Y:S01]  /*76960*/  LDL.LU.64 R8, [R1+0x5b70] ;  /* 0x005b700001087983 */ /* 0x000ea20000300a00 */
[C---:B----4-:R-:W-:Y:S06]  /*76970*/  HMMA.16816.F32 R12, R4.reuse, R10, R12 ;  /* 0x0000000a040c723c */ /* 0x050fec000000180c */
[----:B--2---:R-:W-:-:S15]  /*76980*/  HMMA.16816.F32 R24, R4, R8, R24 ;  /* 0x000000080418723c */ /* 0x004fde0000001818 */
[----:B------:R-:W-:-:S08]  /*76990*/  NOP ;  /* 0x0000000000007918 */ /* 0x000fd00000000000 */
[----:B------:R-:W-:Y:S04]  /*769a0*/  STL.64 [R1+0xaa0], R24 ;  /* 0x000aa01801007387 */ /* 0x000fe80000100a00 */
[----:B------:R0:W-:Y:S04]  /*769b0*/  STL.64 [R1+0xaa8], R26 ;  /* 0x000aa81a01007387 */ /* 0x0001e80000100a00 */
[----:B0-----:R-:W2:Y:S04]  /*769c0*/  LDL.LU.64 R26, [R1+0x5b68] ;  /* 0x005b6800011a7983 */ /* 0x001ea80000300a00 */
[----:B------:R-:W4:Y:S04]  /*769d0*/  LDL.LU.64 R24, [R1+0x5b60] ;  /* 0x005b600001187983 */ /* 0x000f280000300a00 */
[----:B------:R-:W-:Y:S04]  /*769e0*/  STL.64 [R1+0xa70], R12 ;  /* 0x000a700c01007387 */ /* 0x000fe80000100a00 */
[----:B------:R0:W-:Y:S04]  /*769f0*/  STL.64 [R1+0xa78], R14 ;  /* 0x000a780e01007387 */ /* 0x0001e80000100a00 */
[----:B0-----:R-:W3:Y:S04]  /*76a00*/  LDL.LU.64 R14, [R1+0x5b58] ;  /* 0x005b5800010e7983 */ /* 0x001ee80000300a00 */
[----:B------:R-:W2:Y:S04]  /*76a10*/  LDL.LU.64 R12, [R1+0x5b50] ;  /* 0x005b5000010c7983 */ /* 0x000ea80000300a00 */
[----:B------:R-:W-:Y:S04]  /*76a20*/  STL.64 [R1+0x5a70], R10 ;  /* 0x005a700a01007387 */ /* 0x000fe80000100a00 */
[----:B------:R0:W-:Y:S04]  /*76a30*/  STL.64 [R1+0x5a68], R8 ;  /* 0x005a680801007387 */ /* 0x0001e80000100a00 */
[----:B0-----:R-:W4:Y:S04]  /*76a40*/  LDL.LU R8, [R1+0x310] ;  /* 0x0003100001087983 */ /* 0x001f280000300800 */
[----:B------:R-:W4:Y:S04]  /*76a50*/  LDL.LU R9, [R1+0x314] ;  /* 0x0003140001097983 */ /* 0x000f280000300800 */
[----:B------:R-:W4:Y:S04]  /*76a60*/  LDL.LU R10, [R1+0x318] ;  /* 0x00031800010a7983 */ /* 0x000f280000300800 */
[----:B------:R-:W4:Y:S01]  /*76a70*/  LDL.LU R11, [R1+0x31c] ;  /* 0x00031c00010b7983 */ /* 0x000f220000300800 */
[C---:B---3--:R-:W-:Y:S06]  /*76a80*/  HMMA.16816.F32 R16, R4.reuse, R14, R16 ;  /* 0x0000000e0410723c */ /* 0x048fec0000001810 */
[----:B--2---:R-:W-:-:S15]  /*76a90*/  HMMA.16816.F32 R20, R4, R12, R20 ;  /* 0x0000000c0414723c */ /* 0x004fde0000001814 */
[----:B------:R-:W-:-:S08]  /*76aa0*/  NOP ;  /* 0x0000000000007918 */ /* 0x000fd00000000000 */
[----:B------:R-:W-:Y:S04]  /*76ab0*/  STL.64 [R1+0xa50], R20 ;  /* 0x000a501401007387 */ /* 0x000fe80000100a00 */
[----:B------:R0:W-:Y:S04]  /*76ac0*/  STL.64 [R1+0xa58], R22 ;  /* 0x000a581601007387 */ /* 0x0001e80000100a00 */
[----:B0-----:R-:W2:Y:S04]  /*76ad0*/  LDL.LU.64 R22, [R1+0x5b48] ;  /* 0x005b480001167983 */ /* 0x001ea80000300a00 */
[----:B------:R-:W3:Y:S04]  /*76ae0*/  LDL.LU.64 R20, [R1+0x5b40] ;  /* 0x005b400001147983 */ /* 0x000ee80000300a00 */
[----:B------:R-:W-:Y:S04]  /*76af0*/  STL.64 [R1+0xa20], R16 ;  /* 0x000a201001007387 */ /* 0x000fe80000100a00 */
[----:B------:R0:W-:Y:S04]  /*76b00*/  STL.64 [R1+0xa28], R18 ;  /* 0x000a281201007387 */ /* 0x0001e80000100a00 */
[----:B0-----:R-:W4:Y:S04]  /*76b10*/  LDL.LU.64 R18, [R1+0x5b38] ;  /* 0x005b380001127983 */ /* 0x001f280000300a00 */
[----:B------:R-:W2:Y:S04]  /*76b20*/  LDL.LU.64 R16, [R1+0x5b30] ;  /* 0x005b300001107983 */ /* 0x000ea80000300a00 */
[----:B------:R-:W-:Y:S04]  /*76b30*/  STL.64 [R1+0x5a80], R14 ;  /* 0x005a800e01007387 */ /* 0x000fe80000100a00 */
[----:B------:R0:W-:Y:S04]  /*76b40*/  STL.64 [R1+0x5a78], R12 ;  /* 0x005a780c01007387 */ /* 0x0001e80000100a00 */
[----:B0-----:R-:W2:Y:S04]  /*76b50*/  LDL.LU R12, [R1+0x320] ;  /* 0x00032000010c7983 */ /* 0x001ea80000300800 */
[----:B------:R-:W2:Y:S04]  /*76b60*/  LDL.LU R13, [R1+0x324] ;  /* 0x00032400010d7983 */ /* 0x000ea80000300800 */
[----:B------:R-:W2:Y:S04]  /*76b70*/  LDL.LU R14, [R1+0x328] ;  /* 0x00032800010e7983 */ /* 0x000ea80000300800 */
[----:B------:R-:W2:Y:S01]  /*76b80*/  LDL.LU R15, [R1+0x32c] ;  /* 0x00032c00010f7983 */ /* 0x000ea20000300800 */
[C---:B----4-:R-:W-:Y:S06]  /*76b90*/  HMMA.16816.F32 R8, R4.reuse, R18, R8 ;  /* 0x000000120408723c */ /* 0x050fec0000001808 */
[----:B------:R-:W-:Y:S01]  /*76ba0*/  STL.64 [R1+0x5aa0], R18 ;  /* 0x005aa01201007387 */ /* 0x000fe20000100a00 */
[----:B--2---:R-:W-:-:S15]  /*76bb0*/  HMMA.16816.F32 R12, R4, R16, R12 ;  /* 0x00000010040c723c */ /* 0x004fde000000180c */
[----:B------:R-:W-:-:S08]  /*76bc0*/  NOP ;  /* 0x0000000000007918 */ /* 0x000fd00000000000 */
[----:B------:R-:W-:Y:S04]  /*76bd0*/  STL.64 [R1+0xa00], R12 ;  /* 0x000a000c01007387 */ /* 0x000fe80000100a00 */
[----:B------:R3:W-:Y:S04]  /*76be0*/  STL.64 [R1+0xa08], R14 ;  /* 0x000a080e01007387 */ /* 0x0007e80000100a00 */
[----:B------:R-:W-:Y:S04]  /*76bf0*/  STL.64 [R1+0x5a98], R16 ;  /* 0x005a981001007387 */ /* 0x000fe80000100a00 */
[----:B------:R-:W-:Y:S01]  /*76c00*/  STL.64 [R1+0x9e0], R8 ;  /* 0x0009e00801007387 */ /* 0x000fe20000100a00 */
[C---:B---3--:R-:W-:Y:S03]  /*76c10*/  HMMA.16816.F32 R12, R4.reuse, R20, R52 ;  /* 0x00000014040c723c */ /* 0x048fe60000001834 */
[----:B------:R0:W-:Y:S03]  /*76c20*/  STL.64 [R1+0x9e8], R10 ;  /* 0x0009e80a01007387 */ /* 0x0001e60000100a00 */
[C---:B0-----:R-:W-:Y:S06]  /*76c30*/  HMMA.16816.F32 R8, R4.reuse, R22, R56 ;  /* 0x000000160408723c */ /* 0x041fec0000001838 */
[----:B------:R-:W-:Y:S11]  /*76c40*/  STL.64 [R1+0x5ab0], R22 ;  /* 0x005ab01601007387 */ /* 0x000ff60000100a00 */
[----:B------:R-:W-:Y:S04]  /*76c50*/  STL.64 [R1+0x9b0], R12 ;  /* 0x0009b00c01007387 */ /* 0x000fe80000100a00 */
[----:B------:R0:W-:Y:S04]  /*76c60*/  STL.64 [R1+0x9b8], R14 ;  /* 0x0009b80e01007387 */ /* 0x0001e80000100a00 */
[----:B------:R-:W-:Y:S04]  /*76c70*/  STL.64 [R1+0x5aa8], R20 ;  /* 0x005aa81401007387 */ /* 0x000fe80000100a00 */
[----:B------:R-:W-:Y:S01]  /*76c80*/  STL.64 [R1+0x980], R8 ;  /* 0x0009800801007387 */ /* 0x000fe20000100a00 */
[C---:B0-----:R-:W-:Y:S03]  /*76c90*/  HMMA.16816.F32 R12, R4.reuse, R24, R32 ;  /* 0x00000018040c723c */ /* 0x041fe60000001820 */
        /* <DEDUP_REMOVED lines=8> */
[----:B------:R0:W-:Y:S04]  /*76d20*/  STL.64 [R1+0x928], R10 ;  /* 0x0009280a01007387 */ /* 0x0001e80000100a00 */
[----:B------:R-:W2:Y:S01]  /*76d30*/  LDL.LU R56, [R1+0x220] ;  /* 0x0002200001387983 */ /* 0x000ea20000300800 */
[----:B0-----:R-:W-:-:S15]  /*76d40*/  HMMA.16816.F32 R8, R4, R30, R40 ;  /* 0x0000001e0408723c */ /* 0x001fde0000001828 */
[----:B------:R-:W-:Y:S04]  /*76d50*/  STL.64 [R1+0x900], R12 ;  /* 0x0009000c01007387 */ /* 0x000fe80000100a00 */
[----:B------:R-:W-:Y:S04]  /*76d60*/  STL.64 [R1+0x908], R14 ;  /* 0x0009080e01007387 */ /* 0x000fe80000100a00 */
        /* <DEDUP_REMOVED lines=44> */
[----:B-1----:R-:W3:Y:S04]  /*77030*/  LDL.64 R10, [R1+0x20] ;  /* 0x00002000010a7983 */ /* 0x002ee80000100a00 */
[----:B------:R-:W3:Y:S04]  /*77040*/  LDL.LU.64 R60, [R1+0x30] ;  /* 0x00003000013c7983 */ /* 0x000ee80000300a00 */
[----:B------:R0:W-:Y:S04]  /*77050*/  STL.64 [R1+0x5a30], R30 ;  /* 0x005a301e01007387 */ /* 0x0001e80000100a00 */
[----:B0-----:R-:W3:Y:S04]  /*77060*/  LDL.LU R31, [R1+0x1804] ;  /* 0x00180400011f7983 */ /* 0x001ee80000300800 */
[----:B------:R-:W-:Y:S01]  /*77070*/  STL.64 [R1+0x5a28], R28 ;  /* 0x005a281c01007387 */ /* 0x000fe20000100a00 */
        /* <DEDUP_REMOVED lines=26> */
[----:B0-----:R-:W3:Y:S04]  /*77220*/  LDL.LU.64 R46, [R1+0x5af8] ;  /* 0x005af800012e7983 */ /* 0x001ee80000300a00 */
[----:B------:R-:W3:Y:S04]  /*77230*/  LDL.LU.64 R44, [R1+0x5af0] ;  /* 0x005af000012c7983 */ /* 0x000ee80000300a00 */
[----:B------:R-:W-:Y:S04]  /*77240*/  STL.64 [R1+0x5a20], R42 ;  /* 0x005a202a01007387 */ /* 0x000fe80000100a00 */
[----:B------:R0:W-:Y:S04]  /*77250*/  STL.64 [R1+0x5a18], R40 ;  /* 0x005a182801007387 */ /* 0x0001e80000100a00 */
[----:B0-----:R-:W3:Y:S04]  /*77260*/  LDL.LU R40, [R1+0x260] ;  /* 0x0002600001287983 */ /* 0x001ee80000300800 */
[----:B------:R-:W3:Y:S04]  /*77270*/  LDL.LU R41, [R1+0x264] ;  /* 0x0002640001297983 */ /* 0x000ee80000300800 */
[----:B------:R-:W3:Y:S04]  /*77280*/  LDL.LU R42, [R1+0x268] ;  /* 0x00026800012a7983 */ /* 0x000ee80000300800 */
[----:B------:R-:W3:Y:S01]  /*77290*/  LDL.LU R43, [R1+0x26c] ;  /* 0x00026c00012b7983 */ /* 0x000ee20000300800 */
[----:B----4-:R-:W-:Y:S01]  /*772a0*/  HMMA.16816.F32 R16, R4, R52, R16 ;  /* 0x000000340410723c */ /* 0x010fe20000001810 */
[----:B------:R-:W-:-:S02]  /*772b0*/  IMAD R32, R32, 0x100, R31 ;  /* 0x0000010020207824 */ /* 0x000fc400078e021f */
[----:B------:R-:W-:Y:S02]  /*772c0*/  IMAD R33, R33, 0x100, R8 ;  /* 0x0000010021217824 */ /* 0x000fe400078e0208 */
[----:B------:R-:W-:Y:S02]  /*772d0*/  IMAD R34, R34, 0x100, R9 ;  /* 0x0000010022227824 */ /* 0x000fe400078e0209 */
[----:B------:R-:W-:Y:S01]  /*772e0*/  IMAD R35, R0, 0x100, R35 ;  /* 0x0000010000237824 */ /* 0x000fe200078e0223 */
[----:B------:R-:W-:Y:S01]  /*772f0*/  F2FP.F16.E5M2.UNPACK_B R32, R32 ;  /* 0x00000020ff20723e */ /* 0x000fe200020004ff */
[----:B------:R-:W-:Y:S01]  /*77300*/  IMAD.MOV.U32 R0, RZ, RZ, R11 ;  /* 0x000000ffff007224 */ /* 0x000fe200078e000b */
[----:B------:R-:W-:Y:S02]  /*77310*/  F2FP.F16.E5M2.UNPACK_B R33, R33 ;  /* 0x00000021ff21723e */ /* 0x000fe400020004ff */
[----:B------:R-:W-:Y:S02]  /*77320*/  F2FP.F16.E5M2.UNPACK_B R34, R34 ;  /* 0x00000022ff22723e */ /* 0x000fe400020004ff */
[----:B------:R-:W-:Y:S01]  /*77330*/  F2FP.F16.E5M2.UNPACK_B R35, R35 ;  /* 0x00000023ff23723e */ /* 0x000fe200020004ff */
[C---:B--2---:R-:W-:Y:S06]  /*77340*/  HMMA.16816.F32 R20, R4.reuse, R50, R20 ;  /* 0x000000320414723c */ /* 0x044fec0000001814 */
[C---:B---3--:R-:W-:Y:S06]  /*77350*/  HMMA.16816.F32 R24, R4.reuse, R48, R24 ;  /* 0x000000300418723c */ /* 0x048fec0000001818 */
[C---:B------:R-:W-:Y:S06]  /*77360*/  HMMA.16816.F32 R36, R4.reuse, R46, R36 ;  /* 0x0000002e0424723c */ /* 0x040fec0000001824 */
[----:B------:R-:W-:Y:S01]  /*77370*/  STL.64 [R1+0x5a40], R46 ;  /* 0x005a402e01007387 */ /* 0x000fe20000100a00 */
[C---:B------:R-:W-:Y:S06]  /*77380*/  HMMA.16816.F32 R40, R4.reuse, R44, R40 ;  /* 0x0000002c0428723c */ /* 0x040fec0000001828 */
[----:B------:R-:W-:-:S15]  /*77390*/  HMMA.16816.F32 R4, R4, R10, R12 ;  /* 0x0000000a0404723c */ /* 0x000fde000000180c */
[----:B------:R-:W-:-:S02]  /*773a0*/  NOP ;  /* 0x0000000000007918 */ /* 0x000fc40000000000 */
[----:B------:R-:W-:Y:S04]  /*773b0*/  STL.64 [R1+0x570], R40 ;  /* 0x0005702801007387 */ /* 0x000fe80000100a00 */
[----:B------:R-:W-:Y:S04]  /*773c0*/  STL.64 [R1+0x578], R42 ;  /* 0x0005782a01007387 */ /* 0x000fe80000100a00 */
[----:B------:R-:W-:Y:S04]  /*773d0*/  STL.64 [R1+0x5a38], R44 ;  /* 0x005a382c01007387 */ /* 0x000fe80000100a00 */
[----:B------:R-:W-:Y:S04]  /*773e0*/  STL.64 [R1+0x540], R36 ;  /* 0x0005402401007387 */ /* 0x000fe80000100a00 */
[----:B------:R-:W-:Y:S04]  /*773f0*/  STL.64 [R1+0x548], R38 ;  /* 0x0005482601007387 */ /* 0x000fe80000100a00 */
[----:B------:R-:W-:Y:S04]  /*77400*/  STL.64 [R1+0x510], R24 ;  /* 0x0005101801007387 */ /* 0x000fe80000100a00 */
[----:B------:R-:W-:Y:S04]  /*77410*/  STL.64 [R1+0x518], R26 ;  /* 0x0005181a01007387 */ /* 0x000fe80000100a00 */
[----:B------:R-:W-:Y:S04]  /*77420*/  STL [R1+0x59f4], R50 ;  /* 0x0059f43201007387 */ /* 0x000fe80000100800 */
[----:B------:R-:W-:Y:S04]  /*77430*/  STL [R1+0x59f0], R51 ;  /* 0x0059f03301007387 */ /* 0x000fe80000100800 */
[----:B------:R-:W-:Y:S04]  /*77440*/  STL.64 [R1+0xc20], R20 ;  /* 0x000c201401007387 */ /* 0x000fe80000100a00 */
[----:B------:R-:W-:Y:S04]  /*77450*/  STL.64 [R1+0xc28], R22 ;  /* 0x000c281601007387 */ /* 0x000fe80000100a00 */
[----:B------:R-:W-:Y:S04]  /*77460*/  STL.64 [R1+0x5ac0], R54 ;  /* 0x005ac03601007387 */ /* 0x000fe80000100a00 */
[----:B------:R-:W-:Y:S04]  /*77470*/  STL.64 [R1+0x5ab8], R52 ;  /* 0x005ab83401007387 */ /* 0x000fe80000100a00 */
[----:B------:R-:W-:Y:S04]  /*77480*/  STL.64 [R1+0x4e0], R16 ;  /* 0x0004e01001007387 */ /* 0x000fe80000100a00 */
[----:B------:R-:W-:Y:S04]  /*77490*/  STL.64 [R1+0x4e8], R18 ;  /* 0x0004e81201007387 */ /* 0x000fe80000100a00 */
[----:B------:R-:W-:Y:S04]  /*774a0*/  STL [R1+0x59f8], R0 ;  /* 0x0059f80001007387 */ /* 0x000fe80000100800 */
[----:B------:R-:W-:Y:S04]  /*774b0*/  STL.64 [R1+0x490], R4 ;  /* 0x0004900401007387 */ /* 0x000fe80000100a00 */
[----:B------:R0:W-:Y:S02]  /*774c0*/  STL.64 [R1+0x498], R6 ;  /* 0x0004980601007387 */ /* 0x0001e40000100a00 */
[----:B0-----:R-:W-:-:S15]  /*774d0*/  HMMA.16816.F32 R4, R32, R60, R56 ;  /* 0x0000003c2004723c */ /* 0x001fde0000001838 */
[----:B------:R-:W-:-:S08]  /*774e0*/  NOP ;  /* 0x0000000000007918 */ /* 0x000fd00000000000 */
[----:B------:R-:W-:Y:S04]  /*774f0*/  STL.64 [R1+0x460], R4 ;  /* 0x0004600401007387 */ /* 0x000fe80000100a00 */
[----:B------:R-:W-:Y:S04]  /*77500*/  STL.64 [R1+0x468], R6 ;  /* 0x0004680601007387 */ /* 0x000fe80000100a00 */
[----:B------:R-:W2:Y:S04]  /*77510*/  LDL.LU R24, [R1+0x590] ;  /* 0x0005900001187983 */ /* 0x000ea80000300800 */
[----:B------:R-:W2:Y:S04]  /*77520*/  LDL.LU R25, [R1+0x594] ;  /* 0x0005940001197983 */ /* 0x000ea80000300800 */
[----:B------:R-:W3:Y:S04]  /*77530*/  LDL.LU R26, [R1+0x598] ;  /* 0x00059800011a7983 */ /* 0x000ee80000300800 */
[----:B------:R-:W3:Y:S04]  /*77540*/  LDL.LU R27, [R1+0x59c] ;  /* 0x00059c00011b7983 */ /* 0x000ee80000300800 */
[----:B---3--:R-:W-:Y:S04]  /*77550*/  STL.64 [R1+0x5ad8], R26 ;  /* 0x005ad81a01007387 */ /* 0x008fe80000100a00 */
[----:B--2---:R-:W-:Y:S04]  /*77560*/  STL.64 [R1+0x5ad0], R24 ;  /* 0x005ad01801007387 */ /* 0x004fe80000100a00 */
[----:B------:R-:W2:Y:S04]  /*77570*/  LDL.LU R36, [R1+0x560] ;  /* 0x0005600001247983 */ /* 0x000ea80000300800 */
[----:B------:R-:W2:Y:S04]  /*77580*/  LDL.LU R37, [R1+0x564] ;  /* 0x0005640001257983 */ /* 0x000ea80000300800 */
[----:B------:R-:W3:Y:S04]  /*77590*/  LDL.LU R38, [R1+0x568] ;  /* 0x0005680001267983 */ /* 0x000ee80000300800 */
[----:B------:R-:W3:Y:S01]  /*775a0*/  LDL.LU R39, [R1+0x56c] ;  /* 0x00056c0001277983 */ /* 0x000ee20000300800 */
[----:B------:R-:W-:-:S02]  /*775b0*/  IMAD.MOV.U32 R50, RZ, RZ, R60 ;  /* 0x000000ffff327224 */ /* 0x000fc400078e003c */
        /* <DEDUP_REMOVED lines=15> */
[----:B------:R-:W2:Y:S04]  /*776b0*/  LDL R18, [R1] ;  /* 0x0000000001127983 */ /* 0x000ea80000100800 */
[----:B------:R-:W2:Y:S04]  /*776c0*/  LDL R19, [R1+0x4] ;  /* 0x0000040001137983 */ /* 0x000ea80000100800 */
[----:B0-----:R-:W3:Y:S04]  /*776d0*/  LDL.LU R36, [R1+0x210] ;  /* 0x0002100001247983 */ /* 0x001ee80000300800 */
[----:B------:R-:W3:Y:S04]  /*776e0*/  LDL.LU R37, [R1+0x214] ;  /* 0x0002140001257983 */ /* 0x000ee80000300800 */
[----:B------:R-:W3:Y:S04]  /*776f0*/  LDL.LU R38, [R1+0x218] ;  /* 0x0002180001267983 */ /* 0x000ee80000300800 */
[----:B------:R-:W3:Y:S04]  /*77700*/  LDL.LU R39, [R1+0x21c] ;  /* 0x00021c0001277983 */ /* 0x000ee80000300800 */
[----:B------:R-:W4:Y:S04]  /*77710*/  LDL.LU R24, [R1+0x470] ;  /* 0x0004700001187983 */ /* 0x000f280000300800 */
[----:B------:R-:W4:Y:S04]  /*77720*/  LDL.LU R25, [R1+0x474] ;  /* 0x0004740001197983 */ /* 0x000f280000300800 */
[----:B------:R-:W4:Y:S04]  /*77730*/  LDL.LU R26, [R1+0x478] ;  /* 0x00047800011a7983 */ /* 0x000f280000300800 */
[----:B------:R-:W4:Y:S04]  /*77740*/  LDL.LU R27, [R1+0x47c] ;  /* 0x00047c00011b7983 */ /* 0x000f280000300800 */
[----:B------:R-:W4:Y:S04]  /*77750*/  LDL.LU.64 R60, [R1+0x10] ;  /* 0x00001000013c7983 */ /* 0x000f280000300a00 */
        /* <DEDUP_REMOVED lines=8> */
[----:B------:R-:W2:Y:S04]  /*777e0*/  LDL.64 R16, [R1+0x8] ;  /* 0x0000080001107983 */ /* 0x000ea80000100a00 */
        /* <DEDUP_REMOVED lines=16> */
[----:B------:R-:W-:Y:S04]  /*778f0*/  STL [R1+0x5a00], R51 ;  /* 0x005a003301007387 */ /* 0x000fe80000100800 */
[----:B------:R0:W-:Y:S04]  /*77900*/  STL [R1+0x59fc], R50 ;  /* 0x0059fc3201007387 */ /* 0x0001e80000100800 */
[----:B0-----:R-:W3:Y:S01]  /*77910*/  LDL.64 R50, [R1+0x18] ;  /* 0x0000180001327983 */ /* 0x001ee20000100a00 */
[C---:B----4-:R-:W-:Y:S06]  /*77920*/  HMMA.16816.F32 R24, R32.reuse, R60, R24 ;  /* 0x0000003c2018723c */ /* 0x050fec0000001818 */
[----:B---3--:R-:W-:Y:S06]  /*77930*/  HMMA.16816.F32 R36, R32, R50, R36 ;  /* 0x000000322024723c */ /* 0x008fec0000001824 */
[----:B------:R-:W-:-:S02]  /*77940*/  IMAD.MOV.U32 R0, RZ, RZ, R51 ;  /* 0x000000ffff007224 */ /* 0x000fc400078e0033 */
[----:B------:R-:W-:Y:S02]  /*77950*/  IMAD.MOV.U32 R51, RZ, RZ, R60 ;  /* 0x000000ffff337224 */ /* 0x000fe400078e003c */
[----:B------:R-:W-:-:S13]  /*77960*/  IMAD.MOV.U32 R50, RZ, RZ, R61 ;  /* 0x000000ffff327224 */ /* 0x000fda00078e003d */
[----:B------:R-:W-:Y:S04]  /*77970*/  STL.64 [R1+0x430], R36 ;  /* 0x0004302401007387 */ /* 0x000fe80000100a00 */
[----:B------:R0:W-:Y:S04]  /*77980*/  STL.64 [R1+0x438], R38 ;  /* 0x0004382601007387 */ /* 0x0001e80000100a00 */
[----:B0-----:R-:W3:Y:S04]  /*77990*/  LDL.LU.64 R38, [R1+0x5ae8] ;  /* 0x005ae80001267983 */ /* 0x001ee80000300a00 */
[----:B------:R-:W3:Y:S04]  /*779a0*/  LDL.LU.64 R36, [R1+0x5ae0] ;  /* 0x005ae00001247983 */ /* 0x000ee80000300a00 */
[----:B------:R-:W-:Y:S04]  /*779b0*/  STL [R1+0x5a04], R0 ;  /* 0x005a040001007387 */ /* 0x000fe80000100800 */
[----:B------:R-:W-:Y:S04]  /*779c0*/  STL.64 [R1+0x420], R24 ;  /* 0x0004201801007387 */ /* 0x000fe80000100a00 */
[----:B------:R0:W-:Y:S04]  /*779d0*/  STL.64 [R1+0x428], R26 ;  /* 0x0004281a01007387 */ /* 0x0001e80000100a00 */
[----:B0-----:R-:W4:Y:S04]  /*779e0*/  LDL.LU.64 R26, [R1+0x5ad8] ;  /* 0x005ad800011a7983 */ /* 0x001f280000300a00 */
[----:B------:R-:W4:Y:S04]  /*779f0*/  LDL.LU.64 R24, [R1+0x5ad0] ;  /* 0x005ad00001187983 */ /* 0x000f280000300a00 */
[----:B------:R-:W3:Y:S01]  /*77a00*/  LDL.LU.64 R60, [R1+0x5ac8] ;  /* 0x005ac800013c7983 */ /* 0x000ee20000300a00 */
[----:B--2---:R-:W-:Y:S06]  /*77a10*/  HMMA.16816.F32 R52, R32, R16, R52 ;  /* 0x000000102034723c */ /* 0x004fec0000001834 */
[----:B------:R-:W-:-:S02]  /*77a20*/  IMAD.MOV.U32 R0, RZ, RZ, R17 ;  /* 0x000000ffff007224 */ /* 0x000fc400078e0011 */
[C---:B------:R-:W-:Y:S01]  /*77a30*/  HMMA.16816.F32 R16, R32.reuse, R18, R20 ;  /* 0x000000122010723c */ /* 0x040fe20000001814 */
[----:B------:R-:W-:Y:S04]  /*77a40*/  STL.64 [R1+0x5a60], R50 ;  /* 0x005a603201007387 */ /* 0x000fe80000100a00 */
[----:B------:R0:W-:Y:S04]  /*77a50*/  STL.64 [R1+0x5a58], R48 ;  /* 0x005a583001007387 */ /* 0x0001e80000100a00 */
[----:B0-----:R-:W2:Y:S04]  /*77a60*/  LDL.LU R48, [R1+0x500] ;  /* 0x0005000001307983 */ /* 0x001ea80000300800 */
[----:B------:R-:W2:Y:S04]  /*77a70*/  LDL.LU R49, [R1+0x504] ;  /* 0x0005040001317983 */ /* 0x000ea80000300800 */
[----:B------:R-:W2:Y:S04]  /*77a80*/  LDL.LU R50, [R1+0x508] ;  /* 0x0005080001327983 */ /* 0x000ea80000300800 */
[----:B------:R-:W2:Y:S04]  /*77a90*/  LDL.LU R51, [R1+0x50c] ;  /* 0x00050c0001337983 */ /* 0x000ea80000300800 */
[----:B------:R-:W-:Y:S04]  /*77aa0*/  STL.64 [R1+0x410], R52 ;  /* 0x0004103401007387 */ /* 0x000fe80000100a00 */
[----:B------:R0:W-:Y:S04]  /*77ab0*/  STL.64 [R1+0x418], R54 ;  /* 0x0004183601007387 */ /* 0x0001e80000100a00 */
[----:B0-----:R-:W4:Y:S04]  /*77ac0*/  LDL.LU.64 R54, [R1+0x5ac0] ;  /* 0x005ac00001367983 */ /* 0x001f280000300a00 */
[----:B------:R-:W2:Y:S04]  /*77ad0*/  LDL.LU.64 R52, [R1+0x5ab8] ;  /* 0x005ab80001347983 */ /* 0x000ea80000300a00 */
[----:B------:R-:W2:Y:S04]  /*77ae0*/  LDL.LU.64 R22, [R1+0x5ab0] ;  /* 0x005ab00001167983 */ /* 0x000ea80000300a00 */
[----:B------:R-:W2:Y:S04]  /*77af0*/  LDL.LU.64 R20, [R1+0x5aa8] ;  /* 0x005aa80001147983 */ /* 0x000ea80000300a00 */
        /* <DEDUP_REMOVED lines=8> */
[----:B0-----:R-:W3:Y:S04]  /*77b80*/  LDL.LU.64 R58, [R1+0x5a90] ;  /* 0x005a9000013a7983 */ /* 0x001ee80000300a00 */
[----:B------:R-:W4:Y:S01]  /*77b90*/  LDL.LU.64 R56, [R1+0x5a88] ;  /* 0x005a880001387983 */ /* 0x000f220000300a00 */
[C---:B---3--:R-:W-:Y:S06]  /*77ba0*/  HMMA.16816.F32 R12, R32.reuse, R58, R12 ;  /* 0x0000003a200c723c */ /* 0x048fec000000180c */
[----:B----4-:R-:W-:-:S15]  /*77bb0*/  HMMA.16816.F32 R8, R32, R56, R8 ;  /* 0x000000382008723c */ /* 0x010fde0000001808 */
[----:B------:R-:W-:-:S02]  /*77bc0*/  NOP ;  /* 0x0000000000007918 */ /* 0x000fc40000000000 */
[----:B------:R-:W-:Y:S04]  /*77bd0*/  STL.64 [R1+0x3e0], R12 ;  /* 0x0003e00c01007387 */ /* 0x000fe80000100a00 */
[----:B------:R0:W-:Y:S04]  /*77be0*/  STL.64 [R1+0x3e8], R14 ;  /* 0x0003e80e01007387 */ /* 0x0001e80000100a00 */
[----:B0-----:R-:W3:Y:S04]  /*77bf0*/  LDL.LU.64 R14, [R1+0x5a80] ;  /* 0x005a8000010e7983 */ /* 0x001ee80000300a00 */
[----:B------:R-:W4:Y:S04]  /*77c00*/  LDL.LU.64 R12, [R1+0x5a78] ;  /* 0x005a7800010c7983 */ /* 0x000f280000300a00 */
[----:B------:R-:W-:Y:S04]  /*77c10*/  STL.64 [R1+0x3d0], R8 ;  /* 0x0003d00801007387 */ /* 0x000fe80000100a00 */
[----:B------:R0:W-:Y:S04]  /*77c20*/  STL.64 [R1+0x3d8], R10 ;  /* 0x0003d80a01007387 */ /* 0x0001e80000100a00 */
[----:B0-----:R-:W3:Y:S04]  /*77c30*/  LDL.LU.64 R10, [R1+0x5a70] ;  /* 0x005a7000010a7983 */ /* 0x001ee80000300a00 */
[----:B------:R-:W4:Y:S04]  /*77c40*/  LDL.LU.64 R8, [R1+0x5a68] ;  /* 0x005a680001087983 */ /* 0x000f280000300a00 */
[----:B------:R-:W-:Y:S04]  /*77c50*/  STL.64 [R1+0x5960], R58 ;  /* 0x0059603a01007387 */ /* 0x000fe80000100a00 */
[----:B------:R0:W-:Y:S04]  /*77c60*/  STL.64 [R1+0x5958], R56 ;  /* 0x0059583801007387 */ /* 0x0001e80000100a00 */
[----:B0-----:R-:W3:Y:S04]  /*77c70*/  LDL.LU R56, [R1+0x4f0] ;  /* 0x0004f00001387983 */ /* 0x001ee80000300800 */
[----:B------:R-:W3:Y:S04]  /*77c80*/  LDL.LU R57, [R1+0x4f4] ;  /* 0x0004f40001397983 */ /* 0x000ee80000300800 */
[----:B------:R-:W3:Y:S04]  /*77c90*/  LDL.LU R58, [R1+0x4f8] ;  /* 0x0004f800013a7983 */ /* 0x000ee80000300800 */
[----:B------:R-:W3:Y:S04]  /*77ca0*/  LDL.LU R59, [R1+0x4fc] ;  /* 0x0004fc00013b7983 */ /* 0x000ee80000300800 */
[----:B------:R-:W-:Y:S04]  /*77cb0*/  STL.64 [R1+0x59e8], R54 ;  /* 0x0059e83601007387 */ /* 0x000fe80000100a00 */
[----:B--2---:R0:W-:Y:S01]  /*77cc0*/  STL.64 [R1+0x59e0], R52 ;  /* 0x0059e03401007387 */ /* 0x0041e20000100a00 */
[C---:B---3--:R-:W-:Y:S06]  /*77cd0*/  HMMA.16816.F32 R56, R32.reuse, R54, R56 ;  /* 0x000000362038723c */ /* 0x048fec0000001838 */
[C---:B0-----:R-:W-:Y:S06]  /*77ce0*/  HMMA.16816.F32 R52, R32.reuse, R2, R48 ;  /* 0x000000022034723c */ /* 0x041fec0000001830 */
[C---:B----4-:R-:W-:Y:S06]  /*77cf0*/  HMMA.16816.F32 R48, R32.reuse, R8, R4 ;  /* 0x000000082030723c */ /* 0x050fec0000001804 */
[C---:B------:R-:W-:Y:S05]  /*77d00*/  HMMA.16816.F32 R4, R32.reuse, R10, R44 ;  /* 0x0000000a2004723c */ /* 0x040fea000000182c */
        /* <DEDUP_REMOVED lines=9> */
[----:B------:R1:W-:Y:S01]  /*77da0*/  STL.64 [R1+0x398], R6 ;  /* 0x0003980601007387 */ /* 0x0003e20000100a00 */
[C---:B0-----:R-:W-:Y:S06]  /*77db0*/  HMMA.16816.F32 R8, R32.reuse, R12, R40 ;  /* 0x0000000c2008723c */ /* 0x041fec0000001828 */
[C---:B-1----:R-:W-:Y:S06]  /*77dc0*/  HMMA.16816.F32 R4, R32.reuse, R14, R36 ;  /* 0x0000000e2004723c */ /* 0x042fec0000001824 */
        /* <DEDUP_REMOVED lines=9> */
[----:B------:R0:W-:Y:S04]  /*77e60*/  STL.64 [R1+0x360], R8 ;  /* 0x0003600801007387 */ /* 0x0001e80000100a00 */
[----:B------:R1:W-:Y:S04]  /*77e70*/  STL.64 [R1+0x368], R10 ;  /* 0x0003680a01007387 */ /* 0x0003e80000100a00 */
        /* <DEDUP_REMOVED lines=40> */
[----:B------:R-:W3:Y:S04]  /*78100*/  LDL.LU R5, [R1+0x1828] ;  /* 0x0018280001057983 */ /* 0x000ee80000300800 */
[----:B------:R-:W3:Y:S04]  /*78110*/  LDL.LU R58, [R1+0x1834] ;  /* 0x00183400013a7983 */ /* 0x000ee80000300800 */
[----:B----4-:R-:W3:Y:S04]  /*78120*/  LDL.LU R6, [R1+0x1830] ;  /* 0x0018300001067983 */ /* 0x010ee80000300800 */
[----:B------:R-:W4:Y:S04]  /*78130*/  LDL.LU R59, [R1+0x183c] ;  /* 0x00183c00013b7983 */ /* 0x000f280000300800 */
[----:B------:R-:W4:Y:S04]  /*78140*/  LDL.LU R7, [R1+0x1838] ;  /* 0x0018380001077983 */ /* 0x000f280000300800 */
[----:B------:R-:W-:Y:S04]  /*78150*/  STL.64 [R1+0x5940], R18 ;  /* 0x0059401201007387 */ /* 0x000fe80000100a00 */
[----:B------:R0:W-:Y:S04]  /*78160*/  STL.64 [R1+0x5938], R16 ;  /* 0x0059381001007387 */ /* 0x0001e80000100a00 */
[----:B0-----:R-:W3:Y:S04]  /*78170*/  LDL.LU R16, [R1+0x670] ;  /* 0x0006700001107983 */ /* 0x001ee80000300800 */
[----:B------:R-:W3:Y:S04]  /*78180*/  LDL.LU R17, [R1+0x674] ;  /* 0x0006740001117983 */ /* 0x000ee80000300800 */
[----:B------:R-:W3:Y:S04]  /*78190*/  LDL.LU R18, [R1+0x678] ;  /* 0x0006780001127983 */ /* 0x000ee80000300800 */
[----:B------:R-:W3:Y:S01]  /*781a0*/  LDL.LU R19, [R1+0x67c] ;  /* 0x00067c0001137983 */ /* 0x000ee20000300800 */
[C---:B--2---:R-:W-:Y:S06]  /*781b0*/  HMMA.16816.F32 R24, R32.reuse, R22, R24 ;  /* 0x000000162018723c */ /* 0x044fec0000001818 */
[----:B------:R-:W-:-:S15]  /*781c0*/  HMMA.16816.F32 R48, R32, R20, R48 ;  /* 0x000000142030723c */ /* 0x000fde0000001830 */
        /* <DEDUP_REMOVED lines=28> */
[----:B0-----:R-:W3:Y:S04]  /*78390*/  LDL.LU R24, [R1+0x650] ;  /* 0x0006500001187983 */ /* 0x001ee80000300800 */
[----:B------:R-:W3:Y:S04]  /*783a0*/  LDL.LU R25, [R1+0x654] ;  /* 0x0006540001197983 */ /* 0x000ee80000300800 */
[----:B------:R-:W3:Y:S04]  /*783b0*/  LDL.LU R26, [R1+0x658] ;  /* 0x00065800011a7983 */ /* 0x000ee80000300800 */
[----:B------:R-:W3:Y:S01]  /*783c0*/  LDL.LU R27, [R1+0x65c] ;  /* 0x00065c00011b7983 */ /* 0x000ee20000300800 */
        /* <DEDUP_REMOVED lines=17> */
[C---:B---3--:R-:W-:Y:S06]  /*784e0*/  HMMA.16816.F32 R12, R32.reuse, R44, R12 ;  /* 0x0000002c200c723c */ /* 0x048fec000000180c */
[C---:B------:R-:W-:Y:S06]  /*784f0*/  HMMA.16816.F32 R8, R32.reuse, R46, R8 ;  /* 0x0000002e2008723c */ /* 0x040fec0000001808 */
[C---:B--2---:R-:W-:Y:S06]  /*78500*/  HMMA.16816.F32 R16, R32.reuse, R42, R16 ;  /* 0x0000002a2010723c */ /* 0x044fec0000001810 */
[C---:B----4-:R-:W-:Y:S06]  /*78510*/  HMMA.16816.F32 R20, R32.reuse, R40, R20 ;  /* 0x000000282014723c */ /* 0x050fec0000001814 */
[C---:B------:R-:W-:Y:S06]  /*78520*/  HMMA.16816.F32 R24, R32.reuse, R38, R24 ;  /* 0x000000262018723c */ /* 0x040fec0000001818 */
        /* <DEDUP_REMOVED lines=28> */
[----:B---3--:R0:W-:Y:S04]  /*786f0*/  STL.64 [R1+0x5990], R18 ;  /* 0x0059901201007387 */ /* 0x0081e80000100a00 */
[----:B--2---:R1:W-:Y:S04]  /*78700*/  STL.64 [R1+0x5988], R16 ;  /* 0x0059881001007387 */ /* 0x0043e80000100a00 */
[----:B------:R-:W2:Y:S04]  /*78710*/  LDL.LU R40, [R1+0x840] ;  /* 0x0008400001287983 */ /* 0x000ea80000300800 */
[----:B------:R-:W2:Y:S04]  /*78720*/  LDL.LU R41, [R1+0x844] ;  /* 0x0008440001297983 */ /* 0x000ea80000300800 */
[----:B------:R-:W3:Y:S04]  /*78730*/  LDL.LU R42, [R1+0x848] ;  /* 0x00084800012a7983 */ /* 0x000ee80000300800 */
[----:B------:R-:W3:Y:S04]  /*78740*/  LDL.LU R43, [R1+0x84c] ;  /* 0x00084c00012b7983 */ /* 0x000ee80000300800 */
[----:B---3--:R-:W-:Y:S04]  /*78750*/  STL.64 [R1+0x59a0], R42 ;  /* 0x0059a02a01007387 */ /* 0x008fe80000100a00 */
[----:B--2---:R2:W-:Y:S04]  /*78760*/  STL.64 [R1+0x5998], R40 ;  /* 0x0059982801007387 */ /* 0x0045e80000100a00 */
[----:B------:R-:W3:Y:S04]  /*78770*/  LDL.LU R44, [R1+0x850] ;  /* 0x00085000012c7983 */ /* 0x000ee80000300800 */
[----:B------:R-:W3:Y:S04]  /*78780*/  LDL.LU R45, [R1+0x854] ;  /* 0x00085400012d7983 */ /* 0x000ee80000300800 */
[----:B------:R-:W4:Y:S04]  /*78790*/  LDL.LU R46, [R1+0x858] ;  /* 0x00085800012e7983 */ /* 0x000f280000300800 */
[----:B------:R-:W4:Y:S04]  /*787a0*/  LDL.LU R47, [R1+0x85c] ;  /* 0x00085c00012f7983 */ /* 0x000f280000300800 */
[----:B----4-:R-:W-:Y:S04]  /*787b0*/  STL.64 [R1+0x59b0], R46 ;  /* 0x0059b02e01007387 */ /* 0x010fe80000100a00 */
[----:B---3--:R-:W-:Y:S04]  /*787c0*/  STL.64 [R1+0x59a8], R44 ;  /* 0x0059a82c01007387 */ /* 0x008fe80000100a00 */
[----:B------:R-:W3:Y:S04]  /*787d0*/  LDL.LU R20, [R1+0x800] ;  /* 0x0008000001147983 */ /* 0x000ee80000300800 */
[----:B------:R-:W3:Y:S04]  /*787e0*/  LDL.LU R21, [R1+0x804] ;  /* 0x0008040001157983 */ /* 0x000ee80000300800 */
[----:B------:R-:W4:Y:S04]  /*787f0*/  LDL.LU R22, [R1+0x808] ;  /* 0x0008080001167983 */ /* 0x000f280000300800 */
[----:B------:R-:W4:Y:S01]  /*78800*/  LDL.LU R23, [R1+0x80c] ;  /* 0x00080c0001177983 */ /* 0x000f220000300800 */
[----:B------:R-:W-:-:S02]  /*78810*/  IMAD R6, R6, 0x100, R58 ;  /* 0x0000010006067824 */ /* 0x000fc400078e023a */
[----:B------:R-:W-:Y:S02]  /*78820*/  IMAD R7, R7, 0x100, R59 ;  /* 0x0000010007077824 */ /* 0x000fe400078e023b */
[----:B------:R-:W-:Y:S02]  /*78830*/  IMAD.MOV.U32 R59, RZ, RZ, R0 ;  /* 0x000000ffff3b7224 */ /* 0x000fe400078e0000 */
[----:B------:R-:W-:Y:S02]  /*78840*/  IMAD R4, R4, 0x100, R56 ;  /* 0x0000010004047824 */ /* 0x000fe400078e0238 */
[----:B------:R-:W-:Y:S02]  /*78850*/  IMAD R5, R5, 0x100, R57 ;  /* 0x0000010005057824 */ /* 0x000fe400078e0239 */
[----:B------:R-:W-:Y:S02]  /*78860*/  IMAD.MOV.U32 R56, RZ, RZ, R51 ;  /* 0x000000ffff387224 */ /* 0x000fe400078e0033 */
[----:B------:R-:W-:Y:S01]  /*78870*/  IMAD.MOV.U32 R57, RZ, RZ, R50 ;  /* 0x000000ffff397224 */ /* 0x000fe200078e0032 */
[----:B----4-:R-:W-:Y:S04]  /*78880*/  STL.64 [R1+0x59c0], R22 ;  /* 0x0059c01601007387 */ /* 0x010fe80000100a00 */
[----:B---3--:R3:W-:Y:S04]  /*78890*/  STL.64 [R1+0x59b8], R20 ;  /* 0x0059b81401007387 */ /* 0x0087e80000100a00 */
[----:B------:R-:W4:Y:S04]  /*788a0*/  LDL.LU R58, [R1+0x8] ;  /* 0x00000800013a7983 */ /* 0x000f280000300800 */
[----:B------:R-:W0:Y:S04]  /*788b0*/  LDL.LU R0, [R1+0x5a04] ;  /* 0x005a040001007983 */ /* 0x000e280000300800 */
[----:B------:R-:W3:Y:S04]  /*788c0*/  LDL.LU R51, [R1+0x5a00] ;  /* 0x005a000001337983 */ /* 0x000ee80000300800 */
[----:B------:R-:W1:Y:S04]  /*788d0*/  LDL.LU R50, [R1+0x59fc] ;  /* 0x0059fc0001327983 */ /* 0x000e680000300800 */
[----:B----4-:R-:W-:Y:S04]  /*788e0*/  STL.64 [R1+0x59d0], R58 ;  /* 0x0059d03a01007387 */ /* 0x010fe80000100a00 */
[----:B------:R4:W-:Y:S04]  /*788f0*/  STL.64 [R1+0x59c8], R56 ;  /* 0x0059c83801007387 */ /* 0x0009e80000100a00 */
[----:B------:R-:W4:Y:S01]  /*78900*/  LDL.LU R12, [R1+0x880] ;  /* 0x00088000010c7983 */ /* 0x000f220000300800 */
[----:B0-----:R-:W-:-:S03]  /*78910*/  IMAD.MOV.U32 R19, RZ, RZ, R0 ;  /* 0x000000ffff137224 */ /* 0x001fc600078e0000 */
[----:B------:R-:W4:Y:S04]  /*78920*/  LDL.LU R13, [R1+0x884] ;  /* 0x00088400010d7983 */ /* 0x000f280000300800 */
[----:B------:R-:W4:Y:S04]  /*78930*/  LDL.LU R14, [R1+0x888] ;  /* 0x00088800010e7983 */ /* 0x000f280000300800 */
[----:B------:R-:W4:Y:S04]  /*78940*/  LDL.LU R15, [R1+0x88c] ;  /* 0x00088c00010f7983 */ /* 0x000f280000300800 */
[----:B------:R-:W4:Y:S04]  /*78950*/  LDL.LU R18, [R1+0x18] ;  /* 0x0000180001127983 */ /* 0x000f280000300800 */
[----:B------:R-:W4:Y:S01]  /*78960*/  LDL.LU R0, [R1+0x59f8] ;  /* 0x0059f80001007983 */ /* 0x000f220000300800 */
[----:B-1----:R-:W-:-:S03]  /*78970*/  IMAD.MOV.U32 R16, RZ, RZ, R50 ;  /* 0x000000ffff107224 */ /* 0x002fc600078e0032 */
[----:B--2---:R-:W2:Y:S01]  /*78980*/  LDL.LU R40, [R1+0x890] ;  /* 0x0008900001287983 */ /* 0x004ea20000300800 */
[----:B---3--:R-:W-:-:S03]  /*78990*/  IMAD.MOV.U32 R17, RZ, RZ, R51 ;  /* 0x000000ffff117224 */ /* 0x008fc600078e0033 */
        /* <DEDUP_REMOVED lines=9> */
[----:B------:R-:W2:Y:S04]  /*78a30*/  LDL.LU R20, [R1+0x8b0] ;  /* 0x0008b00001147983 */ /* 0x000ea80000300800 */
[----:B------:R-:W2:Y:S04]  /*78a40*/  LDL.LU R21, [R1+0x8b4] ;  /* 0x0008b40001157983 */ /* 0x000ea80000300800 */
[----:B------:R-:W2:Y:S04]  /*78a50*/  LDL.LU R22, [R1+0x8b8] ;  /* 0x0008b80001167983 */ /* 0x000ea80000300800 */
[----:B------:R-:W2:Y:S04]  /*78a60*/  LDL.LU R23, [R1+0x8bc] ;  /* 0x0008bc0001177983 */ /* 0x000ea80000300800 */
[----:B----4-:R-:W4:Y:S04]  /*78a70*/  LDL.LU R56, [R1+0x8c0] ;  /* 0x0008c00001387983 */ /* 0x010f280000300800 */
[----:B------:R-:W4:Y:S04]  /*78a80*/  LDL.LU R57, [R1+0x8c4] ;  /* 0x0008c40001397983 */ /* 0x000f280000300800 */
[----:B------:R-:W4:Y:S04]  /*78a90*/  LDL.LU R58, [R1+0x8c8] ;  /* 0x0008c800013a7983 */ /* 0x000f280000300800 */
        /* <DEDUP_REMOVED lines=21> */
[----:B---3--:R-:W-:-:S15]  /*78bf0*/  HMMA.16816.F32 R52, R32, R50, R52 ;  /* 0x000000322034723c */ /* 0x008fde0000001834 */
[----:B------:R-:W-:-:S08]  /*78c00*/  NOP ;  /* 0x0000000000007918 */ /* 0x000fd00000000000 */
[----:B------:R-:W-:Y:S04]  /*78c10*/  STL.64 [R1+0x450], R52 ;  /* 0x0004503401007387 */ /* 0x000fe80000100a00 */
[----:B------:R0:W-:Y:S04]  /*78c20*/  STL.64 [R1+0x458], R54 ;  /* 0x0004583601007387 */ /* 0x0001e80000100a00 */
[----:B0-----:R-:W3:Y:S04]  /*78c30*/  LDL.LU.64 R54, [R1+0x59e8] ;  /* 0x0059e80001367983 */ /* 0x001ee80000300a00 */
[----:B------:R-:W4:Y:S04]  /*78c40*/  LDL.LU.64 R52, [R1+0x59e0] ;  /* 0x0059e00001347983 */ /* 0x000f280000300a00 */
[----:B------:R0:W-:Y:S04]  /*78c50*/  STL.64 [R1+0x58e0], R50 ;  /* 0x0058e03201007387 */ /* 0x0001e80000100a00 */
[----:B0-----:R-:W3:Y:S04]  /*78c60*/  LDL.LU R50, [R1] ;  /* 0x0000000001327983 */ /* 0x001ee80000300800 */
[----:B------:R-:W3:Y:S04]  /*78c70*/  LDL.LU R51, [R1+0x4] ;  /* 0x0000040001337983 */ /* 0x000ee80000300800 */
[----:B------:R0:W-:Y:S04]  /*78c80*/  STL.64 [R1+0x58d8], R48 ;  /* 0x0058d83001007387 */ /* 0x0001e80000100a00 */
[----:B0-----:R-:W2:Y:S01]  /*78c90*/  LDL R48, [R1+0x20] ;  /* 0x0000200001307983 */ /* 0x001ea20000100800 */
[----:B------:R-:W-:-:S03]  /*78ca0*/  IMAD.MOV.U32 R49, RZ, RZ, R0 ;  /* 0x000000ffff317224 */ /* 0x000fc600078e0000 */
[----:B------:R-:W3:Y:S01]  /*78cb0*/  LDL.LU R0, [R1+0x59d8] ;  /* 0x0059d80001007983 */ /* 0x000ee20000300800 */
[----:B----4-:R-:W-:-:S15]  /*78cc0*/  HMMA.16816.F32 R56, R32, R52, R56 ;  /* 0x000000342038723c */ /* 0x010fde0000001838 */
[----:B------:R-:W-:-:S08]  /*78cd0*/  NOP ;  /* 0x0000000000007918 */ /* 0x000fd00000000000 */
[----:B------:R-:W-:Y:S04]  /*78ce0*/  STL.64 [R1+0x440], R56 ;  /* 0x0004403801007387 */ /* 0x000fe80000100a00 */
[----:B------:R0:W-:Y:S04]  /*78cf0*/  STL.64 [R1+0x448], R58 ;  /* 0x0004483a01007387 */ /* 0x0001e80000100a00 */
[----:B0-----:R-:W4:Y:S04]  /*78d00*/  LDL.LU.64 R58, [R1+0x59d0] ;  /* 0x0059d000013a7983 */ /* 0x001f280000300a00 */
[----:B------:R-:W3:Y:S01]  /*78d10*/  LDL.LU.64 R56, [R1+0x59c8] ;  /* 0x0059c80001387983 */ /* 0x000ee20000300a00 */
[----:B------:R-:W-:Y:S01]  /*78d20*/  F2FP.F16.E5M2.UNPACK_B R4, R4 ;  /* 0x00000004ff04723e */ /* 0x000fe200020004ff */
[----:B--2---:R-:W-:Y:S01]  /*78d30*/  HMMA.16816.F32 R32, R32, R48, R20 ;  /* 0x000000302020723c */ /* 0x004fe20000001814 */
[----:B------:R-:W-:Y:S01]  /*78d40*/  F2FP.F16.E5M2.UNPACK_B R5, R5 ;  /* 0x00000005ff05723e */ /* 0x000fe200020004ff */
[----:B------:R-:W2:Y:S01]  /*78d50*/  LDL.LU.64 R22, [R1+0x59c0] ;  /* 0x0059c00001167983 */ /* 0x000ea20000300a00 */
[----:B------:R-:W-:-:S02]  /*78d60*/  F2FP.F16.E5M2.UNPACK_B R6, R6 ;  /* 0x00000006ff06723e */ /* 0x000fc400020004ff */
[----:B------:R-:W-:Y:S01]  /*78d70*/  F2FP.F16.E5M2.UNPACK_B R7, R7 ;  /* 0x00000007ff07723e */ /* 0x000fe200020004ff */
[----:B------:R-:W2:Y:S06]  /*78d80*/  LDL.LU.64 R20, [R1+0x59b8] ;  /* 0x0059b80001147983 */ /* 0x000eac0000300a00 */
[C---:B------:R-:W-:Y:S06]  /*78d90*/  HMMA.16816.F32 R44, R4.reuse, R16, R44 ;  /* 0x00000010042c723c */ /* 0x040fec000000182c */
[C---:B------:R-:W-:Y:S05]  /*78da0*/  HMMA.16816.F32 R16, R4.reuse, R18, R40 ;  /* 0x000000120410723c */ /* 0x040fea0000001828 */
[----:B------:R0:W-:Y:S04]  /*78db0*/  STL.64 [R1+0x270], R32 ;  /* 0x0002702001007387 */ /* 0x0001e80000100a00 */
[----:B------:R1:W-:Y:S04]  /*78dc0*/  STL.64 [R1+0x278], R34 ;  /* 0x0002782201007387 */ /* 0x0003e80000100a00 */
[----:B0-----:R-:W2:Y:S04]  /*78dd0*/  LDL.LU R32, [R1+0x860] ;  /* 0x0008600001207983 */ /* 0x001ea80000300800 */
[----:B------:R-:W2:Y:S04]  /*78de0*/  LDL.LU R33, [R1+0x864] ;  /* 0x0008640001217983 */ /* 0x000ea80000300800 */
[----:B-1----:R-:W2:Y:S04]  /*78df0*/  LDL.LU R34, [R1+0x868] ;  /* 0x0008680001227983 */ /* 0x002ea80000300800 */
[----:B------:R-:W2:Y:S04]  /*78e00*/  LDL.LU R35, [R1+0x86c] ;  /* 0x00086c0001237983 */ /* 0x000ea80000300800 */
        /* <DEDUP_REMOVED lines=8> */
[----:B0-----:R-:W2:Y:S04]  /*78e90*/  LDL.LU.64 R18, [R1+0x5990] ;  /* 0x0059900001127983 */ /* 0x001ea80000300a00 */
[----:B------:R-:W2:Y:S01]  /*78ea0*/  LDL.LU.64 R16, [R1+0x5988] ;  /* 0x0059880001107983 */ /* 0x000ea20000300a00 */
[C---:B---3--:R-:W-:Y:S06]  /*78eb0*/  HMMA.16816.F32 R12, R4.reuse, R56, R12 ;  /* 0x00000038040c723c */ /* 0x048fec000000180c */
[----:B----4-:R-:W-:-:S15]  /*78ec0*/  HMMA.16816.F32 R56, R4, R58, R8 ;  /* 0x0000003a0438723c */ /* 0x010fde0000001808 */
[----:B------:R-:W-:-:S02]  /*78ed0*/  NOP ;  /* 0x0000000000007918 */ /* 0x000fc40000000000 */
[----:B------:R-:W-:Y:S04]  /*78ee0*/  STL.64 [R1+0x240], R12 ;  /* 0x0002400c01007387 */ /* 0x000fe80000100a00 */
[----:B------:R0:W-:Y:S04]  /*78ef0*/  STL.64 [R1+0x248], R14 ;  /* 0x0002480e01007387 */ /* 0x0001e80000100a00 */
[----:B0-----:R-:W3:Y:S04]  /*78f00*/  LDL.LU.64 R14, [R1+0x5980] ;  /* 0x00598000010e7983 */ /* 0x001ee80000300a00 */
[----:B------:R-:W4:Y:S04]  /*78f10*/  LDL.LU.64 R12, [R1+0x5978] ;  /* 0x00597800010c7983 */ /* 0x000f280000300a00 */
[----:B------:R-:W3:Y:S04]  /*78f20*/  LDL.LU.64 R10, [R1+0x5970] ;  /* 0x00597000010a7983 */ /* 0x000ee80000300a00 */
[----:B------:R-:W4:Y:S04]  /*78f30*/  LDL.LU.64 R8, [R1+0x5968] ;  /* 0x0059680001087983 */ /* 0x000f280000300a00 */
[----:B------:R-:W-:Y:S04]  /*78f40*/  STL.64 [R1+0x230], R56 ;  /* 0x0002303801007387 */ /* 0x000fe80000100a00 */
[----:B------:R0:W-:Y:S04]  /*78f50*/  STL.64 [R1+0x238], R58 ;  /* 0x0002383a01007387 */ /* 0x0001e80000100a00 */
[----:B0-----:R-:W3:Y:S01]  /*78f60*/  LDL.LU.64 R58, [R1+0x5960] ;  /* 0x00596000013a7983 */ /* 0x001ee20000300a00 */
[C---:B--2---:R-:W-:Y:S03]  /*78f70*/  HMMA.16816.F32 R32, R4.reuse, R50, R32 ;  /* 0x000000320420723c */ /* 0x044fe60000001820 */
[----:B------:R-:W2:Y:S03]  /*78f80*/  LDL.LU.64 R56, [R1+0x5958] ;  /* 0x0059580001387983 */ /* 0x000ea60000300a00 */
[----:B------:R-:W-:-:S15]  /*78f90*/  HMMA.16816.F32 R44, R4, R60, R44 ;  /* 0x0000003c042c723c */ /* 0x000fde000000182c */
[----:B------:R-:W-:-:S02]  /*78fa0*/  NOP ;  /* 0x0000000000007918 */ /* 0x000fc40000000000 */
[----:B------:R0:W-:Y:S04]  /*78fb0*/  STL.64 [R1+0x220], R32 ;  /* 0x0002202001007387 */ /* 0x0001e80000100a00 */
[----:B------:R1:W-:Y:S04]  /*78fc0*/  STL.64 [R1+0x228], R34 ;  /* 0x0002282201007387 */ /* 0x0003e80000100a00 */
[----:B0-----:R-:W4:Y:S04]  /*78fd0*/  LDL.LU R32, [R1+0x184c] ;  /* 0x00184c0001207983 */ /* 0x001f280000300800 */
[----:B------:R-:W-:Y:S04]  /*78fe0*/  STL.64 [R1+0x210], R44 ;  /* 0x0002102c01007387 */ /* 0x000fe80000100a00 */
[----:B------:R-:W-:Y:S04]  /*78ff0*/  STL.64 [R1+0x218], R46 ;  /* 0x0002182e01007387 */ /* 0x000fe80000100a00 */
[----:B------:R-:W4:Y:S01]  /*79000*/  LDL.LU R33, [R1+0x1848] ;  /* 0x0018480001217983 */ /* 0x000f220000300800 */
[----:B---3--:R-:W-:-:S15]  /*79010*/  HMMA.16816.F32 R40, R4, R58, R40 ;  /* 0x0000003a0428723c */ /* 0x008fde0000001828 */
[----:B------:R-:W-:-:S08]  /*79020*/  NOP ;  /* 0x0000000000007918 */ /* 0x000fd00000000000 */
[----:B------:R-:W-:Y:S04]  /*79030*/  STL.64 [R1+0x200], R40 ;  /* 0x0002002801007387 */ /* 0x000fe80000100a00 */
[----:B------:R-:W-:Y:S04]  /*79040*/  STL.64 [R1+0x208], R42 ;  /* 0x0002082a01007387 */ /* 0x000fe80000100a00 */
[----:B-1----:R-:W3:Y:S04]  /*79050*/  LDL.LU R34, [R1+0x1854] ;  /* 0x0018540001227983 */ /* 0x002ee80000300800 */
[----:B------:R-:W3:Y:S04]  /*79060*/  LDL.LU R35, [R1+0x1850] ;  /* 0x0018500001237983 */ /* 0x000ee80000300800 */
[----:B---3--:R-:W-:Y:S04]  /*79070*/  STL.64 [R1+0x5908], R34 ;  /* 0x0059082201007387 */ /* 0x008fe80000100a00 */
[----:B----4-:R2:W-:Y:S02]  /*79080*/  STL.64 [R1+0x5900], R32 ;  /* 0x0059002001007387 */ /* 0x0105e40000100a00 */
[----:B--2---:R-:W-:Y:S02]  /*79090*/  HMMA.16816.F32 R32, R4, R56, R36 ;  /* 0x000000380420723c */ /* 0x004fe40000001824 */
[----:B------:R-:W2:-:S15]  /*790a0*/  LDL.LU R56, [R1+0x6d0] ;  /* 0x0006d00001387983 */ /* 0x000e9e0000300800 */
[----:B------:R-:W-:-:S06]  /*790b0*/  NOP ;  /* 0x0000000000007918 */ /* 0x000fcc0000000000 */
[----:B------:R-:W-:Y:S04]  /*790c0*/  STL.64 [R1+0x1f0], R32 ;  /* 0x0001f02001007387 */ /* 0x000fe80000100a00 */
[----:B------:R-:W-:Y:S04]  /*790d0*/  STL.64 [R1+0x1f8], R34 ;  /* 0x0001f82201007387 */ /* 0x000fe80000100a00 */
[----:B------:R-:W2:Y:S04]  /*790e0*/  LDL.LU R57, [R1+0x6d4] ;  /* 0x0006d40001397983 */ /* 0x000ea80000300800 */
[----:B------:R-:W3:Y:S01]  /*790f0*/  LDL.LU R58, [R1+0x6d8] ;  /* 0x0006d800013a7983 */ /* 0x000ee20000300800 */
[C---:B------:R-:W-:Y:S06]  /*79100*/  HMMA.16816.F32 R28, R4.reuse, R54, R28 ;  /* 0x00000036041c723c */ /* 0x040fec000000181c */
[C---:B------:R-:W-:Y:S06]  /*79110*/  HMMA.16816.F32 R24, R4.reuse, R2, R24 ;  /* 0x000000020418723c */ /* 0x040fec0000001818 */
[C---:B------:R-:W-:Y:S06]  /*79120*/  HMMA.16816.F32 R20, R4.reuse, R8, R20 ;  /* 0x000000080414723c */ /* 0x040fec0000001814 */
[----:B------:R-:W-:Y:S01]  /*79130*/  HMMA.16816.F32 R8, R4, R10, R16 ;  /* 0x0000000a0408723c */ /* 0x000fe20000001810 */
[----:B------:R-:W-:-:S02]  /*79140*/  IMAD.MOV.U32 R59, RZ, RZ, R0 ;  /* 0x000000ffff3b7224 */ /* 0x000fc400078e0000 */
[----:B------:R-:W4:Y:S04]  /*79150*/  LDL.LU R0, [R1+0x5950] ;  /* 0x0059500001007983 */ /* 0x000f280000300800 */
[----:B---3--:R-:W-:Y:S04]  /*79160*/  STL.64 [R1+0x5928], R58 ;  /* 0x0059283a01007387 */ /* 0x008fe80000100a00 */
[----:B--2---:R-:W-:Y:S04]  /*79170*/  STL.64 [R1+0x5920], R56 ;  /* 0x0059203801007387 */ /* 0x004fe80000100a00 */
[----:B------:R-:W-:Y:S04]  /*79180*/  STL.64 [R1+0x5948], R52 ;  /* 0x0059483401007387 */ /* 0x000fe80000100a00 */
[----:B------:R-:W-:Y:S04]  /*79190*/  STL.64 [R1+0x1e0], R28 ;  /* 0x0001e01c01007387 */ /* 0x000fe80000100a00 */
[----:B------:R-:W-:Y:S04]  /*791a0*/  STL.64 [R1+0x1e8], R30 ;  /* 0x0001e81e01007387 */ /* 0x000fe80000100a00 */
[----:B------:R0:W-:Y:S04]  /*791b0*/  STL.64 [R1+0x1d0], R24 ;  /* 0x0001d01801007387 */ /* 0x0001e80000100a00 */
[----:B------:R1:W-:Y:S04]  /*791c0*/  STL.64 [R1+0x1d8], R26 ;  /* 0x0001d81a01007387 */ /* 0x0003e80000100a00 */
[----:B------:R-:W2:Y:S04]  /*791d0*/  LDL.LU R36, [R1+0x750] ;  /* 0x0007500001247983 */ /* 0x000ea80000300800 */
        /* <DEDUP_REMOVED lines=51> */
[C---:B--2---:R-:W-:Y:S06]  /*79510*/  HMMA.16816.F32 R52, R4.reuse, R12, R52 ;  /* 0x0000000c0434723c */ /* 0x044fec0000001834 */
[----:B------:R-:W-:-:S15]  /*79520*/  HMMA.16816.F32 R12, R4, R14, R16 ;  /* 0x0000000e040c723c */ /* 0x000fde0000001810 */
[----:B------:R-:W-:-:S02]  /*79530*/  NOP ;  /* 0x0000000000007918 */ /* 0x000fc40000000000 */
[----:B------:R0:W-:Y:S04]  /*79540*/  STL.64 [R1+0x1a0], R52 ;  /* 0x0001a03401007387 */ /* 0x0001e80000100a00 */
[----:B------:R-:W-:Y:S04]  /*79550*/  STL.64 [R1+0x1a8], R54 ;  /* 0x0001a83601007387 */ /* 0x000fe80000100a00 */
[----:B0-----:R-:W2:Y:S04]  /*79560*/  LDL.LU.64 R52, [R1+0x5948] ;  /* 0x0059480001347983 */ /* 0x001ea80000300a00 */
[----:B------:R-:W3:Y:S04]  /*79570*/  LDL.LU.64 R18, [R1+0x5940] ;  /* 0x0059400001127983 */ /* 0x000ee80000300a00 */
[----:B------:R-:W4:Y:S04]  /*79580*/  LDL.LU.64 R16, [R1+0x5938] ;  /* 0x0059380001107983 */ /* 0x000f280000300a00 */
[----:B------:R0:W-:Y:S04]  /*79590*/  STL.64 [R1+0x190], R12 ;  /* 0x0001900c01007387 */ /* 0x0001e80000100a00 */
[----:B------:R1:W-:Y:S04]  /*795a0*/  STL.64 [R1+0x198], R14 ;  /* 0x0001980e01007387 */ /* 0x0003e80000100a00 */
[----:B0-----:R-:W2:Y:S04]  /*795b0*/  LDL.LU R12, [R1+0x6f0] ;  /* 0x0006f000010c7983 */ /* 0x001ea80000300800 */
[----:B------:R-:W2:Y:S01]  /*795c0*/  LDL.LU R13, [R1+0x6f4] ;  /* 0x0006f400010d7983 */ /* 0x000ea20000300800 */
[----:B-1----:R-:W-:-:S03]  /*795d0*/  IMAD.MOV.U32 R15, RZ, RZ, R0 ;  /* 0x000000ffff0f7224 */ /* 0x002fc600078e0000 */
[----:B------:R-:W2:Y:S04]  /*795e0*/  LDL.LU R14, [R1+0x6f8] ;  /* 0x0006f800010e7983 */ /* 0x000ea80000300800 */
[----:B------:R-:W2:Y:S01]  /*795f0*/  LDL.LU R0, [R1+0x5930] ;  /* 0x0059300001007983 */ /* 0x000ea20000300800 */
[C---:B----4-:R-:W-:Y:S06]  /*79600*/  HMMA.16816.F32 R56, R4.reuse, R16, R56 ;  /* 0x000000100438723c */ /* 0x050fec0000001838 */
[----:B---3--:R-:W-:-:S15]  /*79610*/  HMMA.16816.F32 R16, R4, R18, R20 ;  /* 0x000000120410723c */ /* 0x008fde0000001814 */
[----:B------:R-:W-:-:S02]  /*79620*/  NOP ;  /* 0x0000000000007918 */ /* 0x000fc40000000000 */
[----:B------:R-:W-:Y:S04]  /*79630*/  STL.64 [R1+0x180], R56 ;  /* 0x0001803801007387 */ /* 0x000fe80000100a00 */
[----:B------:R0:W-:Y:S04]  /*79640*/  STL.64 [R1+0x188], R58 ;  /* 0x0001883a01007387 */ /* 0x0001e80000100a00 */
[----:B0-----:R-:W3:Y:S04]  /*79650*/  LDL.LU.64 R58, [R1+0x5928] ;  /* 0x00592800013a7983 */ /* 0x001ee80000300a00 */
[----:B------:R-:W3:Y:S04]  /*79660*/  LDL.LU.64 R56, [R1+0x5920] ;  /* 0x0059200001387983 */ /* 0x000ee80000300a00 */
[----:B------:R-:W4:Y:S04]  /*79670*/  LDL.LU.64 R22, [R1+0x5918] ;  /* 0x0059180001167983 */ /* 0x000f280000300a00 */
[----:B------:R-:W2:Y:S04]  /*79680*/  LDL.LU.64 R20, [R1+0x5910] ;  /* 0x0059100001147983 */ /* 0x000ea80000300a00 */
[----:B------:R0:W-:Y:S04]  /*79690*/  STL.64 [R1+0x170], R16 ;  /* 0x0001701001007387 */ /* 0x0001e80000100a00 */
[----:B------:R1:W-:Y:S04]  /*796a0*/  STL.64 [R1+0x178], R18 ;  /* 0x0001781201007387 */ /* 0x0003e80000100a00 */
[----:B0-----:R-:W3:Y:S04]  /*796b0*/  LDL.LU R16, [R1+0x700] ;  /* 0x0007000001107983 */ /* 0x001ee80000300800 */
[----:B------:R-:W3:Y:S04]  /*796c0*/  LDL.LU R17, [R1+0x704] ;  /* 0x0007040001117983 */ /* 0x000ee80000300800 */
[----:B-1----:R-:W3:Y:S04]  /*796d0*/  LDL.LU R18, [R1+0x708] ;  /* 0x0007080001127983 */ /* 0x002ee80000300800 */
[----:B------:R-:W3:Y:S01]  /*796e0*/  LDL.LU R19, [R1+0x70c] ;  /* 0x00070c0001137983 */ /* 0x000ee20000300800 */
        /* <DEDUP_REMOVED lines=11> */
[----:B0-----:R-:W4:Y:S04]  /*797a0*/  LDL.LU R20, [R1+0x710] ;  /* 0x0007100001147983 */ /* 0x001f280000300800 */
[----:B------:R-:W4:Y:S01]  /*797b0*/  LDL.LU R21, [R1+0x714] ;  /* 0x0007140001157983 */ /* 0x000f220000300800 */
[----:B-1----:R-:W-:-:S03]  /*797c0*/  IMAD.MOV.U32 R23, RZ, RZ, R0 ;  /* 0x000000ffff177224 */ /* 0x002fc600078e0000 */
[----:B------:R-:W4:Y:S04]  /*797d0*/  LDL.LU R22, [R1+0x718] ;  /* 0x0007180001167983 */ /* 0x000f280000300800 */
[----:B------:R-:W4:Y:S01]  /*797e0*/  LDL.LU R0, [R1+0x58e8] ;  /* 0x0058e80001007983 */ /* 0x000f220000300800 */
        /* <DEDUP_REMOVED lines=26> */
[----:B0-----:R-:W3:Y:S04]  /*79990*/  LDL.LU R28, [R1+0x730] ;  /* 0x00073000011c7983 */ /* 0x001ee80000300800 */
[----:B------:R-:W3:Y:S04]  /*799a0*/  LDL.LU R29, [R1+0x734] ;  /* 0x00073400011d7983 */ /* 0x000ee80000300800 */
[----:B-1----:R-:W3:Y:S01]  /*799b0*/  LDL.LU R30, [R1+0x738] ;  /* 0x00073800011e7983 */ /* 0x002ee20000300800 */
[----:B--2---:R-:W-:-:S15]  /*799c0*/  HMMA.16816.F32 R40, R4, R36, R40 ;  /* 0x000000240428723c */ /* 0x004fde0000001828 */
[----:B------:R-:W-:-:S08]  /*799d0*/  NOP ;  /* 0x0000000000007918 */ /* 0x000fd00000000000 */
[----:B------:R-:W-:Y:S04]  /*799e0*/  STL.64 [R1+0xe0], R40 ;  /* 0x0000e02801007387 */ /* 0x000fe80000100a00 */
[----:B------:R0:W-:Y:S04]  /*799f0*/  STL.64 [R1+0xe8], R42 ;  /* 0x0000e82a01007387 */ /* 0x0001e80000100a00 */
[----:B0-----:R-:W2:Y:S04]  /*79a00*/  LDL.LU.64 R42, [R1+0x58a0] ;  /* 0x0058a000012a7983 */ /* 0x001ea80000300a00 */
[----:B------:R-:W2:Y:S01]  /*79a10*/  LDL.LU.64 R40, [R1+0x5898] ;  /* 0x0058980001287983 */ /* 0x000ea20000300a00 */
[----:B------:R-:W-:-:S07]  /*79a20*/  IMAD.MOV.U32 R31, RZ, RZ, R0 ;  /* 0x000000ffff1f7224 */ /* 0x000fce00078e0000 */
[C---:B---3--:R-:W-:Y:S06]  /*79a30*/  HMMA.16816.F32 R28, R4.reuse, R38, R28 ;  /* 0x00000026041c723c */ /* 0x048fec000000181c */
[C---:B------:R-:W-:Y:S06]  /*79a40*/  HMMA.16816.F32 R12, R4.reuse, R46, R12 ;  /* 0x0000002e040c723c */ /* 0x040fec000000180c */
[----:B----4-:R-:W-:Y:S11]  /*79a50*/  HMMA.16816.F32 R16, R4, R44, R16 ;  /* 0x0000002c0410723c */ /* 0x010ff60000001810 */
[----:B------:R-:W-:Y:S04]  /*79a60*/  STL.64 [R1+0xd0], R28 ;  /* 0x0000d01c01007387 */ /* 0x000fe80000100a00 */
[----:B------:R-:W-:Y:S01]  /*79a70*/  STL.64 [R1+0xd8], R30 ;  /* 0x0000d81e01007387 */ /* 0x000fe20000100a00 */
[----:B------:R-:W-:-:S02]  /*79a80*/  IMAD R32, R33, 0x100, R32 ;  /* 0x0000010021207824 */ /* 0x000fc400078e0220 */
[----:B------:R-:W-:Y:S01]  /*79a90*/  IMAD R33, R35, 0x100, R34 ;  /* 0x0000010023217824 */ /* 0x000fe200078e0222 */
[C---:B--2---:R-:W-:Y:S06]  /*79aa0*/  HMMA.16816.F32 R20, R4.reuse, R42, R20 ;  /* 0x0000002a0414723c */ /* 0x044fec0000001814 */
[----:B------:R-:W-:-:S15]  /*79ab0*/  HMMA.16816.F32 R24, R4, R40, R24 ;  /* 0x000000280418723c */ /* 0x000fde0000001818 */
[----:B------:R-:W-:-:S02]  /*79ac0*/  NOP ;  /* 0x0000000000007918 */ /* 0x000fc40000000000 */
[----:B------:R-:W-:Y:S01]  /*79ad0*/  STL.64 [R1+0xb0], R20 ;  /* 0x0000b01401007387 */ /* 0x000fe20000100a00 */
[----:B------:R-:W-:-:S05]  /*79ae0*/  IMAD.MOV.U32 R0, RZ, RZ, R23 ;  /* 0x000000ffff007224 */ /* 0x000fca00078e0017 */
        /* <DEDUP_REMOVED lines=8> */
[----:B------:R0:W-:Y:S02]  /*79b70*/  STL [R1+0x88], R14 ;  /* 0x0000880e01007387 */ /* 0x0001e40000100800 */
[C---:B0-----:R-:W-:Y:S06]  /*79b80*/  HMMA.16816.F32 R12, R4.reuse, R48, R8 ;  /* 0x00000030040c723c */ /* 0x041fec0000001808 */
[----:B------:R-:W-:Y:S01]  /*79b90*/  HMMA.16816.F32 R8, R4, R50, R56 ;  /* 0x000000320408723c */ /* 0x000fe20000001838 */
[----:B------:R0:W-:-:S15]  /*79ba0*/  STL [R1+0x55b0], R0 ;  /* 0x0055b00001007387 */ /* 0x0001de0000100800 */
[----:B------:R-:W-:-:S07]  /*79bb0*/  NOP ;  /* 0x0000000000007918 */ /* 0x000fce0000000000 */
[----:B------:R-:W-:Y:S01]  /*79bc0*/  STL.64 [R1+0x60], R8 ;  /* 0x0000600801007387 */ /* 0x000fe20000100a00 */
[----:B0-----:R-:W-:-:S03]  /*79bd0*/  IMAD.MOV.U32 R0, RZ, RZ, R11 ;  /* 0x000000ffff007224 */ /* 0x001fc600078e000b */
[----:B------:R0:W-:Y:S04]  /*79be0*/  STL.64 [R1+0x70], R12 ;  /* 0x0000700c01007387 */ /* 0x0001e80000100a00 */
[----:B------:R1:W-:Y:S04]  /*79bf0*/  STL.64 [R1+0x78], R14 ;  /* 0x0000780e01007387 */ /* 0x0003e80000100a00 */
[----:B------:R2:W-:Y:S04]  /*79c00*/  STL [R1+0x68], R10 ;  /* 0x0000680a01007387 */ /* 0x0005e80000100800 */
[----:B------:R-:W-:Y:S04]  /*79c10*/  STL [R1+0x5658], R0 ;  /* 0x0056580001007387 */ /* 0x000fe80000100800 */
[----:B------:R-:W3:Y:S04]  /*79c20*/  LDL R16, [R1+0xca8] ;  /* 0x000ca80001107983 */ /* 0x000ee80000100800 */
[----:B0-----:R-:W4:Y:S04]  /*79c30*/  LDL.LU R12, [R1+0x930] ;  /* 0x00093000010c7983 */ /* 0x001f280000300800 */
[----:B------:R-:W4:Y:S04]  /*79c40*/  LDL.LU R13, [R1+0x934] ;  /* 0x00093400010d7983 */ /* 0x000f280000300800 */
[----:B-1----:R-:W4:Y:S04]  /*79c50*/  LDL.LU R14, [R1+0x938] ;  /* 0x00093800010e7983 */ /* 0x002f280000300800 */
        /* <DEDUP_REMOVED lines=15> */
[----:B------:R-:W3:Y:S04]  /*79d50*/  LDL R24, [R1+0xc68] ;  /* 0x000c680001187983 */ /* 0x000ee80000100800 */
[----:B------:R-:W3:Y:S04]  /*79d60*/  LDL R25, [R1+0xc6c] ;  /* 0x000c6c0001197983 */ /* 0x000ee80000100800 */
[----:B------:R-:W3:Y:S04]  /*79d70*/  LDL.LU R36, [R1+0x8d0] ;  /* 0x0008d00001247983 */ /* 0x000ee80000300800 */
[----:B------:R-:W3:Y:S04]  /*79d80*/  LDL.LU R37, [R1+0x8d4] ;  /* 0x0008d40001257983 */ /* 0x000ee80000300800 */
[----:B------:R-:W3:Y:S04]  /*79d90*/  LDL.LU R38, [R1+0x8d8] ;  /* 0x0008d80001267983 */ /* 0x000ee80000300800 */
[----:B------:R-:W3:Y:S04]  /*79da0*/  LDL.LU R39, [R1+0x8dc] ;  /* 0x0008dc0001277983 */ /* 0x000ee80000300800 */
[----:B------:R-:W3:Y:S04]  /*79db0*/  LDL R18, [R1+0xc78] ;  /* 0x000c780001127983 */ /* 0x000ee80000100800 */
[----:B------:R-:W3:Y:S04]  /*79dc0*/  LDL R19, [R1+0xc7c] ;  /* 0x000c7c0001137983 */ /* 0x000ee80000100800 */
[----:B------:R-:W3:Y:S04]  /*79dd0*/  LDL R2, [R1+0xc88] ;  /* 0x000c880001027983 */ /* 0x000ee80000100800 */
[----:B------:R-:W3:Y:S04]  /*79de0*/  LDL R3, [R1+0xc8c] ;  /* 0x000c8c0001037983 */ /* 0x000ee80000100800 */
[----:B------:R-:W3:Y:S04]  /*79df0*/  LDL.LU R20, [R1+0x910] ;  /* 0x0009100001147983 */ /* 0x000ee80000300800 */
[----:B------:R-:W3:Y:S04]  /*79e00*/  LDL.LU R21, [R1+0x914] ;  /* 0x0009140001157983 */ /* 0x000ee80000300800 */
[----:B------:R-:W3:Y:S04]  /*79e10*/  LDL.LU R22, [R1+0x918] ;  /* 0x0009180001167983 */ /* 0x000ee80000300800 */
[----:B------:R-:W3:Y:S04]  /*79e20*/  LDL.LU R23, [R1+0x91c] ;  /* 0x00091c0001177983 */ /* 0x000ee80000300800 */
[----:B------:R-:W3:Y:S04]  /*79e30*/  LDL R17, [R1+0xcac] ;  /* 0x000cac0001117983 */ /* 0x000ee80000100800 */
[----:B------:R-:W3:Y:S04]  /*79e40*/  LDL.LU R8, [R1+0x940] ;  /* 0x0009400001087983 */ /* 0x000ee80000300800 */
[----:B------:R-:W3:Y:S04]  /*79e50*/  LDL.LU R9, [R1+0x944] ;  /* 0x0009440001097983 */ /* 0x000ee80000300800 */
[----:B--2---:R-:W2:Y:S04]  /*79e60*/  LDL.LU R10, [R1+0x948] ;  /* 0x00094800010a7983 */ /* 0x004ea80000300800 */
[----:B------:R-:W2:Y:S04]  /*79e70*/  LDL.LU R11, [R1+0x94c] ;  /* 0x00094c00010b7983 */ /* 0x000ea80000300800 */
[----:B------:R-:W2:Y:S04]  /*79e80*/  LDL R54, [R1+0xcc8] ;  /* 0x000cc80001367983 */ /* 0x000ea80000100800 */
[----:B------:R-:W2:Y:S04]  /*79e90*/  LDL R55, [R1+0xccc] ;  /* 0x000ccc0001377983 */ /* 0x000ea80000100800 */
[----:B------:R-:W2:Y:S04]  /*79ea0*/  LDL R60, [R1+0xcf8] ;  /* 0x000cf800013c7983 */ /* 0x000ea80000100800 */
[----:B------:R-:W2:Y:S04]  /*79eb0*/  LDL R61, [R1+0xcfc] ;  /* 0x000cfc00013d7983 */ /* 0x000ea80000100800 */
[----:B------:R-:W2:Y:S04]  /*79ec0*/  LDL.LU R56, [R1+0x960] ;  /* 0x0009600001387983 */ /* 0x000ea80000300800 */
[----:B------:R-:W2:Y:S04]  /*79ed0*/  LDL.LU R57, [R1+0x964] ;  /* 0x0009640001397983 */ /* 0x000ea80000300800 */
[----:B------:R-:W2:Y:S04]  /*79ee0*/  LDL.LU R58, [R1+0x968] ;  /* 0x00096800013a7983 */ /* 0x000ea80000300800 */
[----:B------:R-:W2:Y:S01]  /*79ef0*/  LDL.LU R59, [R1+0x96c] ;  /* 0x00096c00013b7983 */ /* 0x000ea20000300800 */
[----:B------:R-:W-:-:S02]  /*79f00*/  F2FP.F16.E5M2.UNPACK_B R32, R32 ;  /* 0x00000020ff20723e */ /* 0x000fc400020004ff */
[----:B------:R-:W-:Y:S01]  /*79f10*/  F2FP.F16.E5M2.UNPACK_B R33, R33 ;  /* 0x00000021ff21723e */ /* 0x000fe200020004ff */
[----:B----4-:R-:W-:Y:S01]  /*79f20*/  HMMA.16816.F32 R40, R4, R52, R40 ;  /* 0x000000340428723c */ /* 0x010fe20000001828 */
[----:B---3--:R-:W-:Y:S02]  /*79f30*/  IMAD R34, R34, 0x100, R44 ;  /* 0x0000010022227824 */ /* 0x008fe400078e022c */
[----:B------:R-:W-:-:S03]  /*79f40*/  IMAD R35, R35, 0x100, R45 ;  /* 0x0000010023237824 */ /* 0x000fc600078e022d */
[----:B------:R-:W-:Y:S02]  /*79f50*/  F2FP.F16.E5M2.UNPACK_B R34, R34 ;  /* 0x00000022ff22723e */ /* 0x000fe400020004ff */
[----:B------:R-:W-:-:S15]  /*79f60*/  F2FP.F16.E5M2.UNPACK_B R35, R35 ;  /* 0x00000023ff23723e */ /* 0x000fde00020004ff */
[----:B------:R-:W-:Y:S01]  /*79f70*/  STL.64 [R1+0x50], R40 ;  /* 0x0000502801007387 */ /* 0x000fe20000100a00 */
[----:B------:R-:W-:Y:S01]  /*79f80*/  F2FP.F16.E5M2.UNPACK_B R24, R24 ;  /* 0x00000018ff18723e */ /* 0x000fe200020004ff */
[----:B------:R-:W-:Y:S01]  /*79f90*/  HMMA.16816.F32 R4, R4, R26, R36 ;  /* 0x0000001a0404723c */ /* 0x000fe20000001824 */
[----:B------:R-:W-:Y:S01]  /*79fa0*/  F2FP.F16.E5M2.UNPACK_B R25, R25 ;  /* 0x00000019ff19723e */ /* 0x000fe200020004ff */
[----:B------:R-:W-:Y:S01]  /*79fb0*/  STL.64 [R1+0x58], R42 ;  /* 0x0000582a01007387 */ /* 0x000fe20000100a00 */
[----:B------:R-:W-:-:S03]  /*79fc0*/  F2FP.F16.E5M2.UNPACK_B R18, R18 ;  /* 0x00000012ff12723e */ /* 0x000fc600020004ff */
[----:B------:R-:W-:Y:S01]  /*79fd0*/  STL [R1+0x28], R24 ;  /* 0x0000281801007387 */ /* 0x000fe20000100800 */
[----:B------:R-:W-:Y:S02]  /*79fe0*/  F2FP.F16.E5M2.UNPACK_B R19, R19 ;  /* 0x00000013ff13723e */ /* 0x000fe400020004ff */
[----:B------:R-:W-:Y:S02]  /*79ff0*/  F2FP.F16.E5M2.UNPACK_B R2, R2 ;  /* 0x00000002ff02723e */ /* 0x000fe400020004ff */
[----:B------:R-:W-:-:S12]  /*7a000*/  F2FP.F16.E5M2.UNPACK_B R3, R3 ;  /* 0x00000003ff03723e */ /* 0x000fd800020004ff */
[----:B------:R-:W-:Y:S04]  /*7a010*/  STL.64 [R1+0x40], R4 ;  /* 0x0000400401007387 */ /* 0x000fe80000100a00 */
[----:B------:R0:W-:Y:S01]  /*7a020*/  STL.64 [R1+0x48], R6 ;  /* 0x0000480601007387 */ /* 0x0001e20000100a00 */
[C---:B------:R-:W-:Y:S06]  /*7a030*/  HMMA.16816.F32 R20, R32.reuse, R18, R20 ;  /* 0x000000122014723c */ /* 0x040fec0000001814 */
[C---:B0-----:R-:W-:Y:S06]  /*7a040*/  HMMA.16816.F32 R4, R32.reuse, R24, R28 ;  /* 0x000000182004723c */ /* 0x041fec000000181c */
[----:B------:R-:W-:Y:S01]  /*7a050*/  HMMA.16816.F32 R12, R32, R2, R12 ;  /* 0x00000002200c723c */ /* 0x000fe2000000180c */
[----:B------:R-:W-:Y:S04]  /*7a060*/  STL [R1+0x2c], R25 ;  /* 0x00002c1901007387 */ /* 0x000fe80000100800 */
[----:B------:R-:W-:Y:S01]  /*7a070*/  STL [R1+0x18], R18 ;  /* 0x0000181201007387 */ /* 0x000fe20000100800 */
[----:B------:R-:W-:-:S02]  /*7a080*/  IMAD.MOV.U32 R50, RZ, RZ, R2 ;  /* 0x000000ffff327224 */ /* 0x000fc400078e0002 */
[----:B------:R-:W-:-:S09]  /*7a090*/  IMAD.MOV.U32 R0, RZ, RZ, R3 ;  /* 0x000000ffff007224 */ /* 0x000fd200078e0003 */
[----:B------:R0:W-:Y:S04]  /*7a0a0*/  STL.64 [R1+0xa0], R4 ;  /* 0x0000a00401007387 */ /* 0x0001e80000100a00 */
[----:B------:R-:W-:Y:S04]  /*7a0b0*/  STL.64 [R1+0xa8], R6 ;  /* 0x0000a80601007387 */ /* 0x000fe80000100a00 */
[----:B------:R-:W-:Y:S04]  /*7a0c0*/  STL [R1+0x1c], R19 ;  /* 0x00001c1301007387 */ /* 0x000fe80000100800 */
[----:B------:R2:W-:Y:S01]  /*7a0d0*/  STL [R1+0x10], R2 ;  /* 0x0000100201007387 */ /* 0x0005e20000100800 */
[----:B0-----:R-:W-:-:S02]  /*7a0e0*/  F2FP.F16.E5M2.UNPACK_B R4, R16 ;  /* 0x00000010ff04723e */ /* 0x001fc400020004ff */
[----:B------:R-:W-:Y:S01]  /*7a0f0*/  F2FP.F16.E5M2.UNPACK_B R5, R17 ;  /* 0x00000011ff05723e */ /* 0x000fe200020004ff */
[----:B------:R-:W-:Y:S04]  /*7a100*/  STL.64 [R1+0xf0], R20 ;  /* 0x0000f01401007387 */ /* 0x000fe80000100a00 */
[----:B------:R-:W-:Y:S01]  /*7a110*/  STL.64 [R1+0xf8], R22 ;  /* 0x0000f81601007387 */ /* 0x000fe20000100a00 */
[----:B--2---:R-:W-:-:S03]  /*7a120*/  F2FP.F16.E5M2.UNPACK_B R2, R54 ;  /* 0x00000036ff02723e */ /* 0x004fc600020004ff */
[----:B------:R0:W-:Y:S01]  /*7a130*/  STL [R1+0x14], R3 ;  /* 0x0000140301007387 */ /* 0x0001e20000100800 */
[----:B------:R-:W-:Y:S06]  /*7a140*/  HMMA.16816.F32 R8, R32, R4, R8 ;  /* 0x000000042008723c */ /* 0x000fec0000001808 */
[----:B------:R-:W-:Y:S01]  /*7a150*/  IMAD.MOV.U32 R52, RZ, RZ, R4 ;  /* 0x000000ffff347224 */ /* 0x000fe200078e0004 */
[----:B------:R-:W-:Y:S01]  /*7a160*/  STL.64 [R1+0x140], R12 ;  /* 0x0001400c01007387 */ /* 0x000fe20000100a00 */
[----:B0-----:R-:W-:-:S03]  /*7a170*/  F2FP.F16.E5M2.UNPACK_B R3, R55 ;  /* 0x00000037ff03723e */ /* 0x001fc600020004ff */
[----:B------:R-:W-:Y:S01]  /*7a180*/  STL.64 [R1+0x148], R14 ;  /* 0x0001480e01007387 */ /* 0x000fe20000100a00 */
[----:B------:R-:W-:-:S03]  /*7a190*/  IMAD.MOV.U32 R51, RZ, RZ, R5 ;  /* 0x000000ffff337224 */ /* 0x000fc600078e0005 */
[----:B------:R0:W-:Y:S02]  /*7a1a0*/  STL.64 [R1+0x8], R4 ;  /* 0x0000080401007387 */ /* 0x0001e40000100a00 */
[----:B0-----:R-:W-:Y:S02]  /*7a1b0*/  HMMA.16816.F32 R4, R32, R2, R56 ;  /* 0x000000022004723c */ /* 0x001fe40000001838 */
[----:B------:R-:W-:Y:S04]  /*7a1c0*/  STL [R1+0x5878], R50 ;  /* 0x0058783201007387 */ /* 0x000fe80000100800 */
[----:B------:R-:W-:Y:S04]  /*7a1d0*/  STL.64 [R1+0x470], R8 ;  /* 0x0004700801007387 */ /* 0x000fe80000100a00 */
[----:B------:R-:W-:Y:S04]  /*7a1e0*/  STL.64 [R1+0x478], R10 ;  /* 0x0004780a01007387 */ /* 0x000fe80000100a00 */
[----:B------:R-:W-:Y:S09]  /*7a1f0*/  STL.64 [R1], R2 ;  /* 0x0000000201007387 */ /* 0x000ff20000100a00 */
[----:B------:R0:W-:Y:S04]  /*7a200*/  STL.64 [R1+0x480], R4 ;  /* 0x0004800401007387 */ /* 0x0001e80000100a00 */
[----:B------:R1:W-:Y:S04]  /*7a210*/  STL.64 [R1+0x488], R6 ;  /* 0x0004880601007387 */ /* 0x0003e80000100a00 */
        /* <DEDUP_REMOVED lines=16> */
[----:B------:R-:W3:Y:S04]  /*7a320*/  LDL R58, [R1+0xce8] ;  /* 0x000ce800013a7983 */ /* 0x000ee80000100800 */
[----:B------:R-:W4:Y:S04]  /*7a330*/  LDL R59, [R1+0xcec] ;  /* 0x000cec00013b7983 */ /* 0x000f280000100800 */
[----:B------:R-:W4:Y:S04]  /*7a340*/  LDL.LU R44, [R1+0x990] ;  /* 0x00099000012c7983 */ /* 0x000f280000300800 */
[----:B------:R-:W4:Y:S04]  /*7a350*/  LDL.LU R45, [R1+0x994] ;  /* 0x00099400012d7983 */ /* 0x000f280000300800 */
[----:B------:R-:W4:Y:S04]  /*7a360*/  LDL.LU R46, [R1+0x998] ;  /* 0x00099800012e7983 */ /* 0x000f280000300800 */
[----:B------:R-:W4:Y:S04]  /*7a370*/  LDL.LU R47, [R1+0x99c] ;  /* 0x00099c00012f7983 */ /* 0x000f280000300800 */
[----:B------:R-:W4:Y:S04]  /*7a380*/  LDL R56, [R1+0xc98] ;  /* 0x000c980001387983 */ /* 0x000f280000100800 */
[----:B------:R-:W4:Y:S04]  /*7a390*/  LDL R57, [R1+0xc9c] ;  /* 0x000c9c0001397983 */ /* 0x000f280000100800 */
[----:B------:R-:W4:Y:S04]  /*7a3a0*/  LDL R54, [R1+0xcb8] ;  /* 0x000cb80001367983 */ /* 0x000f280000100800 */
[----:B------:R-:W4:Y:S04]  /*7a3b0*/  LDL R55, [R1+0xcbc] ;  /* 0x000cbc0001377983 */ /* 0x000f280000100800 */
[----:B------:R-:W4:Y:S04]  /*7a3c0*/  LDL.LU R36, [R1+0x9d0] ;  /* 0x0009d00001247983 */ /* 0x000f280000300800 */
[----:B------:R-:W4:Y:S04]  /*7a3d0*/  LDL.LU R37, [R1+0x9d4] ;  /* 0x0009d40001257983 */ /* 0x000f280000300800 */
[----:B------:R-:W4:Y:S04]  /*7a3e0*/  LDL.LU R38, [R1+0x9d8] ;  /* 0x0009d80001267983 */ /* 0x000f280000300800 */
[----:B------:R-:W4:Y:S01]  /*7a3f0*/  LDL.LU R39, [R1+0x9dc] ;  /* 0x0009dc0001277983 */ /* 0x000f220000300800 */
[----:B------:R-:W-:-:S02]  /*7a400*/  IMAD.MOV.U32 R50, RZ, RZ, R2 ;  /* 0x000000ffff327224 */ /* 0x000fc400078e0002 */
[----:B------:R-:W-:Y:S01]  /*7a410*/  IMAD.MOV.U32 R53, RZ, RZ, R3 ;  /* 0x000000ffff357224 */ /* 0x000fe200078e0003 */
[----:B------:R-:W4:Y:S04]  /*7a420*/  LDL R2, [R1+0xcd8] ;  /* 0x000cd80001027983 */ /* 0x000f280000100800 */
[----:B------:R-:W4:Y:S04]  /*7a430*/  LDL R3, [R1+0xcdc] ;  /* 0x000cdc0001037983 */ /* 0x000f280000100800 */
[----:B------:R-:W4:Y:S04]  /*7a440*/  LDL R8, [R1+0xd08] ;  /* 0x000d080001087983 */ /* 0x000f280000100800 */
        /* <DEDUP_REMOVED lines=13> */
[----:B------:R-:W-:-:S02]  /*7a520*/  F2FP.F16.E5M2.UNPACK_B R60, R60 ;  /* 0x0000003cff3c723e */ /* 0x000fc400020004ff */
[----:B------:R-:W-:Y:S01]  /*7a530*/  F2FP.F16.E5M2.UNPACK_B R61, R61 ;  /* 0x0000003dff3d723e */ /* 0x000fe200020004ff */
[----:B------:R-:W4:Y:S04]  /*7a540*/  LDL R14, [R1+0xd38] ;  /* 0x000d3800010e7983 */ /* 0x000f280000100800 */
[----:B------:R-:W4:Y:S04]  /*7a550*/  LDL R15, [R1+0xd3c] ;  /* 0x000d3c00010f7983 */ /* 0x000f280000100800 */
[----:B------:R-:W-:Y:S04]  /*7a560*/  STL.64 [R1+0x5890], R50 ;  /* 0x0058903201007387 */ /* 0x000fe80000100a00 */
[----:B------:R-:W-:Y:S01]  /*7a570*/  STL [R1+0x5850], R61 ;  /* 0x0058503d01007387 */ /* 0x000fe20000100800 */
[----:B--2---:R-:W-:Y:S01]  /*7a580*/  HMMA.16816.F32 R4, R32, R60, R4 ;  /* 0x0000003c2004723c */ /* 0x004fe20000001804 */
[----:B---3--:R-:W-:-:S02]  /*7a590*/  F2FP.F16.E5M2.UNPACK_B R58, R58 ;  /* 0x0000003aff3a723e */ /* 0x008fc400020004ff */
[----:B----4-:R-:W-:-:S15]  /*7a5a0*/  F2FP.F16.E5M2.UNPACK_B R59, R59 ;  /* 0x0000003bff3b723e */ /* 0x010fde00020004ff */
[----:B------:R-:W-:-:S05]  /*7a5b0*/  NOP ;  /* 0x0000000000007918 */ /* 0x000fca0000000000 */
[----:B------:R-:W-:Y:S04]  /*7a5c0*/  STL.64 [R1+0x4a0], R4 ;  /* 0x0004a00401007387 */ /* 0x000fe80000100a00 */
[----:B------:R0:W-:Y:S02]  /*7a5d0*/  STL.64 [R1+0x4a8], R6 ;  /* 0x0004a80601007387 */ /* 0x0001e40000100a00 */
[----:B0-----:R-:W-:Y:S01]  /*7a5e0*/  HMMA.16816.F32 R4, R32, R58, R44 ;  /* 0x0000003a2004723c */ /* 0x001fe2000000182c */
[----:B------:R-:W-:Y:S02]  /*7a5f0*/  F2FP.F16.E5M2.UNPACK_B R56, R56 ;  /* 0x00000038ff38723e */ /* 0x000fe400020004ff */
[----:B------:R-:W-:-:S15]  /*7a600*/  F2FP.F16.E5M2.UNPACK_B R57, R57 ;  /* 0x00000039ff39723e */ /* 0x000fde00020004ff */
[----:B------:R-:W-:-:S05]  /*7a610*/  NOP ;  /* 0x0000000000007918 */ /* 0x000fca0000000000 */
[----:B------:R-:W-:Y:S04]  /*7a620*/  STL.64 [R1+0x4b0], R4 ;  /* 0x0004b00401007387 */ /* 0x000fe80000100a00 */
[----:B------:R0:W-:Y:S02]  /*7a630*/  STL.64 [R1+0x4b8], R6 ;  /* 0x0004b80601007387 */ /* 0x0001e40000100a00 */
[----:B0-----:R-:W-:Y:S01]  /*7a640*/  HMMA.16816.F32 R4, R32, R56, R40 ;  /* 0x000000382004723c */ /* 0x001fe20000001828 */
[----:B------:R-:W-:Y:S02]  /*7a650*/  F2FP.F16.E5M2.UNPACK_B R54, R54 ;  /* 0x00000036ff36723e */ /* 0x000fe400020004ff */
[----:B------:R-:W-:Y:S01]  /*7a660*/  F2FP.F16.E5M2.UNPACK_B R55, R55 ;  /* 0x00000037ff37723e */ /* 0x000fe200020004ff */
[----:B------:R-:W-:Y:S04]  /*7a670*/  STL.64 [R1+0x5838], R58 ;  /* 0x0058383a01007387 */ /* 0x000fe80000100a00 */
[----:B------:R-:W-:-:S15]  /*7a680*/  STL.64 [R1+0x5830], R56 ;  /* 0x0058303801007387 */ /* 0x000fde0000100a00 */
[----:B------:R-:W-:Y:S04]  /*7a690*/  STL.64 [R1+0x4c0], R4 ;  /* 0x0004c00401007387 */ /* 0x000fe80000100a00 */
[----:B------:R0:W-:Y:S02]  /*7a6a0*/  STL.64 [R1+0x4c8], R6 ;  /* 0x0004c80601007387 */ /* 0x0001e40000100a00 */
[----:B0-----:R-:W-:Y:S01]  /*7a6b0*/  HMMA.16816.F32 R4, R32, R54, R36 ;  /* 0x000000362004723c */ /* 0x001fe20000001824 */
[----:B------:R-:W-:Y:S02]  /*7a6c0*/  F2FP.F16.E5M2.UNPACK_B R2, R2 ;  /* 0x00000002ff02723e */ /* 0x000fe400020004ff */
[----:B------:R-:W-:-:S03]  /*7a6d0*/  F2FP.F16.E5M2.UNPACK_B R3, R3 ;  /* 0x00000003ff03723e */ /* 0x000fc600020004ff */
[----:B------:R-:W-:Y:S04]  /*7a6e0*/  STL.64 [R1+0x5888], R54 ;  /* 0x0058883601007387 */ /* 0x000fe80000100a00 */
[----:B------:R-:W-:-:S13]  /*7a6f0*/  STL.64 [R1+0x5880], R52 ;  /* 0x0058803401007387 */ /* 0x000fda0000100a00 */
        /* <DEDUP_REMOVED lines=29> */
[----:B0-----:R-:W3:Y:S04]  /*7a8d0*/  LDL.LU R4, [R1+0xad0] ;  /* 0x000ad00001047983 */ /* 0x001ee80000300800 */
[----:B------:R-:W3:Y:S04]  /*7a8e0*/  LDL.LU R5, [R1+0xad4] ;  /* 0x000ad40001057983 */ /* 0x000ee80000300800 */
[----:B-1----:R-:W3:Y:S04]  /*7a8f0*/  LDL.LU R6, [R1+0xad8] ;  /* 0x000ad80001067983 */ /* 0x002ee80000300800 */
        /* <DEDUP_REMOVED lines=42> */
[----:B------:R-:W4:Y:S02]  /*7aba0*/  LDL R31, [R1+0xdbc] ;  /* 0x000dbc00011f7983 */ /* 0x000f240000100800 */
[----:B--2---:R-:W-:Y:S01]  /*7abb0*/  HMMA.16816.F32 R48, R32, R14, R48 ;  /* 0x0000000e2030723c */ /* 0x004fe20000001830 */
[----:B---3--:R-:W-:Y:S02]  /*7abc0*/  F2FP.F16.E5M2.UNPACK_B R16, R16 ;  /* 0x00000010ff10723e */ /* 0x008fe400020004ff */
[----:B----4-:R-:W-:-:S07]  /*7abd0*/  F2FP.F16.E5M2.UNPACK_B R17, R17 ;  /* 0x00000011ff11723e */ /* 0x010fce00020004ff */
[----:B------:R-:W-:-:S13]  /*7abe0*/  HMMA.16816.F32 R8, R32, R16, R8 ;  /* 0x000000102008723c */ /* 0x000fda0000001808 */
[----:B------:R-:W-:Y:S01]  /*7abf0*/  STL.64 [R1+0x560], R48 ;  /* 0x0005603001007387 */ /* 0x000fe20000100a00 */
[----:B------:R-:W-:-:S03]  /*7ac00*/  F2FP.F16.E5M2.UNPACK_B R18, R18 ;  /* 0x00000012ff12723e */ /* 0x000fc600020004ff */
[----:B------:R0:W-:Y:S01]  /*7ac10*/  STL.64 [R1+0x568], R50 ;  /* 0x0005683201007387 */ /* 0x0001e20000100a00 */
[----:B------:R-:W-:-:S03]  /*7ac20*/  F2FP.F16.E5M2.UNPACK_B R19, R19 ;  /* 0x00000013ff13723e */ /* 0x000fc600020004ff */
[----:B0-----:R-:W2:Y:S04]  /*7ac30*/  LDL.LU.64 R50, [R1+0x5890] ;  /* 0x0058900001327983 */ /* 0x001ea80000300a00 */
[----:B------:R-:W-:Y:S04]  /*7ac40*/  STL.64 [R1+0x57f8], R14 ;  /* 0x0057f80e01007387 */ /* 0x000fe80000100a00 */
[----:B------:R-:W-:Y:S04]  /*7ac50*/  STL.64 [R1+0x57f0], R12 ;  /* 0x0057f00c01007387 */ /* 0x000fe80000100a00 */
[----:B------:R-:W-:Y:S04]  /*7ac60*/  STL.64 [R1+0x580], R8 ;  /* 0x0005800801007387 */ /* 0x000fe80000100a00 */
[----:B------:R0:W-:Y:S02]  /*7ac70*/  STL.64 [R1+0x588], R10 ;  /* 0x0005880a01007387 */ /* 0x0001e40000100a00 */
[----:B0-----:R-:W-:Y:S01]  /*7ac80*/  HMMA.16816.F32 R8, R32, R18, R52 ;  /* 0x000000122008723c */ /* 0x001fe20000001834 */
[----:B------:R-:W-:-:S02]  /*7ac90*/  F2FP.F16.E5M2.UNPACK_B R20, R20 ;  /* 0x00000014ff14723e */ /* 0x000fc400020004ff */
[----:B------:R-:W-:-:S03]  /*7aca0*/  F2FP.F16.E5M2.UNPACK_B R21, R21 ;  /* 0x00000015ff15723e */ /* 0x000fc600020004ff */
[----:B------:R-:W-:Y:S01]  /*7acb0*/  STL.64 [R1+0x57d8], R18 ;  /* 0x0057d81201007387 */ /* 0x000fe20000100a00 */
[----:B------:R-:W-:Y:S02]  /*7acc0*/  F2FP.F16.E5M2.UNPACK_B R22, R22 ;  /* 0x00000016ff16723e */ /* 0x000fe400020004ff */
[----:B------:R-:W-:Y:S01]  /*7acd0*/  F2FP.F16.E5M2.UNPACK_B R23, R23 ;  /* 0x00000017ff17723e */ /* 0x000fe200020004ff */
[----:B------:R-:W-:Y:S06]  /*7ace0*/  STL.64 [R1+0x57d0], R16 ;  /* 0x0057d01001007387 */ /* 0x000fec0000100a00 */
[C---:B------:R-:W-:Y:S07]  /*7acf0*/  HMMA.16816.F32 R4, R32.reuse, R22, R4 ;  /* 0x000000162004723c */ /* 0x040fee0000001804 */
[----:B------:R-:W-:Y:S04]  /*7ad00*/  STL.64 [R1+0x5b0], R8 ;  /* 0x0005b00801007387 */ /* 0x000fe80000100a00 */
[----:B------:R0:W-:Y:S02]  /*7ad10*/  STL.64 [R1+0x5b8], R10 ;  /* 0x0005b80a01007387 */ /* 0x0001e40000100a00 */
[----:B0-----:R-:W-:Y:S01]  /*7ad20*/  HMMA.16816.F32 R8, R32, R20, R56 ;  /* 0x000000142008723c */ /* 0x001fe20000001838 */
[----:B------:R-:W-:-:S02]  /*7ad30*/  F2FP.F16.E5M2.UNPACK_B R24, R24 ;  /* 0x00000018ff18723e */ /* 0x000fc400020004ff */
[----:B------:R-:W-:-:S15]  /*7ad40*/  F2FP.F16.E5M2.UNPACK_B R25, R25 ;  /* 0x00000019ff19723e */ /* 0x000fde00020004ff */
[----:B------:R-:W-:-:S05]  /*7ad50*/  NOP ;  /* 0x0000000000007918 */ /* 0x000fca0000000000 */
[----:B------:R-:W-:Y:S04]  /*7ad60*/  STL.64 [R1+0x5f0], R8 ;  /* 0x0005f00801007387 */ /* 0x000fe80000100a00 */
[----:B------:R-:W-:Y:S04]  /*7ad70*/  STL.64 [R1+0x5f8], R10 ;  /* 0x0005f80a01007387 */ /* 0x000fe80000100a00 */
[----:B------:R-:W-:Y:S04]  /*7ad80*/  STL.64 [R1+0x57b8], R22 ;  /* 0x0057b81601007387 */ /* 0x000fe80000100a00 */
[----:B------:R-:W-:Y:S04]  /*7ad90*/  STL.64 [R1+0x57b0], R20 ;  /* 0x0057b01401007387 */ /* 0x000fe80000100a00 */
[----:B------:R-:W-:Y:S04]  /*7ada0*/  STL.64 [R1+0x620], R4 ;  /* 0x0006200401007387 */ /* 0x000fe80000100a00 */
[----:B------:R0:W-:Y:S02]  /*7adb0*/  STL.64 [R1+0x628], R6 ;  /* 0x0006280601007387 */ /* 0x0001e40000100a00 */
[----:B0-----:R-:W-:Y:S01]  /*7adc0*/  HMMA.16816.F32 R4, R32, R24, R44 ;  /* 0x000000182004723c */ /* 0x001fe2000000182c */
[----:B------:R-:W-:-:S02]  /*7add0*/  F2FP.F16.E5M2.UNPACK_B R26, R26 ;  /* 0x0000001aff1a723e */ /* 0x000fc400020004ff */
        /* <DEDUP_REMOVED lines=29> */
[----:B------:R-:W2:Y:S04]  /*7afb0*/  LDL.LU R52, [R1+0xb40] ;  /* 0x000b400001347983 */ /* 0x000ea80000300800 */
[----:B------:R-:W2:Y:S04]  /*7afc0*/  LDL.LU R53, [R1+0xb44] ;  /* 0x000b440001357983 */ /* 0x000ea80000300800 */
[----:B------:R-:W2:Y:S04]  /*7afd0*/  LDL.LU R54, [R1+0xb48] ;  /* 0x000b480001367983 */ /* 0x000ea80000300800 */
[----:B------:R-:W2:Y:S01]  /*7afe0*/  LDL.LU R55, [R1+0xb4c] ;  /* 0x000b4c0001377983 */ /* 0x000ea20000300800 */
[----:B------:R-:W-:-:S02]  /*7aff0*/  F2FP.F16.E5M2.UNPACK_B R30, R30 ;  /* 0x0000001eff1e723e */ /* 0x000fc400020004ff */
[----:B------:R-:W-:Y:S01]  /*7b000*/  F2FP.F16.E5M2.UNPACK_B R31, R31 ;  /* 0x0000001fff1f723e */ /* 0x000fe200020004ff */
        /* <DEDUP_REMOVED lines=18> */
[----:B------:R-:W4:Y:S04]  /*7b130*/  LDL.LU R9, [R1+0x186c] ;  /* 0x00186c0001097983 */ /* 0x000f280000300800 */
[----:B0-----:R-:W4:Y:S04]  /*7b140*/  LDL.LU R4, [R1+0x1868] ;  /* 0x0018680001047983 */ /* 0x001f280000300800 */
[----:B------:R-:W4:Y:S04]  /*7b150*/  LDL.LU R10, [R1+0x1874] ;  /* 0x00187400010a7983 */ /* 0x000f280000300800 */
[----:B------:R-:W4:Y:S04]  /*7b160*/  LDL.LU R5, [R1+0x1870] ;  /* 0x0018700001057983 */ /* 0x000f280000300800 */
[----:B------:R-:W4:Y:S04]  /*7b170*/  LDL.LU R11, [R1+0x187c] ;  /* 0x00187c00010b7983 */ /* 0x000f280000300800 */
[----:B-1----:R-:W4:Y:S04]  /*7b180*/  LDL.LU R6, [R1+0x1878] ;  /* 0x0018780001067983 */ /* 0x002f280000300800 */
[----:B------:R-:W4:Y:S04]  /*7b190*/  LDL R48, [R1+0xe28] ;  /* 0x000e280001307983 */ /* 0x000f280000100800 */
[----:B------:R-:W4:Y:S04]  /*7b1a0*/  LDL R49, [R1+0xe2c] ;  /* 0x000e2c0001317983 */ /* 0x000f280000100800 */
        /* <DEDUP_REMOVED lines=9> */
[----:B------:R0:W-:Y:S04]  /*7b240*/  STL.64 [R1+0x57e0], R28 ;  /* 0x0057e01c01007387 */ /* 0x0001e80000100a00 */
[----:B0-----:R-:W2:Y:S04]  /*7b250*/  LDL.LU R28, [R1+0xb60] ;  /* 0x000b6000011c7983 */ /* 0x001ea80000300800 */
[----:B------:R-:W2:Y:S04]  /*7b260*/  LDL.LU R29, [R1+0xb64] ;  /* 0x000b6400011d7983 */ /* 0x000ea80000300800 */
[----:B------:R-:W2:Y:S04]  /*7b270*/  LDL.LU R30, [R1+0xb68] ;  /* 0x000b6800011e7983 */ /* 0x000ea80000300800 */
[----:B------:R-:W2:Y:S01]  /*7b280*/  LDL.LU R31, [R1+0xb6c] ;  /* 0x000b6c00011f7983 */ /* 0x000ea20000300800 */
[----:B---3--:R-:W-:-:S02]  /*7b290*/  F2FP.F16.E5M2.UNPACK_B R36, R36 ;  /* 0x00000024ff24723e */ /* 0x008fc400020004ff */
[----:B----4-:R-:W-:Y:S02]  /*7b2a0*/  F2FP.F16.E5M2.UNPACK_B R37, R37 ;  /* 0x00000025ff25723e */ /* 0x010fe400020004ff */
[----:B------:R-:W-:Y:S02]  /*7b2b0*/  F2FP.F16.E5M2.UNPACK_B R38, R38 ;  /* 0x00000026ff26723e */ /* 0x000fe400020004ff */
[----:B------:R-:W-:Y:S02]  /*7b2c0*/  F2FP.F16.E5M2.UNPACK_B R39, R39 ;  /* 0x00000027ff27723e */ /* 0x000fe400020004ff */
[----:B------:R-:W-:Y:S02]  /*7b2d0*/  F2FP.F16.E5M2.UNPACK_B R40, R40 ;  /* 0x00000028ff28723e */ /* 0x000fe400020004ff */
[----:B------:R-:W-:Y:S02]  /*7b2e0*/  F2FP.F16.E5M2.UNPACK_B R41, R41 ;  /* 0x00000029ff29723e */ /* 0x000fe400020004ff */
[----:B------:R-:W-:Y:S01]  /*7b2f0*/  F2FP.F16.E5M2.UNPACK_B R42, R42 ;  /* 0x0000002aff2a723e */ /* 0x000fe200020004ff */
[----:B------:R-:W-:Y:S01]  /*7b300*/  HMMA.16816.F32 R24, R32, R38, R24 ;  /* 0x000000262018723c */ /* 0x000fe20000001818 */
[----:B------:R-:W-:-:S02]  /*7b310*/  F2FP.F16.E5M2.UNPACK_B R43, R43 ;  /* 0x0000002bff2b723e */ /* 0x000fc400020004ff */
[----:B------:R-:W-:Y:S02]  /*7b320*/  F2FP.F16.E5M2.UNPACK_B R44, R44 ;  /* 0x0000002cff2c723e */ /* 0x000fe400020004ff */
[----:B------:R-:W-:Y:S01]  /*7b330*/  F2FP.F16.E5M2.UNPACK_B R45, R45 ;  /* 0x0000002dff2d723e */ /* 0x000fe200020004ff */
[----:B------:R-:W-:Y:S01]  /*7b340*/  HMMA.16816.F32 R20, R32, R40, R20 ;  /* 0x000000282014723c */ /* 0x000fe20000001814 */
[----:B------:R-:W-:Y:S02]  /*7b350*/  F2FP.F16.E5M2.UNPACK_B R46, R46 ;  /* 0x0000002eff2e723e */ /* 0x000fe400020004ff */
[----:B------:R-:W-:-:S03]  /*7b360*/  F2FP.F16.E5M2.UNPACK_B R47, R47 ;  /* 0x0000002fff2f723e */ /* 0x000fc600020004ff */
[----:B------:R-:W-:Y:S01]  /*7b370*/  HMMA.16816.F32 R16, R32, R42, R16 ;  /* 0x0000002a2010723c */ /* 0x000fe20000001810 */
[----:B------:R-:W-:Y:S02]  /*7b380*/  IMAD R4, R4, 0x100, R9 ;  /* 0x0000010004047824 */ /* 0x000fe400078e0209 */
[----:B------:R-:W-:-:S03]  /*7b390*/  IMAD R5, R5, 0x100, R10 ;  /* 0x0000010005057824 */ /* 0x000fc600078e020a */
[----:B------:R-:W-:Y:S01]  /*7b3a0*/  HMMA.16816.F32 R12, R32, R44, R12 ;  /* 0x0000002c200c723c */ /* 0x000fe2000000180c */
[----:B------:R-:W-:-:S05]  /*7b3b0*/  IMAD R6, R6, 0x100, R11 ;  /* 0x0000010006067824 */ /* 0x000fca00078e020b */
[C---:B------:R-:W-:Y:S06]  /*7b3c0*/  HMMA.16816.F32 R8, R32.reuse, R46, R56 ;  /* 0x0000002e2008723c */ /* 0x040fec0000001838 */
[----:B--2---:R-:W-:-:S15]  /*7b3d0*/  HMMA.16816.F32 R28, R32, R36, R28 ;  /* 0x00000024201c723c */ /* 0x004fde000000181c */
        /* <DEDUP_REMOVED lines=14> */
[----:B------:R1:W-:Y:S04]  /*7b4c0*/  STL.64 [R1+0x818], R14 ;  /* 0x0008180e01007387 */ /* 0x0003e80000100a00 */
[----:B------:R-:W-:Y:S04]  /*7b4d0*/  STL.64 [R1+0x5788], R46 ;  /* 0x0057882e01007387 */ /* 0x000fe80000100a00 */
[----:B------:R2:W-:Y:S04]  /*7b4e0*/  STL.64 [R1+0x5780], R44 ;  /* 0x0057802c01007387 */ /* 0x0005e80000100a00 */
[----:B------:R-:W-:Y:S04]  /*7b4f0*/  STL.64 [R1+0x850], R8 ;  /* 0x0008500801007387 */ /* 0x000fe80000100a00 */
[----:B------:R-:W-:Y:S04]  /*7b500*/  STL.64 [R1+0x858], R10 ;  /* 0x0008580a01007387 */ /* 0x000fe80000100a00 */
[----:B0-----:R-:W3:Y:S04]  /*7b510*/  LDL.LU R12, [R1+0xb20] ;  /* 0x000b2000010c7983 */ /* 0x001ee80000300800 */
[----:B------:R-:W3:Y:S04]  /*7b520*/  LDL.LU R13, [R1+0xb24] ;  /* 0x000b2400010d7983 */ /* 0x000ee80000300800 */
[----:B-1----:R-:W4:Y:S04]  /*7b530*/  LDL.LU R14, [R1+0xb28] ;  /* 0x000b2800010e7983 */ /* 0x002f280000300800 */
[----:B------:R-:W4:Y:S04]  /*7b540*/  LDL.LU R15, [R1+0xb2c] ;  /* 0x000b2c00010f7983 */ /* 0x000f280000300800 */
[----:B----4-:R-:W-:Y:S04]  /*7b550*/  STL.64 [R1+0x5848], R14 ;  /* 0x0058480e01007387 */ /* 0x010fe80000100a00 */
[----:B---3--:R-:W-:Y:S04]  /*7b560*/  STL.64 [R1+0x5840], R12 ;  /* 0x0058400c01007387 */ /* 0x008fe80000100a00 */
[----:B------:R-:W3:Y:S04]  /*7b570*/  LDL.LU R16, [R1+0xb50] ;  /* 0x000b500001107983 */ /* 0x000ee80000300800 */
[----:B------:R-:W3:Y:S04]  /*7b580*/  LDL.LU R17, [R1+0xb54] ;  /* 0x000b540001117983 */ /* 0x000ee80000300800 */
[----:B------:R-:W4:Y:S04]  /*7b590*/  LDL.LU R18, [R1+0xb58] ;  /* 0x000b580001127983 */ /* 0x000f280000300800 */
[----:B------:R-:W4:Y:S01]  /*7b5a0*/  LDL.LU R19, [R1+0xb5c] ;  /* 0x000b5c0001137983 */ /* 0x000f220000300800 */
[----:B------:R-:W-:-:S02]  /*7b5b0*/  IMAD.MOV.U32 R22, RZ, RZ, R50 ;  /* 0x000000ffff167224 */ /* 0x000fc400078e0032 */
[----:B------:R-:W-:Y:S02]  /*7b5c0*/  IMAD.MOV.U32 R23, RZ, RZ, R53 ;  /* 0x000000ffff177224 */ /* 0x000fe400078e0035 */
[----:B------:R-:W-:Y:S02]  /*7b5d0*/  IMAD.MOV.U32 R20, RZ, RZ, R52 ;  /* 0x000000ffff147224 */ /* 0x000fe400078e0034 */
[----:B------:R-:W-:Y:S01]  /*7b5e0*/  IMAD.MOV.U32 R21, RZ, RZ, R51 ;  /* 0x000000ffff157224 */ /* 0x000fe200078e0033 */
[----:B----4-:R-:W-:Y:S04]  /*7b5f0*/  STL.64 [R1+0x5860], R18 ;  /* 0x0058601201007387 */ /* 0x010fe80000100a00 */
[----:B---3--:R-:W-:Y:S04]  /*7b600*/  STL.64 [R1+0x5858], R16 ;  /* 0x0058581001007387 */ /* 0x008fe80000100a00 */
[----:B------:R-:W3:Y:S04]  /*7b610*/  LDL.LU R50, [R1+0x5878] ;  /* 0x0058780001327983 */ /* 0x000ee80000300800 */
[----:B------:R-:W-:Y:S04]  /*7b620*/  STL.64 [R1+0x5870], R22 ;  /* 0x0058701601007387 */ /* 0x000fe80000100a00 */
[----:B------:R0:W-:Y:S04]  /*7b630*/  STL.64 [R1+0x5868], R20 ;  /* 0x0058681401007387 */ /* 0x0001e80000100a00 */
        /* <DEDUP_REMOVED lines=8> */
[----:B0-----:R-:W4:Y:S04]  /*7b6c0*/  LDL.LU R20, [R1+0xc30] ;  /* 0x000c300001147983 */ /* 0x001f280000300800 */
[----:B------:R-:W4:Y:S04]  /*7b6d0*/  LDL.LU R21, [R1+0xc34] ;  /* 0x000c340001157983 */ /* 0x000f280000300800 */
[----:B------:R-:W4:Y:S04]  /*7b6e0*/  LDL.LU R22, [R1+0xc38] ;  /* 0x000c380001167983 */ /* 0x000f280000300800 */
[----:B------:R-:W4:Y:S04]  /*7b6f0*/  LDL.LU R23, [R1+0xc3c] ;  /* 0x000c3c0001177983 */ /* 0x000f280000300800 */
[----:B------:R-:W2:Y:S01]  /*7b700*/  LDL R51, [R1+0xe3c] ;  /* 0x000e3c0001337983 */ /* 0x000ea20000100800 */
[----:B------:R-:W-:-:S02]  /*7b710*/  IMAD R7, R7, 0x100, R61 ;  /* 0x0000010007077824 */ /* 0x000fc400078e023d */
[----:B------:R-:W-:Y:S02]  /*7b720*/  IMAD.MOV.U32 R39, RZ, RZ, R0 ;  /* 0x000000ffff277224 */ /* 0x000fe400078e0000 */
[----:B---3--:R-:W-:Y:S02]  /*7b730*/  IMAD.MOV.U32 R38, RZ, RZ, R50 ;  /* 0x000000ffff267224 */ /* 0x008fe400078e0032 */
        /* <DEDUP_REMOVED lines=17> */
[----:B------:R-:W-:-:S02]  /*7b850*/  F2FP.F16.E5M2.UNPACK_B R48, R48 ;  /* 0x00000030ff30723e */ /* 0x000fc400020004ff */
[----:B------:R-:W-:Y:S01]  /*7b860*/  F2FP.F16.E5M2.UNPACK_B R49, R49 ;  /* 0x00000031ff31723e */ /* 0x000fe200020004ff */
[----:B------:R-:W3:Y:S01]  /*7b870*/  LDL.64 R36, [R1+0x18] ;  /* 0x0000180001247983 */ /* 0x000ee20000100a00 */
[----:B--2---:R-:W-:-:S03]  /*7b880*/  F2FP.F16.E5M2.UNPACK_B R51, R51 ;  /* 0x00000033ff33723e */ /* 0x004fc600020004ff */
[----:B------:R-:W2:Y:S02]  /*7b890*/  LDL.LU R40, [R1+0xbc0] ;  /* 0x000bc00001287983 */ /* 0x000ea40000300800 */
[----:B----4-:R-:W-:Y:S02]  /*7b8a0*/  HMMA.16816.F32 R20, R32, R48, R20 ;  /* 0x000000302014723c */ /* 0x010fe40000001814 */
[----:B------:R-:W2:Y:S04]  /*7b8b0*/  LDL.LU R41, [R1+0xbc4] ;  /* 0x000bc40001297983 */ /* 0x000ea80000300800 */
[----:B------:R-:W2:Y:S04]  /*7b8c0*/  LDL.LU R42, [R1+0xbc8] ;  /* 0x000bc800012a7983 */ /* 0x000ea80000300800 */
[----:B------:R-:W2:Y:S04]  /*7b8d0*/  LDL.LU R43, [R1+0xbcc] ;  /* 0x000bcc00012b7983 */ /* 0x000ea80000300800 */
        /* <DEDUP_REMOVED lines=8> */
[----:B------:R-:W-:Y:S04]  /*7b960*/  STL.64 [R1+0x8f0], R20 ;  /* 0x0008f01401007387 */ /* 0x000fe80000100a00 */
[----:B------:R0:W-:Y:S04]  /*7b970*/  STL.64 [R1+0x8f8], R22 ;  /* 0x0008f81601007387 */ /* 0x0001e80000100a00 */
[----:B0-----:R-:W4:Y:S04]  /*7b980*/  LDL.LU.64 R22, [R1+0x5870] ;  /* 0x0058700001167983 */ /* 0x001f280000300a00 */
[----:B------:R-:W2:Y:S01]  /*7b990*/  LDL.LU.64 R20, [R1+0x5868] ;  /* 0x0058680001147983 */ /* 0x000ea20000300a00 */
[----:B---3--:R-:W-:-:S07]  /*7b9a0*/  F2FP.F16.E5M2.UNPACK_B R50, R50 ;  /* 0x00000032ff32723e */ /* 0x008fce00020004ff */
[----:B------:R-:W-:Y:S01]  /*7b9b0*/  HMMA.16816.F32 R16, R32, R50, R16 ;  /* 0x000000322010723c */ /* 0x000fe20000001810 */
[----:B------:R-:W-:Y:S02]  /*7b9c0*/  F2FP.F16.E5M2.UNPACK_B R61, R61 ;  /* 0x0000003dff3d723e */ /* 0x000fe400020004ff */
[----:B------:R-:W-:Y:S02]  /*7b9d0*/  F2FP.F16.E5M2.UNPACK_B R52, R52 ;  /* 0x00000034ff34723e */ /* 0x000fe400020004ff */
[----:B------:R-:W-:Y:S02]  /*7b9e0*/  F2FP.F16.E5M2.UNPACK_B R53, R53 ;  /* 0x00000035ff35723e */ /* 0x000fe400020004ff */
[----:B------:R-:W-:-:S15]  /*7b9f0*/  F2FP.F16.E5M2.UNPACK_B R0, R0 ;  /* 0x00000000ff00723e */ /* 0x000fde00020004ff */
[----:B------:R-:W-:-:S01]  /*7ba00*/  NOP ;  /* 0x0000000000007918 */ /* 0x000fc20000000000 */
[----:B------:R-:W-:Y:S04]  /*7ba10*/  STL.64 [R1+0xa60], R16 ;  /* 0x000a601001007387 */ /* 0x000fe80000100a00 */
[----:B------:R0:W-:Y:S04]  /*7ba20*/  STL.64 [R1+0xa68], R18 ;  /* 0x000a681201007387 */ /* 0x0001e80000100a00 */
[----:B0-----:R-:W3:Y:S04]  /*7ba30*/  LDL.LU.64 R18, [R1+0x5860] ;  /* 0x0058600001127983 */ /* 0x001ee80000300a00 */
[----:B------:R-:W3:Y:S04]  /*7ba40*/  LDL.LU.64 R16, [R1+0x5858] ;  /* 0x0058580001107983 */ /* 0x000ee80000300a00 */
[----:B------:R0:W-:Y:S04]  /*7ba50*/  STL.64 [R1+0x5778], R50 ;  /* 0x0057783201007387 */ /* 0x0001e80000100a00 */
[----:B------:R-:W-:Y:S01]  /*7ba60*/  STL [R1+0x20], R61 ;  /* 0x0000203d01007387 */ /* 0x000fe20000100800 */
[----:B------:R-:W-:Y:S03]  /*7ba70*/  HMMA.16816.F32 R12, R32, R52, R12 ;  /* 0x00000034200c723c */ /* 0x000fe6000000180c */
[----:B0-----:R-:W3:Y:S04]  /*7ba80*/  LDL.64 R50, [R1+0x28] ;  /* 0x0000280001327983 */ /* 0x001ee80000100a00 */
[----:B------:R-:W-:Y:S04]  /*7ba90*/  STL [R1+0x24], R0 ;  /* 0x0000240001007387 */ /* 0x000fe80000100800 */
[----:B------:R0:W-:Y:S02]  /*7baa0*/  STL.64 [R1+0x5770], R48 ;  /* 0x0057703001007387 */ /* 0x0001e40000100a00 */
[----:B0-----:R-:W-:-:S02]  /*7bab0*/  IMAD.MOV.U32 R48, RZ, RZ, R61 ;  /* 0x000000ffff307224 */ /* 0x001fc400078e003d */
[----:B------:R-:W-:Y:S01]  /*7bac0*/  IMAD.MOV.U32 R49, RZ, RZ, R0 ;  /* 0x000000ffff317224 */ /* 0x000fe200078e0000 */
[----:B------:R-:W3:Y:S06]  /*7bad0*/  LDL.LU R61, [R1+0x5850] ;  /* 0x00585000013d7983 */ /* 0x000eec0000300800 */
[----:B------:R-:W-:Y:S01]  /*7bae0*/  HMMA.16816.F32 R32, R32, R48, R56 ;  /* 0x000000302020723c */ /* 0x000fe20000001838 */
[----:B------:R-:W-:Y:S04]  /*7baf0*/  STL.64 [R1+0xa40], R12 ;  /* 0x000a400c01007387 */ /* 0x000fe80000100a00 */
[----:B------:R0:W-:Y:S04]  /*7bb00*/  STL.64 [R1+0xa48], R14 ;  /* 0x000a480e01007387 */ /* 0x0001e80000100a00 */
[----:B0-----:R-:W3:Y:S04]  /*7bb10*/  LDL.LU.64 R14, [R1+0x5848] ;  /* 0x00584800010e7983 */ /* 0x001ee80000300a00 */
[----:B------:R-:W3:Y:S04]  /*7bb20*/  LDL.LU.64 R12, [R1+0x5840] ;  /* 0x00584000010c7983 */ /* 0x000ee80000300a00 */
[----:B------:R-:W3:Y:S04]  /*7bb30*/  LDL.LU.64 R58, [R1+0x5838] ;  /* 0x00583800013a7983 */ /* 0x000ee80000300a00 */
[----:B------:R-:W3:Y:S04]  /*7bb40*/  LDL.LU.64 R56, [R1+0x5830] ;  /* 0x0058300001387983 */ /* 0x000ee80000300a00 */
[----:B------:R0:W-:Y:S04]  /*7bb50*/  STL.64 [R1+0x960], R32 ;  /* 0x0009602001007387 */ /* 0x0001e80000100a00 */
[----:B------:R1:W-:Y:S04]  /*7bb60*/  STL.64 [R1+0x968], R34 ;  /* 0x0009682201007387 */ /* 0x0003e80000100a00 */
[----:B0-----:R-:W3:Y:S04]  /*7bb70*/  LDL.LU R32, [R1+0xc00] ;  /* 0x000c000001207983 */ /* 0x001ee80000300800 */
[----:B------:R-:W3:Y:S04]  /*7bb80*/  LDL.LU R33, [R1+0xc04] ;  /* 0x000c040001217983 */ /* 0x000ee80000300800 */
[----:B-1----:R-:W3:Y:S04]  /*7bb90*/  LDL.LU R34, [R1+0xc08] ;  /* 0x000c080001227983 */ /* 0x002ee80000300800 */
[----:B------:R-:W3:Y:S01]  /*7bba0*/  LDL.LU R35, [R1+0xc0c] ;  /* 0x000c0c0001237983 */ /* 0x000ee20000300800 */
[----:B------:R-:W-:-:S02]  /*7bbb0*/  F2FP.F16.E5M2.UNPACK_B R4, R4 ;  /* 0x00000004ff04723e */ /* 0x000fc400020004ff */
[----:B------:R-:W-:Y:S02]  /*7bbc0*/  F2FP.F16.E5M2.UNPACK_B R5, R5 ;  /* 0x00000005ff05723e */ /* 0x000fe400020004ff */
[----:B------:R-:W-:Y:S02]  /*7bbd0*/  F2FP.F16.E5M2.UNPACK_B R6, R6 ;  /* 0x00000006ff06723e */ /* 0x000fe400020004ff */
[----:B------:R-:W-:-:S07]  /*7bbe0*/  F2FP.F16.E5M2.UNPACK_B R7, R7 ;  /* 0x00000007ff07723e */ /* 0x000fce00020004ff */
[C---:B------:R-:W-:Y:S06]  /*7bbf0*/  HMMA.16816.F32 R44, R4.reuse, R36, R44 ;  /* 0x00000024042c723c */ /* 0x040fec000000182c */
[C---:B--2---:R-:W-:Y:S06]  /*7bc00*/  HMMA.16816.F32 R28, R4.reuse, R20, R28 ;  /* 0x00000014041c723c */ /* 0x044fec000000181c */
[C---:B----4-:R-:W-:Y:S06]  /*7bc10*/  HMMA.16816.F32 R20, R4.reuse, R22, R24 ;  /* 0x000000160414723c */ /* 0x050fec0000001818 */
[C---:B---3--:R-:W-:Y:S06]  /*7bc20*/  HMMA.16816.F32 R16, R4.reuse, R60, R16 ;  /* 0x0000003c0410723c */ /* 0x048fec0000001810 */
[----:B------:R-:W-:-:S15]  /*7bc30*/  HMMA.16816.F32 R32, R4, R50, R32 ;  /* 0x000000320420723c */ /* 0x000fde0000001820 */
[----:B------:R-:W-:-:S08]  /*7bc40*/  NOP ;  /* 0x0000000000007918 */ /* 0x000fd00000000000 */
[----:B------:R0:W-:Y:S04]  /*7bc50*/  STL.64 [R1+0xa30], R32 ;  /* 0x000a302001007387 */ /* 0x0001e80000100a00 */
[----:B------:R1:W-:Y:S04]  /*7bc60*/  STL.64 [R1+0xa38], R34 ;  /* 0x000a382201007387 */ /* 0x0003e80000100a00 */
[----:B------:R-:W-:Y:S01]  /*7bc70*/  STL.64 [R1+0xa10], R44 ;  /* 0x000a102c01007387 */ /* 0x000fe20000100a00 */
[----:B0-----:R-:W-:Y:S02]  /*7bc80*/  IMAD.MOV.U32 R32, RZ, RZ, R50 ;  /* 0x000000ffff207224 */ /* 0x001fe400078e0032 */
[----:B------:R-:W-:-:S02]  /*7bc90*/  IMAD.MOV.U32 R33, RZ, RZ, R37 ;  /* 0x000000ffff217224 */ /* 0x000fc400078e0025 */
[----:B-1----:R-:W-:Y:S01]  /*7bca0*/  IMAD.MOV.U32 R34, RZ, RZ, R36 ;  /* 0x000000ffff227224 */ /* 0x002fe200078e0024 */
[----:B------:R-:W-:Y:S04]  /*7bcb0*/  STL.64 [R1+0xa18], R46 ;  /* 0x000a182e01007387 */ /* 0x000fe80000100a00 */
[----:B------:R-:W-:Y:S04]  /*7bcc0*/  STL [R1+0x5828], R34 ;  /* 0x0058282201007387 */ /* 0x000fe80000100800 */
[----:B------:R0:W-:Y:S01]  /*7bcd0*/  STL.64 [R1+0x5820], R32 ;  /* 0x0058202001007387 */ /* 0x0001e20000100a00 */
[C---:B------:R-:W-:Y:S06]  /*7bce0*/  HMMA.16816.F32 R12, R4.reuse, R58, R12 ;  /* 0x0000003a040c723c */ /* 0x040fec000000180c */
[C---:B0-----:R-:W-:Y:S06]  /*7bcf0*/  HMMA.16816.F32 R32, R4.reuse, R38, R40 ;  /* 0x000000260420723c */ /* 0x041fec0000001828 */
        /* <DEDUP_REMOVED lines=11> */
[----:B------:R-:W2:Y:S04]  /*7bdb0*/  LDL.LU R44, [R1+0x8e0] ;  /* 0x0008e000012c7983 */ /* 0x000ea80000300800 */
[----:B------:R0:W-:Y:S04]  /*7bdc0*/  STL.64 [R1+0x970], R12 ;  /* 0x0009700c01007387 */ /* 0x0001e80000100a00 */
[----:B------:R1:W-:Y:S04]  /*7bdd0*/  STL.64 [R1+0x978], R14 ;  /* 0x0009780e01007387 */ /* 0x0003e80000100a00 */
[----:B------:R3:W-:Y:S04]  /*7bde0*/  STL.64 [R1+0x940], R8 ;  /* 0x0009400801007387 */ /* 0x0007e80000100a00 */
[----:B------:R4:W-:Y:S04]  /*7bdf0*/  STL.64 [R1+0x948], R10 ;  /* 0x0009480a01007387 */ /* 0x0009e80000100a00 */
[----:B------:R-:W2:Y:S04]  /*7be00*/  LDL.LU R45, [R1+0x8e4] ;  /* 0x0008e400012d7983 */ /* 0x000ea80000300800 */
[----:B------:R-:W2:Y:S01]  /*7be10*/  LDL.LU R46, [R1+0x8e8] ;  /* 0x0008e800012e7983 */ /* 0x000ea20000300800 */
[----:B------:R-:W-:-:S03]  /*7be20*/  IMAD.MOV.U32 R0, RZ, RZ, R51 ;  /* 0x000000ffff007224 */ /* 0x000fc600078e0033 */
        /* <DEDUP_REMOVED lines=47> */
[C---:B--2---:R-:W-:Y:S06]  /*7c120*/  HMMA.16816.F32 R32, R4.reuse, R54, R32 ;  /* 0x000000360420723c */ /* 0x044fec0000001820 */
[----:B---3--:R-:W-:-:S15]  /*7c130*/  HMMA.16816.F32 R8, R4, R2, R8 ;  /* 0x000000020408723c */ /* 0x008fde0000001808 */
[----:B------:R-:W-:-:S02]  /*7c140*/  NOP ;  /* 0x0000000000007918 */ /* 0x000fc40000000000 */
[----:B------:R-:W-:Y:S04]  /*7c150*/  STL.64 [R1+0x930], R32 ;  /* 0x0009302001007387 */ /* 0x000fe80000100a00 */
[----:B------:R0:W-:Y:S04]  /*7c160*/  STL.64 [R1+0x938], R34 ;  /* 0x0009382201007387 */ /* 0x0001e80000100a00 */
[----:B0-----:R-:W2:Y:S04]  /*7c170*/  LDL.LU R34, [R1+0x5828] ;  /* 0x0058280001227983 */ /* 0x001ea80000300800 */
[----:B------:R-:W3:Y:S04]  /*7c180*/  LDL.LU.64 R32, [R1+0x5820] ;  /* 0x0058200001207983 */ /* 0x000ee80000300a00 */
        /* <DEDUP_REMOVED lines=9> */
[----:B------:R-:W3:Y:S01]  /*7c220*/  LDL.LU.64 R8, [R1+0x5810] ;  /* 0x0058100001087983 */ /* 0x000ee20000300a00 */
[C---:B----4-:R-:W-:Y:S06]  /*7c230*/  HMMA.16816.F32 R12, R4.reuse, R10, R12 ;  /* 0x0000000a040c723c */ /* 0x050fec000000180c */
[----:B---3--:R-:W-:-:S15]  /*7c240*/  HMMA.16816.F32 R36, R4, R8, R36 ;  /* 0x000000080424723c */ /* 0x008fde0000001824 */
[----:B------:R-:W-:-:S08]  /*7c250*/  NOP ;  /* 0x0000000000007918 */ /* 0x000fd00000000000 */
        /* <DEDUP_REMOVED lines=43> */
[----:B------:R-:W-:Y:S01]  /*7c510*/  STL.64 [R1+0x56a8], R16 ;  /* 0x0056a81001007387 */ /* 0x000fe20000100a00 */
[C---:B---3--:R-:W-:Y:S06]  /*7c520*/  HMMA.16816.F32 R8, R4.reuse, R22, R8 ;  /* 0x000000160408723c */ /* 0x048fec0000001808 */
[----:B--2---:R-:W-:Y:S01]  /*7c530*/  HMMA.16816.F32 R12, R4, R20, R12 ;  /* 0x00000014040c723c */ /* 0x004fe2000000180c */
[----:B------:R-:W-:-:S15]  /*7c540*/  STL.64 [R1+0x56d0], R22 ;  /* 0x0056d01601007387 */ /* 0x000fde0000100a00 */
[----:B------:R-:W-:-:S07]  /*7c550*/  NOP ;  /* 0x0000000000007918 */ /* 0x000fce0000000000 */
[----:B------:R-:W-:Y:S04]  /*7c560*/  STL.64 [R1+0x870], R12 ;  /* 0x0008700c01007387 */ /* 0x000fe80000100a00 */
[----:B------:R4:W-:Y:S04]  /*7c570*/  STL.64 [R1+0x878], R14 ;  /* 0x0008780e01007387 */ /* 0x0009e80000100a00 */
[----:B------:R-:W-:Y:S04]  /*7c580*/  STL.64 [R1+0x56c8], R20 ;  /* 0x0056c81401007387 */ /* 0x000fe80000100a00 */
[----:B------:R-:W-:Y:S01]  /*7c590*/  STL.64 [R1+0x860], R8 ;  /* 0x0008600801007387 */ /* 0x000fe20000100a00 */
[C---:B----4-:R-:W-:Y:S03]  /*7c5a0*/  HMMA.16816.F32 R12, R4.reuse, R24, R52 ;  /* 0x00000018040c723c */ /* 0x050fe60000001834 */
        /* <DEDUP_REMOVED lines=36> */
[----:B------:R-:W3:Y:S01]  /*7c7f0*/  LDL.LU R52, [R1+0x5c0] ;  /* 0x0005c00001347983 */ /* 0x000ee20000300800 */
[----:B0-----:R-:W-:-:S03]  /*7c800*/  IMAD.MOV.U32 R10, RZ, RZ, R32 ;  /* 0x000000ffff0a7224 */ /* 0x001fc600078e0020 */
[----:B------:R-:W3:Y:S04]  /*7c810*/  LDL.LU R53, [R1+0x5c4] ;  /* 0x0005c40001357983 */ /* 0x000ee80000300800 */
[----:B------:R-:W3:Y:S01]  /*7c820*/  LDL.LU R54, [R1+0x5c8] ;  /* 0x0005c80001367983 */ /* 0x000ee20000300800 */
[----:B------:R-:W-:-:S03]  /*7c830*/  IMAD.MOV.U32 R61, RZ, RZ, R33 ;  /* 0x000000ffff3d7224 */ /* 0x000fc600078e0021 */
[----:B------:R-:W3:Y:S04]  /*7c840*/  LDL.LU R55, [R1+0x5cc] ;  /* 0x0005cc0001377983 */ /* 0x000ee80000300800 */
[----:B------:R-:W3:Y:S01]  /*7c850*/  LDL.LU R29, [R1+0x188c] ;  /* 0x00188c00011d7983 */ /* 0x000ee20000300800 */
[----:B------:R-:W-:-:S03]  /*7c860*/  IMAD.MOV.U32 R60, RZ, RZ, R34 ;  /* 0x000000ffff3c7224 */ /* 0x000fc600078e0022 */
[----:B------:R-:W3:Y:S04]  /*7c870*/  LDL.LU R32, [R1+0x1888] ;  /* 0x0018880001207983 */ /* 0x000ee80000300800 */
[----:B------:R-:W3:Y:S01]  /*7c880*/  LDL.LU R30, [R1+0x1894] ;  /* 0x00189400011e7983 */ /* 0x000ee20000300800 */
[----:B------:R-:W-:-:S03]  /*7c890*/  IMAD.MOV.U32 R11, RZ, RZ, R0 ;  /* 0x000000ffff0b7224 */ /* 0x000fc600078e0000 */
        /* <DEDUP_REMOVED lines=17> */
[----:B------:R-:W3:Y:S04]  /*7c9b0*/  LDL.64 R8, [R1+0x20] ;  /* 0x0000200001087983 */ /* 0x000ee80000100a00 */
[----:B------:R-:W3:Y:S04]  /*7c9c0*/  LDL.LU R56, [R1+0x430] ;  /* 0x0004300001387983 */ /* 0x000ee80000300800 */
[----:B------:R-:W3:Y:S04]  /*7c9d0*/  LDL.LU R57, [R1+0x434] ;  /* 0x0004340001397983 */ /* 0x000ee80000300800 */
[----:B------:R-:W3:Y:S04]  /*7c9e0*/  LDL.LU R58, [R1+0x438] ;  /* 0x00043800013a7983 */ /* 0x000ee80000300800 */
[----:B------:R-:W3:Y:S01]  /*7c9f0*/  LDL.LU R59, [R1+0x43c] ;  /* 0x00043c00013b7983 */ /* 0x000ee20000300800 */
[----:B----4-:R-:W-:-:S15]  /*7ca00*/  HMMA.16816.F32 R40, R4, R38, R40 ;  /* 0x000000260428723c */ /* 0x010fde0000001828 */
[----:B------:R-:W-:-:S08]  /*7ca10*/  NOP ;  /* 0x0000000000007918 */ /* 0x000fd00000000000 */
        /* <DEDUP_REMOVED lines=32> */
[----:B------:R-:W2:Y:S01]  /*7cc20*/  LDL.LU.64 R48, [R1+0x5770] ;  /* 0x0057700001307983 */ /* 0x000ea20000300a00 */
[C---:B----4-:R-:W-:Y:S06]  /*7cc30*/  HMMA.16816.F32 R40, R4.reuse, R46, R40 ;  /* 0x0000002e0428723c */ /* 0x050fec0000001828 */
[----:B---3--:R-:W-:Y:S01]  /*7cc40*/  HMMA.16816.F32 R20, R4, R52, R20 ;  /* 0x000000340414723c */ /* 0x008fe20000001814 */
[----:B------:R-:W-:Y:S01]  /*7cc50*/  STL.64 [R1+0x5680], R46 ;  /* 0x0056802e01007387 */ /* 0x000fe20000100a00 */
[----:B------:R-:W-:-:S03]  /*7cc60*/  IMAD R32, R32, 0x100, R29 ;  /* 0x0000010020207824 */ /* 0x000fc600078e021d */
[----:B------:R-:W-:Y:S01]  /*7cc70*/  STL.64 [R1+0x5678], R44 ;  /* 0x0056782c01007387 */ /* 0x000fe20000100a00 */
[----:B------:R-:W-:Y:S02]  /*7cc80*/  IMAD R33, R33, 0x100, R30 ;  /* 0x0000010021217824 */ /* 0x000fe400078e021e */
[----:B------:R-:W-:Y:S02]  /*7cc90*/  IMAD R34, R34, 0x100, R31 ;  /* 0x0000010022227824 */ /* 0x000fe400078e021f */
[----:B------:R-:W-:Y:S01]  /*7cca0*/  IMAD R35, R0, 0x100, R35 ;  /* 0x0000010000237824 */ /* 0x000fe200078e0223 */
[----:B------:R-:W-:-:S06]  /*7ccb0*/  F2FP.F16.E5M2.UNPACK_B R32, R32 ;  /* 0x00000020ff20723e */ /* 0x000fcc00020004ff */
[----:B------:R0:W-:Y:S04]  /*7ccc0*/  STL.64 [R1+0x790], R40 ;  /* 0x0007902801007387 */ /* 0x0001e80000100a00 */
[----:B------:R-:W-:Y:S01]  /*7ccd0*/  STL.64 [R1+0x798], R42 ;  /* 0x0007982a01007387 */ /* 0x000fe20000100a00 */
[----:B------:R-:W-:Y:S01]  /*7cce0*/  F2FP.F16.E5M2.UNPACK_B R33, R33 ;  /* 0x00000021ff21723e */ /* 0x000fe200020004ff */
[----:B------:R-:W-:Y:S01]  /*7ccf0*/  IMAD.MOV.U32 R0, RZ, RZ, R9 ;  /* 0x000000ffff007224 */ /* 0x000fe200078e0009 */
[----:B------:R-:W-:Y:S02]  /*7cd00*/  F2FP.F16.E5M2.UNPACK_B R34, R34 ;  /* 0x00000022ff22723e */ /* 0x000fe400020004ff */
[----:B------:R-:W-:Y:S01]  /*7cd10*/  F2FP.F16.E5M2.UNPACK_B R35, R35 ;  /* 0x00000023ff23723e */ /* 0x000fe200020004ff */
[C---:B--2---:R-:W-:Y:S06]  /*7cd20*/  HMMA.16816.F32 R24, R4.reuse, R50, R24 ;  /* 0x000000320418723c */ /* 0x044fec0000001818 */
[C---:B------:R-:W-:Y:S06]  /*7cd30*/  HMMA.16816.F32 R36, R4.reuse, R48, R36 ;  /* 0x000000300424723c */ /* 0x040fec0000001824 */
[----:B------:R-:W-:Y:S06]  /*7cd40*/  HMMA.16816.F32 R4, R4, R8, R16 ;  /* 0x000000080404723c */ /* 0x000fec0000001810 */
[C---:B------:R-:W-:Y:S11]  /*7cd50*/  HMMA.16816.F32 R8, R32.reuse, R10, R12 ;  /* 0x0000000a2008723c */ /* 0x040ff6000000180c */
        /* <DEDUP_REMOVED lines=12> */
[----:B------:R1:W-:Y:S04]  /*7ce20*/  STL.64 [R1+0x768], R6 ;  /* 0x0007680601007387 */ /* 0x0003e80000100a00 */
[----:B0-----:R-:W2:Y:S01]  /*7ce30*/  LDL.LU R40, [R1+0x320] ;  /* 0x0003200001287983 */ /* 0x001ea20000300800 */
[----:B-1----:R-:W-:Y:S03]  /*7ce40*/  HMMA.16816.F32 R4, R32, R60, R56 ;  /* 0x0000003c2004723c */ /* 0x002fe60000001838 */
[----:B------:R-:W-:Y:S04]  /*7ce50*/  STL.64 [R1+0x740], R8 ;  /* 0x0007400801007387 */ /* 0x000fe80000100a00 */
[----:B------:R-:W-:-:S15]  /*7ce60*/  STL.64 [R1+0x748], R10 ;  /* 0x0007480a01007387 */ /* 0x000fde0000100a00 */
[----:B------:R-:W-:-:S01]  /*7ce70*/  NOP ;  /* 0x0000000000007918 */ /* 0x000fc20000000000 */
[----:B------:R0:W-:Y:S04]  /*7ce80*/  STL.64 [R1+0x730], R4 ;  /* 0x0007300401007387 */ /* 0x0001e80000100a00 */
[----:B------:R1:W-:Y:S04]  /*7ce90*/  STL.64 [R1+0x738], R6 ;  /* 0x0007380601007387 */ /* 0x0003e80000100a00 */
        /* <DEDUP_REMOVED lines=9> */
[----:B----4-:R4:W-:Y:S04]  /*7cf30*/  STL.64 [R1+0x5748], R50 ;  /* 0x0057483201007387 */ /* 0x0109e80000100a00 */
[----:B---3--:R-:W-:Y:S04]  /*7cf40*/  STL.64 [R1+0x5740], R48 ;  /* 0x0057403001007387 */ /* 0x008fe80000100a00 */
[----:B0-----:R-:W3:Y:S04]  /*7cf50*/  LDL.LU R4, [R1+0x350] ;  /* 0x0003500001047983 */ /* 0x001ee80000300800 */
[----:B------:R-:W3:Y:S04]  /*7cf60*/  LDL.LU R5, [R1+0x354] ;  /* 0x0003540001057983 */ /* 0x000ee80000300800 */
[----:B-1----:R-:W2:Y:S04]  /*7cf70*/  LDL.LU R6, [R1+0x358] ;  /* 0x0003580001067983 */ /* 0x002ea80000300800 */
[----:B------:R-:W2:Y:S04]  /*7cf80*/  LDL.LU R7, [R1+0x35c] ;  /* 0x00035c0001077983 */ /* 0x000ea80000300800 */
[----:B--2---:R-:W-:Y:S04]  /*7cf90*/  STL.64 [R1+0x5758], R6 ;  /* 0x0057580601007387 */ /* 0x004fe80000100a00 */
[----:B---3--:R-:W-:Y:S04]  /*7cfa0*/  STL.64 [R1+0x5750], R4 ;  /* 0x0057500401007387 */ /* 0x008fe80000100a00 */
[----:B------:R-:W2:Y:S04]  /*7cfb0*/  LDL.LU R20, [R1+0x3a0] ;  /* 0x0003a00001147983 */ /* 0x000ea80000300800 */
[----:B------:R-:W2:Y:S04]  /*7cfc0*/  LDL.LU R21, [R1+0x3a4] ;  /* 0x0003a40001157983 */ /* 0x000ea80000300800 */
[----:B------:R-:W3:Y:S04]  /*7cfd0*/  LDL.LU R22, [R1+0x3a8] ;  /* 0x0003a80001167983 */ /* 0x000ee80000300800 */
[----:B------:R-:W3:Y:S04]  /*7cfe0*/  LDL.LU R23, [R1+0x3ac] ;  /* 0x0003ac0001177983 */ /* 0x000ee80000300800 */
        /* <DEDUP_REMOVED lines=14> */
[----:B----4-:R-:W4:Y:S04]  /*7d0d0*/  LDL R50, [R1+0x8] ;  /* 0x0000080001327983 */ /* 0x010f280000100800 */
[----:B------:R-:W4:Y:S04]  /*7d0e0*/  LDL R51, [R1+0xc] ;  /* 0x00000c0001337983 */ /* 0x000f280000100800 */
[----:B0-----:R-:W3:Y:S04]  /*7d0f0*/  LDL.LU R20, [R1+0x420] ;  /* 0x0004200001147983 */ /* 0x001ee80000300800 */
[----:B------:R-:W3:Y:S04]  /*7d100*/  LDL.LU R21, [R1+0x424] ;  /* 0x0004240001157983 */ /* 0x000ee80000300800 */
[----:B------:R-:W3:Y:S04]  /*7d110*/  LDL.LU R22, [R1+0x428] ;  /* 0x0004280001167983 */ /* 0x000ee80000300800 */
[----:B------:R-:W3:Y:S04]  /*7d120*/  LDL.LU R23, [R1+0x42c] ;  /* 0x00042c0001177983 */ /* 0x000ee80000300800 */
[----:B------:R-:W3:Y:S04]  /*7d130*/  LDL.64 R48, [R1+0x10] ;  /* 0x0000100001307983 */ /* 0x000ee80000100a00 */
[----:B------:R-:W4:Y:S04]  /*7d140*/  LDL.LU R4, [R1+0x410] ;  /* 0x0004100001047983 */ /* 0x000f280000300800 */
[----:B------:R-:W4:Y:S04]  /*7d150*/  LDL.LU R5, [R1+0x414] ;  /* 0x0004140001057983 */ /* 0x000f280000300800 */
[----:B------:R-:W4:Y:S04]  /*7d160*/  LDL.LU R6, [R1+0x418] ;  /* 0x0004180001067983 */ /* 0x000f280000300800 */
[----:B------:R-:W4:Y:S04]  /*7d170*/  LDL.LU R7, [R1+0x41c] ;  /* 0x00041c0001077983 */ /* 0x000f280000300800 */
[----:B------:R-:W2:Y:S04]  /*7d180*/  LDL.64 R60, [R1] ;  /* 0x00000000013c7983 */ /* 0x000ea80000100a00 */
        /* <DEDUP_REMOVED lines=28> */
[----:B---3--:R-:W-:Y:S06]  /*7d350*/  HMMA.16816.F32 R20, R32, R48, R20 ;  /* 0x000000302014723c */ /* 0x008fec0000001814 */
[----:B------:R-:W-:-:S02]  /*7d360*/  IMAD.MOV.U32 R0, RZ, RZ, R49 ;  /* 0x000000ffff007224 */ /* 0x000fc400078e0031 */
[C---:B----4-:R-:W-:Y:S06]  /*7d370*/  HMMA.16816.F32 R48, R32.reuse, R50, R4 ;  /* 0x000000322030723c */ /* 0x050fec0000001804 */
[----:B--2---:R-:W-:Y:S09]  /*7d380*/  HMMA.16816.F32 R40, R32, R60, R40 ;  /* 0x0000003c2028723c */ /* 0x004ff20000001828 */
[----:B------:R-:W-:Y:S04]  /*7d390*/  STL.64 [R1+0x720], R20 ;  /* 0x0007201401007387 */ /* 0x000fe80000100a00 */
[----:B------:R0:W-:Y:S04]  /*7d3a0*/  STL.64 [R1+0x728], R22 ;  /* 0x0007281601007387 */ /* 0x0001e80000100a00 */
[----:B0-----:R-:W2:Y:S04]  /*7d3b0*/  LDL.LU.64 R22, [R1+0x5768] ;  /* 0x0057680001167983 */ /* 0x001ea80000300a00 */
[----:B------:R-:W2:Y:S04]  /*7d3c0*/  LDL.LU.64 R20, [R1+0x5760] ;  /* 0x0057600001147983 */ /* 0x000ea80000300a00 */
[----:B------:R0:W-:Y:S04]  /*7d3d0*/  STL [R1+0x5660], R0 ;  /* 0x0056600001007387 */ /* 0x0001e80000100800 */
[----:B------:R-:W3:Y:S04]  /*7d3e0*/  LDL.LU.64 R6, [R1+0x5758] ;  /* 0x0057580001067983 */ /* 0x000ee80000300a00 */
[----:B------:R-:W3:Y:S04]  /*7d3f0*/  LDL.LU.64 R4, [R1+0x5750] ;  /* 0x0057500001047983 */ /* 0x000ee80000300a00 */
[----:B------:R-:W-:Y:S04]  /*7d400*/  STL.64 [R1+0x710], R48 ;  /* 0x0007103001007387 */ /* 0x000fe80000100a00 */
[----:B------:R1:W-:Y:S01]  /*7d410*/  STL.64 [R1+0x718], R50 ;  /* 0x0007183201007387 */ /* 0x0003e20000100a00 */
[----:B0-----:R-:W-:-:S03]  /*7d420*/  IMAD.MOV.U32 R0, RZ, RZ, R61 ;  /* 0x000000ffff007224 */ /* 0x001fc600078e003d */
[----:B-1----:R-:W4:Y:S04]  /*7d430*/  LDL.LU.64 R50, [R1+0x5748] ;  /* 0x0057480001327983 */ /* 0x002f280000300a00 */
[----:B------:R-:W4:Y:S04]  /*7d440*/  LDL.LU.64 R48, [R1+0x5740] ;  /* 0x0057400001307983 */ /* 0x000f280000300a00 */
[----:B------:R-:W-:Y:S04]  /*7d450*/  STL.64 [R1+0x700], R40 ;  /* 0x0007002801007387 */ /* 0x000fe80000100a00 */
[----:B------:R0:W-:Y:S04]  /*7d460*/  STL.64 [R1+0x708], R42 ;  /* 0x0007082a01007387 */ /* 0x0001e80000100a00 */
[----:B0-----:R-:W4:Y:S04]  /*7d470*/  LDL.LU.64 R42, [R1+0x5738] ;  /* 0x00573800012a7983 */ /* 0x001f280000300a00 */
[----:B------:R-:W4:Y:S04]  /*7d480*/  LDL.LU.64 R40, [R1+0x5730] ;  /* 0x0057300001287983 */ /* 0x000f280000300a00 */
[----:B------:R-:W2:Y:S02]  /*7d490*/  LDL.LU.64 R60, [R1+0x5728] ;  /* 0x00572800013c7983 */ /* 0x000ea40000300a00 */
[----:B--2---:R-:W-:-:S15]  /*7d4a0*/  HMMA.16816.F32 R56, R32, R60, R56 ;  /* 0x0000003c2038723c */ /* 0x004fde0000001838 */
[----:B------:R-:W-:-:S08]  /*7d4b0*/  NOP ;  /* 0x0000000000007918 */ /* 0x000fd00000000000 */
[----:B------:R-:W-:Y:S04]  /*7d4c0*/  STL.64 [R1+0x6e0], R56 ;  /* 0x0006e03801007387 */ /* 0x000fe80000100a00 */
[----:B------:R0:W-:Y:S04]  /*7d4d0*/  STL.64 [R1+0x6e8], R58 ;  /* 0x0006e83a01007387 */ /* 0x0001e80000100a00 */
[----:B0-----:R-:W2:Y:S04]  /*7d4e0*/  LDL.LU.64 R58, [R1+0x5720] ;  /* 0x00572000013a7983 */ /* 0x001ea80000300a00 */
[----:B------:R-:W3:Y:S01]  /*7d4f0*/  LDL.LU.64 R56, [R1+0x5718] ;  /* 0x0057180001387983 */ /* 0x000ee20000300a00 */
[----:B--2---:R-:W-:-:S15]  /*7d500*/  HMMA.16816.F32 R52, R32, R58, R52 ;  /* 0x0000003a2034723c */ /* 0x004fde0000001834 */
[----:B------:R-:W-:-:S08]  /*7d510*/  NOP ;  /* 0x0000000000007918 */ /* 0x000fd00000000000 */
[----:B------:R-:W-:Y:S04]  /*7d520*/  STL.64 [R1+0x6d0], R52 ;  /* 0x0006d03401007387 */ /* 0x000fe80000100a00 */
[----:B------:R0:W-:Y:S04]  /*7d530*/  STL.64 [R1+0x6d8], R54 ;  /* 0x0006d83601007387 */ /* 0x0001e80000100a00 */
[----:B0-----:R-:W2:Y:S01]  /*7d540*/  LDL.LU.64 R54, [R1+0x5710] ;  /* 0x0057100001367983 */ /* 0x001ea20000300a00 */
[C---:B---3--:R-:W-:Y:S03]  /*7d550*/  HMMA.16816.F32 R28, R32.reuse, R56, R28 ;  /* 0x00000038201c723c */ /* 0x048fe6000000181c */
[----:B------:R-:W3:Y:S03]  /*7d560*/  LDL.LU.64 R52, [R1+0x5708] ;  /* 0x0057080001347983 */ /* 0x000ee60000300a00 */
[----:B------:R-:W-:-:S15]  /*7d570*/  HMMA.16816.F32 R8, R32, R2, R8 ;  /* 0x000000022008723c */ /* 0x000fde0000001808 */
[----:B------:R-:W-:-:S02]  /*7d580*/  NOP ;  /* 0x0000000000007918 */ /* 0x000fc40000000000 */
[----:B------:R-:W-:Y:S04]  /*7d590*/  STL.64 [R1+0x6b0], R28 ;  /* 0x0006b01c01007387 */ /* 0x000fe80000100a00 */
[----:B------:R0:W-:Y:S04]  /*7d5a0*/  STL.64 [R1+0x6b8], R30 ;  /* 0x0006b81e01007387 */ /* 0x0001e80000100a00 */
[----:B0-----:R-:W3:Y:S04]  /*7d5b0*/  LDL.LU.64 R30, [R1+0x5700] ;  /* 0x00570000011e7983 */ /* 0x001ee80000300a00 */
[----:B------:R-:W3:Y:S04]  /*7d5c0*/  LDL.LU.64 R28, [R1+0x56f8] ;  /* 0x0056f800011c7983 */ /* 0x000ee80000300a00 */
        /* <DEDUP_REMOVED lines=29> */
[----:B0-----:R-:W3:Y:S04]  /*7d7a0*/  LDL.LU R8, [R1+0x370] ;  /* 0x0003700001087983 */ /* 0x001ee80000300800 */
[----:B------:R-:W3:Y:S04]  /*7d7b0*/  LDL.LU R9, [R1+0x374] ;  /* 0x0003740001097983 */ /* 0x000ee80000300800 */
[----:B------:R-:W3:Y:S04]  /*7d7c0*/  LDL.LU R10, [R1+0x378] ;  /* 0x00037800010a7983 */ /* 0x000ee80000300800 */
[----:B------:R-:W3:Y:S01]  /*7d7d0*/  LDL.LU R11, [R1+0x37c] ;  /* 0x00037c00010b7983 */ /* 0x000ee20000300800 */
[----:B--2---:R-:W-:-:S15]  /*7d7e0*/  HMMA.16816.F32 R16, R32, R12, R16 ;  /* 0x0000000c2010723c */ /* 0x004fde0000001810 */
[----:B------:R-:W-:-:S08]  /*7d7f0*/  NOP ;  /* 0x0000000000007918 */ /* 0x000fd00000000000 */
[----:B------:R-:W-:Y:S04]  /*7d800*/  STL.64 [R1+0x630], R16 ;  /* 0x0006301001007387 */ /* 0x000fe80000100a00 */
[----:B------:R0:W-:Y:S04]  /*7d810*/  STL.64 [R1+0x638], R18 ;  /* 0x0006381201007387 */ /* 0x0001e80000100a00 */
[----:B0-----:R-:W2:Y:S04]  /*7d820*/  LDL.LU.64 R18, [R1+0x56b0] ;  /* 0x0056b00001127983 */ /* 0x001ea80000300a00 */
[----:B------:R-:W4:Y:S01]  /*7d830*/  LDL.LU.64 R16, [R1+0x56a8] ;  /* 0x0056a80001107983 */ /* 0x000f220000300a00 */
[----:B---3--:R-:W-:Y:S06]  /*7d840*/  HMMA.16816.F32 R8, R32, R14, R8 ;  /* 0x0000000e2008723c */ /* 0x008fec0000001808 */
[----:B------:R-:W-:Y:S04]  /*7d850*/  STL.64 [R1+0x55e0], R14 ;  /* 0x0055e00e01007387 */ /* 0x000fe80000100a00 */
[----:B------:R-:W-:-:S13]  /*7d860*/  STL.64 [R1+0x55d8], R12 ;  /* 0x0055d80c01007387 */ /* 0x000fda0000100a00 */
[----:B------:R-:W-:Y:S04]  /*7d870*/  STL.64 [R1+0x610], R8 ;  /* 0x0006100801007387 */ /* 0x000fe80000100a00 */
[----:B------:R4:W-:Y:S01]  /*7d880*/  STL.64 [R1+0x618], R10 ;  /* 0x0006180a01007387 */ /* 0x0009e20000100a00 */
[C---:B--2---:R-:W-:Y:S06]  /*7d890*/  HMMA.16816.F32 R4, R32.reuse, R18, R4 ;  /* 0x000000122004723c */ /* 0x044fec0000001804 */
[----:B----4-:R-:W-:Y:S01]  /*7d8a0*/  HMMA.16816.F32 R8, R32, R16, R56 ;  /* 0x000000102008723c */ /* 0x010fe20000001838 */
[----:B------:R-:W-:-:S15]  /*7d8b0*/  STL.64 [R1+0x55f0], R18 ;  /* 0x0055f01201007387 */ /* 0x000fde0000100a00 */
[----:B------:R-:W-:-:S07]  /*7d8c0*/  NOP ;  /* 0x0000000000007918 */ /* 0x000fce0000000000 */
        /* <DEDUP_REMOVED lines=99> */
[C---:B----4-:R-:W-:Y:S06]  /*7df00*/  HMMA.16816.F32 R16, R32.reuse, R48, R16 ;  /* 0x000000302010723c */ /* 0x050fec0000001810 */
[----:B------:R-:W-:Y:S01]  /*7df10*/  HMMA.16816.F32 R8, R32, R50, R8 ;  /* 0x000000322008723c */ /* 0x000fe20000001808 */
[----:B------:R-:W-:-:S02]  /*7df20*/  IMAD R6, R6, 0x100, R14 ;  /* 0x0000010006067824 */ /* 0x000fc400078e020e */
[----:B------:R-:W-:Y:S02]  /*7df30*/  IMAD R7, R7, 0x100, R15 ;  /* 0x0000010007077824 */ /* 0x000fe400078e020f */
[----:B------:R-:W-:Y:S02]  /*7df40*/  IMAD R4, R4, 0x100, R12 ;  /* 0x0000010004047824 */ /* 0x000fe400078e020c */
[----:B------:R-:W-:Y:S01]  /*7df50*/  IMAD R5, R5, 0x100, R13 ;  /* 0x0000010005057824 */ /* 0x000fe200078e020d */
[----:B------:R-:W-:Y:S02]  /*7df60*/  F2FP.F16.E5M2.UNPACK_B R6, R6 ;  /* 0x00000006ff06723e */ /* 0x000fe400020004ff */
[----:B------:R-:W-:Y:S02]  /*7df70*/  F2FP.F16.E5M2.UNPACK_B R7, R7 ;  /* 0x00000007ff07723e */ /* 0x000fe400020004ff */
[----:B------:R-:W-:Y:S02]  /*7df80*/  F2FP.F16.E5M2.UNPACK_B R4, R4 ;  /* 0x00000004ff04723e */ /* 0x000fe400020004ff */
[----:B------:R-:W-:Y:S01]  /*7df90*/  F2FP.F16.E5M2.UNPACK_B R5, R5 ;  /* 0x00000005ff05723e */ /* 0x000fe200020004ff */
[C---:B--2---:R-:W-:Y:S06]  /*7dfa0*/  HMMA.16816.F32 R20, R32.reuse, R46, R20 ;  /* 0x0000002e2014723c */ /* 0x044fec0000001814 */
[C---:B---3--:R-:W-:Y:S06]  /*7dfb0*/  HMMA.16816.F32 R24, R32.reuse, R44, R24 ;  /* 0x0000002c2018723c */ /* 0x048fec0000001818 */
        /* <DEDUP_REMOVED lines=23> */
[----:B0-----:R-:W-:Y:S02]  /*7e130*/  HMMA.16816.F32 R4, R32, R52, R56 ;  /* 0x000000342004723c */ /* 0x001fe40000001838 */
[----:B------:R0:W-:Y:S04]  /*7e140*/  STL.64 [R1+0x5600], R54 ;  /* 0x0056003601007387 */ /* 0x0001e80000100a00 */
[----:B------:R-:W-:-:S15]  /*7e150*/  STL.64 [R1+0x55f8], R52 ;  /* 0x0055f83401007387 */ /* 0x000fde0000100a00 */
[----:B------:R-:W-:-:S02]  /*7e160*/  NOP ;  /* 0x0000000000007918 */ /* 0x000fc40000000000 */
[----:B------:R-:W-:Y:S04]  /*7e170*/  STL.64 [R1+0x3f0], R4 ;  /* 0x0003f00401007387 */ /* 0x000fe80000100a00 */
[----:B------:R-:W-:Y:S04]  /*7e180*/  STL.64 [R1+0x3f8], R6 ;  /* 0x0003f80601007387 */ /* 0x000fe80000100a00 */
        /* <DEDUP_REMOVED lines=8> */
[----:B------:R-:W3:Y:S04]  /*7e210*/  LDL.LU R38, [R1+0x1c8] ;  /* 0x0001c80001267983 */ /* 0x000ee80000300800 */
[----:B------:R-:W3:Y:S01]  /*7e220*/  LDL.LU R39, [R1+0x1cc] ;  /* 0x0001cc0001277983 */ /* 0x000ee20000300800 */
[----:B------:R-:W-:-:S03]  /*7e230*/  IMAD.MOV.U32 R11, RZ, RZ, R0 ;  /* 0x000000ffff0b7224 */ /* 0x000fc600078e0000 */
[----:B---3--:R-:W-:Y:S04]  /*7e240*/  STL.64 [R1+0x5620], R38 ;  /* 0x0056202601007387 */ /* 0x008fe80000100a00 */
[----:B--2---:R-:W-:Y:S04]  /*7e250*/  STL.64 [R1+0x5618], R36 ;  /* 0x0056182401007387 */ /* 0x004fe80000100a00 */
[----:B------:R-:W2:Y:S04]  /*7e260*/  LDL.LU R10, [R1] ;  /* 0x00000000010a7983 */ /* 0x000ea80000300800 */
[----:B------:R-:W0:Y:S04]  /*7e270*/  LDL.LU R0, [R1+0x5660] ;  /* 0x0056600001007983 */ /* 0x000e280000300800 */
[----:B------:R-:W3:Y:S04]  /*7e280*/  LDL.LU R12, [R1+0x220] ;  /* 0x00022000010c7983 */ /* 0x000ee80000300800 */
[----:B------:R-:W3:Y:S04]  /*7e290*/  LDL.LU R13, [R1+0x224] ;  /* 0x00022400010d7983 */ /* 0x000ee80000300800 */
[----:B------:R-:W4:Y:S04]  /*7e2a0*/  LDL.LU R14, [R1+0x228] ;  /* 0x00022800010e7983 */ /* 0x000f280000300800 */
[----:B------:R-:W4:Y:S04]  /*7e2b0*/  LDL.LU R15, [R1+0x22c] ;  /* 0x00022c00010f7983 */ /* 0x000f280000300800 */
[----:B----4-:R4:W-:Y:S04]  /*7e2c0*/  STL.64 [R1+0x5630], R14 ;  /* 0x0056300e01007387 */ /* 0x0109e80000100a00 */
[----:B---3--:R3:W-:Y:S04]  /*7e2d0*/  STL.64 [R1+0x5628], R12 ;  /* 0x0056280c01007387 */ /* 0x0087e80000100a00 */
[----:B------:R-:W4:Y:S04]  /*7e2e0*/  LDL.LU R8, [R1+0x8] ;  /* 0x0000080001087983 */ /* 0x000f280000300800 */
[----:B------:R-:W4:Y:S04]  /*7e2f0*/  LDL.LU R9, [R1+0xc] ;  /* 0x00000c0001097983 */ /* 0x000f280000300800 */
[----:B--2---:R-:W-:Y:S01]  /*7e300*/  STL.64 [R1+0x5640], R10 ;  /* 0x0056400a01007387 */ /* 0x004fe20000100a00 */
[----:B0-----:R-:W-:-:S03]  /*7e310*/  IMAD.MOV.U32 R55, RZ, RZ, R0 ;  /* 0x000000ffff377224 */ /* 0x001fc600078e0000 */
[----:B----4-:R0:W-:Y:S04]  /*7e320*/  STL.64 [R1+0x5638], R8 ;  /* 0x0056380801007387 */ /* 0x0101e80000100a00 */
[----:B------:R-:W2:Y:S04]  /*7e330*/  LDL.LU R16, [R1+0x230] ;  /* 0x0002300001107983 */ /* 0x000ea80000300800 */
[----:B------:R-:W2:Y:S04]  /*7e340*/  LDL.LU R17, [R1+0x234] ;  /* 0x0002340001117983 */ /* 0x000ea80000300800 */
[----:B------:R-:W2:Y:S04]  /*7e350*/  LDL.LU R18, [R1+0x238] ;  /* 0x0002380001127983 */ /* 0x000ea80000300800 */
[----:B------:R-:W2:Y:S04]  /*7e360*/  LDL.LU R19, [R1+0x23c] ;  /* 0x00023c0001137983 */ /* 0x000ea80000300800 */
[----:B------:R-:W4:Y:S04]  /*7e370*/  LDL.LU R54, [R1+0x10] ;  /* 0x0000100001367983 */ /* 0x000f280000300800 */
[----:B------:R-:W2:Y:S04]  /*7e380*/  LDL.LU R0, [R1+0x565c] ;  /* 0x00565c0001007983 */ /* 0x000ea80000300800 */
        /* <DEDUP_REMOVED lines=8> */
[----:B---3--:R-:W3:Y:S01]  /*7e410*/  LDL R12, [R1+0x20] ;  /* 0x00002000010c7983 */ /* 0x008ee20000100800 */
[----:B--2---:R-:W-:-:S03]  /*7e420*/  IMAD.MOV.U32 R13, RZ, RZ, R0 ;  /* 0x000000ffff0d7224 */ /* 0x004fc600078e0000 */
[----:B------:R-:W2:Y:S04]  /*7e430*/  LDL.LU R0, [R1+0x5658] ;  /* 0x0056580001007983 */ /* 0x000ea80000300800 */
[----:B------:R-:W3:Y:S04]  /*7e440*/  LDL.LU R4, [R1+0x270] ;  /* 0x0002700001047983 */ /* 0x000ee80000300800 */
[----:B------:R-:W3:Y:S04]  /*7e450*/  LDL.LU R5, [R1+0x274] ;  /* 0x0002740001057983 */ /* 0x000ee80000300800 */
[----:B------:R-:W3:Y:S04]  /*7e460*/  LDL.LU R6, [R1+0x278] ;  /* 0x0002780001067983 */ /* 0x000ee80000300800 */
[----:B------:R-:W3:Y:S04]  /*7e470*/  LDL.LU R7, [R1+0x27c] ;  /* 0x00027c0001077983 */ /* 0x000ee80000300800 */
[----:B0-----:R-:W4:Y:S04]  /*7e480*/  LDL.LU R8, [R1+0x260] ;  /* 0x0002600001087983 */ /* 0x001f280000300800 */
        /* <DEDUP_REMOVED lines=31> */
[----:B---3--:R-:W-:Y:S03]  /*7e680*/  HMMA.16816.F32 R32, R32, R12, R4 ;  /* 0x0000000c2020723c */ /* 0x008fe60000001804 */
[----:B------:R-:W4:Y:S04]  /*7e690*/  LDL.LU.64 R6, [R1+0x5650] ;  /* 0x0056500001067983 */ /* 0x000f280000300a00 */
[----:B------:R-:W4:-:S15]  /*7e6a0*/  LDL.LU.64 R4, [R1+0x5648] ;  /* 0x0056480001047983 */ /* 0x000f1e0000300a00 */
[----:B------:R-:W-:-:S01]  /*7e6b0*/  NOP ;  /* 0x0000000000007918 */ /* 0x000fc20000000000 */
[----:B------:R0:W-:Y:S04]  /*7e6c0*/  STL.64 [R1+0x3d0], R32 ;  /* 0x0003d02001007387 */ /* 0x0001e80000100a00 */
[----:B------:R1:W-:Y:S04]  /*7e6d0*/  STL.64 [R1+0x3d8], R34 ;  /* 0x0003d82201007387 */ /* 0x0003e80000100a00 */
[----:B0-----:R-:W3:Y:S04]  /*7e6e0*/  LDL.LU R32, [R1+0x200] ;  /* 0x0002000001207983 */ /* 0x001ee80000300800 */
[----:B------:R-:W3:Y:S04]  /*7e6f0*/  LDL.LU R33, [R1+0x204] ;  /* 0x0002040001217983 */ /* 0x000ee80000300800 */
[----:B-1----:R-:W3:Y:S04]  /*7e700*/  LDL.LU R34, [R1+0x208] ;  /* 0x0002080001227983 */ /* 0x002ee80000300800 */
[----:B------:R-:W3:Y:S01]  /*7e710*/  LDL.LU R35, [R1+0x20c] ;  /* 0x00020c0001237983 */ /* 0x000ee20000300800 */
[----:B----4-:R-:W-:Y:S03]  /*7e720*/  HMMA.16816.F32 R12, R4, R14, R8 ;  /* 0x0000000e040c723c */ /* 0x010fe60000001808 */
[----:B------:R-:W4:Y:S04]  /*7e730*/  LDL.LU.64 R10, [R1+0x5640] ;  /* 0x00564000010a7983 */ /* 0x000f280000300a00 */
[----:B------:R-:W3:-:S15]  /*7e740*/  LDL.LU.64 R8, [R1+0x5638] ;  /* 0x0056380001087983 */ /* 0x000ede0000300a00 */
[----:B------:R-:W-:-:S01]  /*7e750*/  NOP ;  /* 0x0000000000007918 */ /* 0x000fc20000000000 */
[----:B------:R-:W-:Y:S04]  /*7e760*/  STL.64 [R1+0x3b0], R12 ;  /* 0x0003b00c01007387 */ /* 0x000fe80000100a00 */
[----:B------:R0:W-:Y:S04]  /*7e770*/  STL.64 [R1+0x3b8], R14 ;  /* 0x0003b80e01007387 */ /* 0x0001e80000100a00 */
[----:B0-----:R-:W4:Y:S04]  /*7e780*/  LDL.LU.64 R14, [R1+0x5630] ;  /* 0x00563000010e7983 */ /* 0x001f280000300a00 */
[----:B------:R-:W4:Y:S01]  /*7e790*/  LDL.LU.64 R12, [R1+0x5628] ;  /* 0x00562800010c7983 */ /* 0x000f220000300a00 */
[C---:B--2---:R-:W-:Y:S06]  /*7e7a0*/  HMMA.16816.F32 R36, R4.reuse, R52, R36 ;  /* 0x000000340424723c */ /* 0x044fec0000001824 */
[C---:B------:R-:W-:Y:S06]  /*7e7b0*/  HMMA.16816.F32 R52, R4.reuse, R54, R28 ;  /* 0x000000360434723c */ /* 0x040fec000000181c */
[C---:B------:R-:W-:Y:S11]  /*7e7c0*/  HMMA.16816.F32 R56, R4.reuse, R60, R56 ;  /* 0x0000003c0438723c */ /* 0x040ff60000001838 */
        /* <DEDUP_REMOVED lines=27> */
[----:B----4-:R-:W-:Y:S03]  /*7e980*/  HMMA.16816.F32 R32, R4, R58, R32 ;  /* 0x0000003a0420723c */ /* 0x010fe60000001820 */
[----:B------:R-:W4:-:S15]  /*7e990*/  LDL.LU R58, [R1+0x18cc] ;  /* 0x0018cc00013a7983 */ /* 0x000f1e0000300800 */
[----:B------:R-:W-:-:S05]  /*7e9a0*/  NOP ;  /* 0x0000000000007918 */ /* 0x000fca0000000000 */
[----:B------:R0:W-:Y:S04]  /*7e9b0*/  STL.64 [R1+0x300], R32 ;  /* 0x0003002001007387 */ /* 0x0001e80000100a00 */
[----:B------:R1:W-:Y:S04]  /*7e9c0*/  STL.64 [R1+0x308], R34 ;  /* 0x0003082201007387 */ /* 0x0003e80000100a00 */
[----:B0-----:R-:W4:Y:S04]  /*7e9d0*/  LDL.LU R32, [R1+0x18c8] ;  /* 0x0018c80001207983 */ /* 0x001f280000300800 */
[----:B------:R-:W4:Y:S04]  /*7e9e0*/  LDL.LU R59, [R1+0x18d4] ;  /* 0x0018d400013b7983 */ /* 0x000f280000300800 */
[----:B------:R-:W4:Y:S04]  /*7e9f0*/  LDL.LU R33, [R1+0x18d0] ;  /* 0x0018d00001217983 */ /* 0x000f280000300800 */
[----:B------:R-:W4:Y:S04]  /*7ea00*/  LDL.LU R60, [R1+0x18dc] ;  /* 0x0018dc00013c7983 */ /* 0x000f280000300800 */
[----:B-1----:R-:W4:Y:S04]  /*7ea10*/  LDL.LU R34, [R1+0x18d8] ;  /* 0x0018d80001227983 */ /* 0x002f280000300800 */
[----:B------:R-:W4:Y:S04]  /*7ea20*/  LDL.LU R61, [R1+0x18e4] ;  /* 0x0018e400013d7983 */ /* 0x000f280000300800 */
[----:B------:R-:W4:Y:S01]  /*7ea30*/  LDL.LU R35, [R1+0x18e0] ;  /* 0x0018e00001237983 */ /* 0x000f220000300800 */
[C---:B--2---:R-:W-:Y:S06]  /*7ea40*/  HMMA.16816.F32 R48, R4.reuse, R56, R48 ;  /* 0x000000380430723c */ /* 0x044fec0000001830 */
[C---:B------:R-:W-:Y:S06]  /*7ea50*/  HMMA.16816.F32 R40, R4.reuse, R2, R40 ;  /* 0x000000020428723c */ /* 0x040fec0000001828 */
[C---:B------:R-:W-:Y:S06]  /*7ea60*/  HMMA.16816.F32 R28, R4.reuse, R10, R28 ;  /* 0x0000000a041c723c */ /* 0x040fec000000181c */
[C---:B------:R-:W-:Y:S06]  /*7ea70*/  HMMA.16816.F32 R24, R4.reuse, R12, R24 ;  /* 0x0000000c0418723c */ /* 0x040fec0000001818 */
[C---:B---3--:R-:W-:Y:S01]  /*7ea80*/  HMMA.16816.F32 R12, R4.reuse, R14, R20 ;  /* 0x0000000e040c723c */ /* 0x048fe20000001814 */
[----:B------:R-:W-:Y:S01]  /*7ea90*/  IMAD.MOV.U32 R11, RZ, RZ, R0 ;  /* 0x000000ffff0b7224 */ /* 0x000fe200078e0000 */
[----:B----4-:R-:W-:Y:S04]  /*7eaa0*/  STL.64 [R1+0x5570], R34 ;  /* 0x0055702201007387 */ /* 0x010fe80000100a00 */
[----:B------:R0:W-:Y:S02]  /*7eab0*/  STL.64 [R1+0x5568], R32 ;  /* 0x0055682001007387 */ /* 0x0001e40000100a00 */
[C---:B0-----:R-:W-:Y:S02]  /*7eac0*/  HMMA.16816.F32 R32, R4.reuse, R54, R44 ;  /* 0x000000360420723c */ /* 0x041fe4000000182c */
[----:B------:R-:W-:Y:S04]  /*7ead0*/  STL.64 [R1+0x5588], R58 ;  /* 0x0055883a01007387 */ /* 0x000fe80000100a00 */
[----:B------:R-:W-:Y:S04]  /*7eae0*/  STL.64 [R1+0x2e0], R48 ;  /* 0x0002e03001007387 */ /* 0x000fe80000100a00 */
[----:B------:R-:W-:Y:S04]  /*7eaf0*/  STL.64 [R1+0x2e8], R50 ;  /* 0x0002e83201007387 */ /* 0x000fe80000100a00 */
[----:B------:R-:W-:Y:S09]  /*7eb00*/  STL.64 [R1+0x55a8], R52 ;  /* 0x0055a83401007387 */ /* 0x000ff20000100a00 */
[----:B------:R-:W-:Y:S04]  /*7eb10*/  STL.64 [R1+0x2d0], R32 ;  /* 0x0002d02001007387 */ /* 0x000fe80000100a00 */
[----:B------:R0:W-:Y:S02]  /*7eb20*/  STL.64 [R1+0x2d8], R34 ;  /* 0x0002d82201007387 */ /* 0x0001e40000100a00 */
[----:B0-----:R-:W-:Y:S02]  /*7eb30*/  HMMA.16816.F32 R32, R4, R8, R36 ;  /* 0x000000080420723c */ /* 0x001fe40000001824 */
[----:B------:R-:W-:Y:S04]  /*7eb40*/  STL.64 [R1+0x2b0], R40 ;  /* 0x0002b02801007387 */ /* 0x000fe80000100a00 */
[----:B------:R-:W-:Y:S04]  /*7eb50*/  STL.64 [R1+0x2b8], R42 ;  /* 0x0002b82a01007387 */ /* 0x000fe80000100a00 */
[----:B------:R-:W2:-:S13]  /*7eb60*/  LDL.LU R8, [R1+0x60] ;  /* 0x0000600001087983 */ /* 0x000e9a0000300800 */
[----:B------:R-:W-:Y:S04]  /*7eb70*/  STL.64 [R1+0x290], R32 ;  /* 0x0002902001007387 */ /* 0x000fe80000100a00 */
[----:B------:R-:W-:Y:S04]  /*7eb80*/  STL.64 [R1+0x298], R34 ;  /* 0x0002982201007387 */ /* 0x000fe80000100a00 */
[----:B------:R0:W-:Y:S04]  /*7eb90*/  STL.64 [R1+0x280], R28 ;  /* 0x0002801c01007387 */ /* 0x0001e80000100a00 */
[----:B------:R1:W-:Y:S04]  /*7eba0*/  STL.64 [R1+0x288], R30 ;  /* 0x0002881e01007387 */ /* 0x0003e80000100a00 */
[----:B------:R-:W2:Y:S04]  /*7ebb0*/  LDL.LU R9, [R1+0x64] ;  /* 0x0000640001097983 */ /* 0x000ea80000300800 */
[----:B------:R-:W2:Y:S04]  /*7ebc0*/  LDL.LU R10, [R1+0x68] ;  /* 0x00006800010a7983 */ /* 0x000ea80000300800 */
[----:B------:R-:W3:Y:S04]  /*7ebd0*/  LDL.LU R0, [R1+0x55b0] ;  /* 0x0055b00001007983 */ /* 0x000ee80000300800 */
[----:B0-----:R-:W4:Y:S04]  /*7ebe0*/  LDL.LU R28, [R1+0x120] ;  /* 0x00012000011c7983 */ /* 0x001f280000300800 */
[----:B------:R0:W-:Y:S04]  /*7ebf0*/  STL.64 [R1+0x260], R24 ;  /* 0x0002601801007387 */ /* 0x0001e80000100a00 */
[----:B------:R0:W-:Y:S04]  /*7ec00*/  STL.64 [R1+0x268], R26 ;  /* 0x0002681a01007387 */ /* 0x0001e80000100a00 */
[----:B------:R0:W-:Y:S04]  /*7ec10*/  STL.64 [R1+0x240], R12 ;  /* 0x0002400c01007387 */ /* 0x0001e80000100a00 */
[----:B------:R0:W-:Y:S04]  /*7ec20*/  STL.64 [R1+0x248], R14 ;  /* 0x0002480e01007387 */ /* 0x0001e80000100a00 */
[----:B------:R-:W4:Y:S04]  /*7ec30*/  LDL.LU R29, [R1+0x124] ;  /* 0x00012400011d7983 */ /* 0x000f280000300800 */
[----:B-1----:R-:W4:Y:S04]  /*7ec40*/  LDL.LU R30, [R1+0x128] ;  /* 0x00012800011e7983 */ /* 0x002f280000300800 */
        /* <DEDUP_REMOVED lines=41> */
[C---:B---3--:R-:W-:Y:S06]  /*7eee0*/  HMMA.16816.F32 R52, R4.reuse, R16, R52 ;  /* 0x000000100434723c */ /* 0x048fec0000001834 */
[----:B--2---:R-:W-:-:S15]  /*7eef0*/  HMMA.16816.F32 R16, R4, R18, R20 ;  /* 0x000000120410723c */ /* 0x004fde0000001814 */
        /* <DEDUP_REMOVED lines=39> */
[----:B------:R-:W3:Y:S01]  /*7f170*/  LDL.LU R25, [R1+0xb4] ;  /* 0x0000b40001197983 */ /* 0x000ee20000300800 */
[----:B-1----:R-:W-:-:S03]  /*7f180*/  IMAD.MOV.U32 R27, RZ, RZ, R0 ;  /* 0x000000ffff1b7224 */ /* 0x002fc600078e0000 */
[----:B------:R-:W3:Y:S01]  /*7f190*/  LDL.LU R26, [R1+0xb8] ;  /* 0x0000b800011a7983 */ /* 0x000ee20000300800 */
[C---:B--2---:R-:W-:Y:S06]  /*7f1a0*/  HMMA.16816.F32 R48, R4.reuse, R28, R48 ;  /* 0x0000001c0430723c */ /* 0x044fec0000001830 */
[----:B----4-:R-:W-:-:S15]  /*7f1b0*/  HMMA.16816.F32 R28, R4, R30, R36 ;  /* 0x0000001e041c723c */ /* 0x010fde0000001824 */
[----:B------:R-:W-:-:S02]  /*7f1c0*/  NOP ;  /* 0x0000000000007918 */ /* 0x000fc40000000000 */
[----:B------:R-:W-:Y:S01]  /*7f1d0*/  STL.64 [R1+0x190], R48 ;  /* 0x0001903001007387 */ /* 0x000fe20000100a00 */
[----:B------:R-:W-:-:S03]  /*7f1e0*/  IMAD.MOV.U32 R0, RZ, RZ, R51 ;  /* 0x000000ffff007224 */ /* 0x000fc600078e0033 */
[----:B------:R0:W-:Y:S04]  /*7f1f0*/  STL [R1+0x198], R50 ;  /* 0x0001983201007387 */ /* 0x0001e80000100800 */
[----:B0-----:R-:W2:Y:S04]  /*7f200*/  LDL.LU.64 R50, [R1+0x5550] ;  /* 0x0055500001327983 */ /* 0x001ea80000300a00 */
[----:B------:R-:W4:Y:S04]  /*7f210*/  LDL.LU.64 R48, [R1+0x5548] ;  /* 0x0055480001307983 */ /* 0x000f280000300a00 */
[----:B------:R-:W-:Y:S04]  /*7f220*/  STL [R1+0x51d8], R0 ;  /* 0x0051d80001007387 */ /* 0x000fe80000100800 */
[----:B------:R-:W3:Y:S04]  /*7f230*/  LDL.LU.64 R38, [R1+0x5540] ;  /* 0x0055400001267983 */ /* 0x000ee80000300a00 */
[----:B------:R-:W2:Y:S04]  /*7f240*/  LDL.LU.64 R36, [R1+0x5538] ;  /* 0x0055380001247983 */ /* 0x000ea80000300a00 */
[----:B------:R0:W-:Y:S04]  /*7f250*/  STL.64 [R1+0x170], R28 ;  /* 0x0001701c01007387 */ /* 0x0001e80000100a00 */
[----:B------:R1:W-:Y:S04]  /*7f260*/  STL.64 [R1+0x178], R30 ;  /* 0x0001781e01007387 */ /* 0x0003e80000100a00 */
[----:B0-----:R-:W4:Y:S04]  /*7f270*/  LDL.LU R28, [R1+0xc0] ;  /* 0x0000c000011c7983 */ /* 0x001f280000300800 */
[----:B------:R-:W4:Y:S04]  /*7f280*/  LDL.LU R29, [R1+0xc4] ;  /* 0x0000c400011d7983 */ /* 0x000f280000300800 */
[----:B-1----:R-:W4:Y:S04]  /*7f290*/  LDL.LU R30, [R1+0xc8] ;  /* 0x0000c800011e7983 */ /* 0x002f280000300800 */
        /* <DEDUP_REMOVED lines=8> */
[----:B------:R-:W3:Y:S04]  /*7f320*/  LDL.LU.64 R42, [R1+0x5520] ;  /* 0x00552000012a7983 */ /* 0x000ee80000300a00 */
[----:B------:R-:W3:Y:S01]  /*7f330*/  LDL.LU.64 R40, [R1+0x5518] ;  /* 0x0055180001287983 */ /* 0x000ee20000300a00 */
[C---:B----4-:R-:W-:Y:S06]  /*7f340*/  HMMA.16816.F32 R12, R4.reuse, R48, R12 ;  /* 0x00000030040c723c */ /* 0x050fec000000180c */
[----:B------:R-:W-:Y:S01]  /*7f350*/  HMMA.16816.F32 R8, R4, R50, R8 ;  /* 0x000000320408723c */ /* 0x000fe20000001808 */
[----:B------:R-:W-:-:S02]  /*7f360*/  IMAD R34, R34, 0x100, R60 ;  /* 0x0000010022227824 */ /* 0x000fc400078e023c */
[----:B------:R-:W-:Y:S02]  /*7f370*/  IMAD R35, R35, 0x100, R61 ;  /* 0x0000010023237824 */ /* 0x000fe400078e023d */
[----:B------:R-:W-:Y:S02]  /*7f380*/  IMAD R32, R32, 0x100, R58 ;  /* 0x0000010020207824 */ /* 0x000fe400078e023a */
[----:B------:R-:W-:Y:S01]  /*7f390*/  IMAD R33, R33, 0x100, R59 ;  /* 0x0000010021217824 */ /* 0x000fe200078e023b */
[C---:B--2---:R-:W-:Y:S06]  /*7f3a0*/  HMMA.16816.F32 R16, R4.reuse, R46, R16 ;  /* 0x0000002e0410723c */ /* 0x044fec0000001810 */
[C---:B---3--:R-:W-:Y:S06]  /*7f3b0*/  HMMA.16816.F32 R28, R4.reuse, R40, R28 ;  /* 0x00000028041c723c */ /* 0x048fec000000181c */
[C---:B------:R-:W-:Y:S06]  /*7f3c0*/  HMMA.16816.F32 R24, R4.reuse, R42, R24 ;  /* 0x0000002a0418723c */ /* 0x040fec0000001818 */
[----:B------:R-:W-:Y:S11]  /*7f3d0*/  HMMA.16816.F32 R20, R4, R44, R20 ;  /* 0x0000002c0414723c */ /* 0x000ff60000001814 */
[----:B------:R-:W-:Y:S01]  /*7f3e0*/  STL.64 [R1+0x100], R28 ;  /* 0x0001001c01007387 */ /* 0x000fe20000100a00 */
[----:B------:R-:W-:-:S03]  /*7f3f0*/  IMAD.MOV.U32 R0, RZ, RZ, R31 ;  /* 0x000000ffff007224 */ /* 0x000fc600078e001f */
        /* <DEDUP_REMOVED lines=16> */
[----:B0-----:R-:W3:Y:S04]  /*7f500*/  LDL.LU R8, [R1+0x4c0] ;  /* 0x0004c00001087983 */ /* 0x001ee80000300800 */
[----:B------:R-:W3:Y:S04]  /*7f510*/  LDL.LU R9, [R1+0x4c4] ;  /* 0x0004c40001097983 */ /* 0x000ee80000300800 */
[----:B-1----:R-:W4:Y:S04]  /*7f520*/  LDL.LU R10, [R1+0x4c8] ;  /* 0x0004c800010a7983 */ /* 0x002f280000300800 */
[----:B------:R-:W4:Y:S04]  /*7f530*/  LDL.LU R11, [R1+0x4cc] ;  /* 0x0004cc00010b7983 */ /* 0x000f280000300800 */
[----:B----4-:R-:W-:Y:S04]  /*7f540*/  STL.64 [R1+0x5500], R10 ;  /* 0x0055000a01007387 */ /* 0x010fe80000100a00 */
[----:B---3--:R0:W-:Y:S04]  /*7f550*/  STL.64 [R1+0x54f8], R8 ;  /* 0x0054f80801007387 */ /* 0x0081e80000100a00 */
        /* <DEDUP_REMOVED lines=13> */
[----:B------:R-:W3:Y:S04]  /*7f630*/  LDL.LU R28, [R1+0x140] ;  /* 0x00014000011c7983 */ /* 0x000ee80000300800 */
[----:B------:R-:W3:Y:S04]  /*7f640*/  LDL.LU R29, [R1+0x144] ;  /* 0x00014400011d7983 */ /* 0x000ee80000300800 */
[----:B------:R-:W3:Y:S04]  /*7f650*/  LDL.LU R30, [R1+0x148] ;  /* 0x00014800011e7983 */ /* 0x000ee80000300800 */
[----:B------:R-:W3:Y:S04]  /*7f660*/  LDL.LU R31, [R1+0x14c] ;  /* 0x00014c00011f7983 */ /* 0x000ee80000300800 */
[----:B--2---:R-:W2:Y:S04]  /*7f670*/  LDL.LU R32, [R1+0x50] ;  /* 0x0000500001207983 */ /* 0x004ea80000300800 */
[----:B------:R-:W2:Y:S04]  /*7f680*/  LDL.LU R33, [R1+0x54] ;  /* 0x0000540001217983 */ /* 0x000ea80000300800 */
[----:B------:R-:W2:Y:S04]  /*7f690*/  LDL.LU R34, [R1+0x58] ;  /* 0x0000580001227983 */ /* 0x000ea80000300800 */
[----:B------:R-:W2:Y:S04]  /*7f6a0*/  LDL.LU R35, [R1+0x5c] ;  /* 0x00005c0001237983 */ /* 0x000ea80000300800 */
[----:B------:R-:W4:Y:S04]  /*7f6b0*/  LDL.LU R47, [R1+0xc68] ;  /* 0x000c6800012f7983 */ /* 0x000f280000300800 */
        /* <DEDUP_REMOVED lines=37> */
[----:B------:R-:W2:Y:S04]  /*7f910*/  LDL.LU.64 R32, [R1+0x5508] ;  /* 0x0055080001207983 */ /* 0x000ea80000300a00 */
[----:B------:R-:W2:Y:S04]  /*7f920*/  LDL.LU R52, [R1+0x20] ;  /* 0x0000200001347983 */ /* 0x000ea80000300800 */
[----:B------:R-:W2:Y:S01]  /*7f930*/  LDL.LU R53, [R1+0x24] ;  /* 0x0000240001357983 */ /* 0x000ea20000300800 */
[----:B----4-:R-:W-:-:S02]  /*7f940*/  F2FP.F16.E5M2.UNPACK_B R46, R47.H1 ;  /* 0x0000002fff2e723e */ /* 0x010fc400030004ff */
[----:B---3--:R-:W-:-:S03]  /*7f950*/  F2FP.F16.E5M2.UNPACK_B R47, R44.H1 ;  /* 0x0000002cff2f723e */ /* 0x008fc600030004ff */
[----:B------:R-:W-:Y:S04]  /*7f960*/  STL [R1+0x28], R46 ;  /* 0x0000282e01007387 */ /* 0x000fe80000100800 */
[----:B------:R-:W-:Y:S01]  /*7f970*/  STL [R1+0x2c], R47 ;  /* 0x00002c2f01007387 */ /* 0x000fe20000100800 */
[----:B------:R-:W-:Y:S02]  /*7f980*/  F2FP.F16.E5M2.UNPACK_B R38, R38.H1 ;  /* 0x00000026ff26723e */ /* 0x000fe400030004ff */
[----:B------:R-:W-:Y:S02]  /*7f990*/  F2FP.F16.E5M2.UNPACK_B R39, R39.H1 ;  /* 0x00000027ff27723e */ /* 0x000fe400030004ff */
[----:B------:R-:W-:Y:S02]  /*7f9a0*/  F2FP.F16.E5M2.UNPACK_B R2, R2.H1 ;  /* 0x00000002ff02723e */ /* 0x000fe400030004ff */
[----:B------:R-:W-:-:S02]  /*7f9b0*/  F2FP.F16.E5M2.UNPACK_B R3, R3.H1 ;  /* 0x00000003ff03723e */ /* 0x000fc400030004ff */
[----:B------:R-:W-:Y:S02]  /*7f9c0*/  F2FP.F16.E5M2.UNPACK_B R60, R60.H1 ;  /* 0x0000003cff3c723e */ /* 0x000fe400030004ff */
[----:B------:R-:W-:Y:S01]  /*7f9d0*/  F2FP.F16.E5M2.UNPACK_B R61, R61.H1 ;  /* 0x0000003dff3d723e */ /* 0x000fe200030004ff */
[----:B--2---:R-:W-:Y:S01]  /*7f9e0*/  HMMA.16816.F32 R4, R4, R52, R8 ;  /* 0x000000340404723c */ /* 0x004fe20000001808 */
[----:B------:R-:W2:Y:S04]  /*7f9f0*/  LDL.LU.64 R10, [R1+0x5500] ;  /* 0x00550000010a7983 */ /* 0x000ea80000300a00 */
[----:B------:R-:W2:Y:S01]  /*7fa00*/  LDL.LU.64 R8, [R1+0x54f8] ;  /* 0x0054f80001087983 */ /* 0x000ea20000300a00 */
[----:B------:R-:W-:Y:S02]  /*7fa10*/  F2FP.F16.E5M2.UNPACK_B R32, R32 ;  /* 0x00000020ff20723e */ /* 0x000fe400020004ff */
[----:B------:R-:W-:-:S02]  /*7fa20*/  F2FP.F16.E5M2.UNPACK_B R33, R33 ;  /* 0x00000021ff21723e */ /* 0x000fc400020004ff */
[----:B------:R-:W-:Y:S02]  /*7fa30*/  F2FP.F16.E5M2.UNPACK_B R34, R34 ;  /* 0x00000022ff22723e */ /* 0x000fe400020004ff */
[----:B------:R-:W-:-:S07]  /*7fa40*/  F2FP.F16.E5M2.UNPACK_B R35, R35 ;  /* 0x00000023ff23723e */ /* 0x000fce00020004ff */
[C---:B------:R-:W-:Y:S04]  /*7fa50*/  HMMA.16816.F32 R48, R32.reuse, R46, R48 ;  /* 0x0000002e2030723c */ /* 0x040fe80000001830 */
[----:B------:R-:W-:Y:S04]  /*7fa60*/  STL.64 [R1+0x40], R4 ;  /* 0x0000400401007387 */ /* 0x000fe80000100a00 */
[----:B------:R0:W-:Y:S01]  /*7fa70*/  STL.64 [R1+0x48], R6 ;  /* 0x0000480601007387 */ /* 0x0001e20000100a00 */
[----:B------:R-:W-:Y:S01]  /*7fa80*/  HMMA.16816.F32 R40, R32, R38, R40 ;  /* 0x000000262028723c */ /* 0x000fe20000001828 */
[----:B0-----:R-:W-:-:S02]  /*7fa90*/  F2FP.F16.E5M2.UNPACK_B R6, R45.H1 ;  /* 0x0000002dff06723e */ /* 0x001fc400030004ff */
[----:B------:R-:W-:-:S07]  /*7faa0*/  F2FP.F16.E5M2.UNPACK_B R7, R0.H1 ;  /* 0x00000000ff07723e */ /* 0x000fce00030004ff */
[----:B------:R-:W-:Y:S01]  /*7fab0*/  HMMA.16816.F32 R28, R32, R6, R28 ;  /* 0x00000006201c723c */ /* 0x000fe2000000181c */
[----:B------:R-:W-:Y:S01]  /*7fac0*/  STL [R1+0x18], R38 ;  /* 0x0000182601007387 */ /* 0x000fe20000100800 */
[----:B------:R-:W-:-:S03]  /*7fad0*/  F2FP.F16.E5M2.UNPACK_B R4, R36.H1 ;  /* 0x00000024ff04723e */ /* 0x000fc600030004ff */
[----:B------:R-:W-:Y:S01]  /*7fae0*/  STL.64 [R1+0x70], R48 ;  /* 0x0000703001007387 */ /* 0x000fe20000100a00 */
[----:B------:R-:W-:-:S03]  /*7faf0*/  F2FP.F16.E5M2.UNPACK_B R5, R37.H1 ;  /* 0x00000025ff05723e */ /* 0x000fc600030004ff */
[----:B------:R-:W-:Y:S04]  /*7fb00*/  STL.64 [R1+0x78], R50 ;  /* 0x0000783201007387 */ /* 0x000fe80000100a00 */
[----:B------:R-:W-:Y:S04]  /*7fb10*/  STL [R1+0x1c], R39 ;  /* 0x00001c2701007387 */ /* 0x000fe80000100800 */
[----:B------:R-:W-:Y:S04]  /*7fb20*/  STL [R1+0x10], R6 ;  /* 0x0000100601007387 */ /* 0x000fe80000100800 */
[----:B------:R-:W-:Y:S04]  /*7fb30*/  STL.64 [R1+0xa0], R40 ;  /* 0x0000a02801007387 */ /* 0x000fe80000100a00 */
[----:B------:R-:W-:Y:S04]  /*7fb40*/  STL.64 [R1+0xa8], R42 ;  /* 0x0000a82a01007387 */ /* 0x000fe80000100a00 */
[----:B------:R-:W-:Y:S04]  /*7fb50*/  STL [R1+0x14], R7 ;  /* 0x0000140701007387 */ /* 0x000fe80000100800 */
[----:B------:R-:W-:Y:S04]  /*7fb60*/  STL [R1+0x8], R4 ;  /* 0x0000080401007387 */ /* 0x000fe80000100800 */
[----:B------:R-:W-:Y:S04]  /*7fb70*/  STL.64 [R1+0xb0], R28 ;  /* 0x0000b01c01007387 */ /* 0x000fe80000100a00 */
[----:B------:R-:W-:Y:S04]  /*7fb80*/  STL.64 [R1+0xb8], R30 ;  /* 0x0000b81e01007387 */ /* 0x000fe80000100a00 */
[----:B------:R0:W-:Y:S02]  /*7fb90*/  STL [R1+0xc], R5 ;  /* 0x00000c0501007387 */ /* 0x0001e40000100800 */
[----:B0-----:R-:W-:Y:S02]  /*7fba0*/  HMMA.16816.F32 R4, R32, R4, R24 ;  /* 0x000000042004723c */ /* 0x001fe40000001818 */
[----:B------:R-:W-:-:S15]  /*7fbb0*/  STL [R1], R2 ;  /* 0x0000000201007387 */ /* 0x000fde0000100800 */
[----:B------:R-:W-:-:S06]  /*7fbc0*/  NOP ;  /* 0x0000000000007918 */ /* 0x000fcc0000000000 */
[----:B------:R-:W-:Y:S04]  /*7fbd0*/  STL.64 [R1+0xe0], R4 ;  /* 0x0000e00401007387 */ /* 0x000fe80000100a00 */
[----:B------:R0:W-:Y:S02]  /*7fbe0*/  STL.64 [R1+0xe8], R6 ;  /* 0x0000e80601007387 */ /* 0x0001e40000100a00 */
[----:B0-----:R-:W-:Y:S06]  /*7fbf0*/  HMMA.16816.F32 R4, R32, R2, R20 ;  /* 0x000000022004723c */ /* 0x001fec0000001814 */
[----:B------:R-:W-:Y:S01]  /*7fc00*/  STL [R1+0x4], R3 ;  /* 0x0000040301007387 */ /* 0x000fe20000100800 */
[----:B------:R-:W-:-:S15]  /*7fc10*/  F2FP.F16.E5M2.UNPACK_B R58, R58.H1 ;  /* 0x0000003aff3a723e */ /* 0x000fde00030004ff */
[----:B------:R-:W-:-:S01]  /*7fc20*/  NOP ;  /* 0x0000000000007918 */ /* 0x000fc20000000000 */
        /* <DEDUP_REMOVED lines=9> */
[----:B------:R-:W-:-:S15]  /*7fcc0*/  F2FP.F16.E5M2.UNPACK_B R57, R57.H1 ;  /* 0x00000039ff39723e */ /* 0x000fde00030004ff */
[----:B------:R-:W-:-:S07]  /*7fcd0*/  NOP ;  /* 0x0000000000007918 */ /* 0x000fce0000000000 */
[----:B------:R-:W-:Y:S04]  /*7fce0*/  STL.64 [R1+0x160], R4 ;  /* 0x0001600401007387 */ /* 0x000fe80000100a00 */
[----:B------:R2:W-:Y:S04]  /*7fcf0*/  STL.64 [R1+0x168], R6 ;  /* 0x0001680601007387 */ /* 0x0005e80000100a00 */
[----:B------:R-:W3:Y:S01]  /*7fd00*/  LDL.LU R28, [R1+0x580] ;  /* 0x00058000011c7983 */ /* 0x000ee20000300800 */
[----:B--2---:R-:W-:-:S15]  /*7fd10*/  HMMA.16816.F32 R4, R32, R56, R8 ;  /* 0x000000382004723c */ /* 0x004fde0000001808 */
[----:B------:R-:W-:-:S08]  /*7fd20*/  NOP ;  /* 0x0000000000007918 */ /* 0x000fd00000000000 */
[----:B------:R0:W-:Y:S04]  /*7fd30*/  STL.64 [R1+0x180], R4 ;  /* 0x0001800401007387 */ /* 0x0001e80000100a00 */
[----:B------:R1:W-:Y:S04]  /*7fd40*/  STL.64 [R1+0x188], R6 ;  /* 0x0001880601007387 */ /* 0x0003e80000100a00 */
[----:B------:R-:W3:Y:S04]  /*7fd50*/  LDL.LU R29, [R1+0x584] ;  /* 0x00058400011d7983 */ /* 0x000ee80000300800 */
[----:B------:R-:W3:Y:S04]  /*7fd60*/  LDL.LU R30, [R1+0x588] ;  /* 0x00058800011e7983 */ /* 0x000ee80000300800 */
[----:B------:R-:W3:Y:S04]  /*7fd70*/  LDL.LU R31, [R1+0x58c] ;  /* 0x00058c00011f7983 */ /* 0x000ee80000300800 */
[----:B------:R-:W2:Y:S04]  /*7fd80*/  LDL.LU R40, [R1+0x530] ;  /* 0x0005300001287983 */ /* 0x000ea80000300800 */
[----:B------:R-:W2:Y:S04]  /*7fd90*/  LDL.LU R41, [R1+0x534] ;  /* 0x0005340001297983 */ /* 0x000ea80000300800 */
[----:B------:R-:W2:Y:S04]  /*7fda0*/  LDL.LU R42, [R1+0x538] ;  /* 0x00053800012a7983 */ /* 0x000ea80000300800 */
[----:B------:R-:W2:Y:S04]  /*7fdb0*/  LDL.LU R43, [R1+0x53c] ;  /* 0x00053c00012b7983 */ /* 0x000ea80000300800 */
[----:B------:R-:W4:Y:S04]  /*7fdc0*/  LDL.LU R48, [R1+0x500] ;  /* 0x0005000001307983 */ /* 0x000f280000300800 */
[----:B------:R-:W4:Y:S04]  /*7fdd0*/  LDL.LU R49, [R1+0x504] ;  /* 0x0005040001317983 */ /* 0x000f280000300800 */
[----:B------:R-:W4:Y:S04]  /*7fde0*/  LDL.LU R50, [R1+0x508] ;  /* 0x0005080001327983 */ /* 0x000f280000300800 */
[----:B------:R-:W4:Y:S04]  /*7fdf0*/  LDL.LU R51, [R1+0x50c] ;  /* 0x00050c0001337983 */ /* 0x000f280000300800 */
[----:B0-----:R-:W3:Y:S04]  /*7fe00*/  LDL.LU R4, [R1+0x4f0] ;  /* 0x0004f00001047983 */ /* 0x001ee80000300800 */
[----:B------:R-:W3:Y:S04]  /*7fe10*/  LDL.LU R5, [R1+0x4f4] ;  /* 0x0004f40001057983 */ /* 0x000ee80000300800 */
[----:B-1----:R-:W3:Y:S04]  /*7fe20*/  LDL.LU R6, [R1+0x4f8] ;  /* 0x0004f80001067983 */ /* 0x002ee80000300800 */
[----:B------:R-:W3:Y:S04]  /*7fe30*/  LDL.LU R7, [R1+0x4fc] ;  /* 0x0004fc0001077983 */ /* 0x000ee80000300800 */
[----:B------:R-:W2:Y:S04]  /*7fe40*/  LDL.LU R2, [R1+0xcd8] ;  /* 0x000cd80001027983 */ /* 0x000ea80000300800 */
        /* <DEDUP_REMOVED lines=33> */
[----:B------:R-:W-:-:S02]  /*80060*/  F2FP.F16.E5M2.UNPACK_B R54, R54.H1 ;  /* 0x00000036ff36723e */ /* 0x000fc400030004ff */
[----:B------:R-:W-:-:S05]  /*80070*/  F2FP.F16.E5M2.UNPACK_B R55, R55.H1 ;  /* 0x00000037ff37723e */ /* 0x000fca00030004ff */
[----:B------:R-:W-:Y:S01]  /*80080*/  STL.64 [R1+0x54f0], R54 ;  /* 0x0054f03601007387 */ /* 0x000fe20000100a00 */
[----:B--2---:R-:W-:Y:S02]  /*80090*/  F2FP.F16.E5M2.UNPACK_B R2, R2.H1 ;  /* 0x00000002ff02723e */ /* 0x004fe400030004ff */
[----:B----4-:R-:W-:-:S07]  /*800a0*/  F2FP.F16.E5M2.UNPACK_B R3, R3.H1 ;  /* 0x00000003ff03723e */ /* 0x010fce00030004ff */
[C---:B---3--:R-:W-:Y:S01]  /*800b0*/  HMMA.16816.F32 R4, R32.reuse, R2, R4 ;  /* 0x000000022004723c */ /* 0x048fe20000001804 */
[----:B------:R-:W-:Y:S02]  /*800c0*/  F2FP.F16.E5M2.UNPACK_B R8, R8.H1 ;  /* 0x00000008ff08723e */ /* 0x000fe400030004ff */
[----:B------:R-:W-:Y:S02]  /*800d0*/  F2FP.F16.E5M2.UNPACK_B R9, R9.H1 ;  /* 0x00000009ff09723e */ /* 0x000fe400030004ff */
[----:B------:R-:W-:Y:S02]  /*800e0*/  F2FP.F16.E5M2.UNPACK_B R10, R10.H1 ;  /* 0x0000000aff0a723e */ /* 0x000fe400030004ff */
[----:B------:R-:W-:Y:S02]  /*800f0*/  F2FP.F16.E5M2.UNPACK_B R11, R11.H1 ;  /* 0x0000000bff0b723e */ /* 0x000fe400030004ff */
[----:B------:R-:W-:Y:S02]  /*80100*/  F2FP.F16.E5M2.UNPACK_B R12, R12.H1 ;  /* 0x0000000cff0c723e */ /* 0x000fe400030004ff */
[----:B------:R-:W-:Y:S01]  /*80110*/  F2FP.F16.E5M2.UNPACK_B R13, R13.H1 ;  /* 0x0000000dff0d723e */ /* 0x000fe200030004ff */
[----:B------:R-:W-:-:S15]  /*80120*/  HMMA.16816.F32 R56, R32, R54, R56 ;  /* 0x000000362038723c */ /* 0x000fde0000001838 */
[----:B------:R-:W-:-:S08]  /*80130*/  NOP ;  /* 0x0000000000007918 */ /* 0x000fd00000000000 */
[----:B------:R-:W-:Y:S04]  /*80140*/  STL.64 [R1+0x1b0], R56 ;  /* 0x0001b03801007387 */ /* 0x000fe80000100a00 */
[----:B------:R-:W-:Y:S04]  /*80150*/  STL.64 [R1+0x1b8], R58 ;  /* 0x0001b83a01007387 */ /* 0x000fe80000100a00 */
        /* <DEDUP_REMOVED lines=90> */
[----:B------:R-:W-:Y:S02]  /*80700*/  F2FP.F16.E5M2.UNPACK_B R25, R25.H1 ;  /* 0x00000019ff19723e */ /* 0x000fe400030004ff */
[----:B------:R-:W-:Y:S02]  /*80710*/  F2FP.F16.E5M2.UNPACK_B R26, R26.H1 ;  /* 0x0000001aff1a723e */ /* 0x000fe400030004ff */
[----:B------:R-:W-:-:S07]  /*80720*/  F2FP.F16.E5M2.UNPACK_B R27, R27.H1 ;  /* 0x0000001bff1b723e */ /* 0x000fce00030004ff */
[C---:B------:R-:W-:Y:S06]  /*80730*/  HMMA.16816.F32 R8, R32.reuse, R26, R8 ;  /* 0x0000001a2008723c */ /* 0x040fec0000001808 */
[----:B------:R-:W-:Y:S01]  /*80740*/  HMMA.16816.F32 R12, R32, R24, R12 ;  /* 0x00000018200c723c */ /* 0x000fe2000000180c */
[----:B------:R-:W-:Y:S04]  /*80750*/  STL.64 [R1+0x2f0], R52 ;  /* 0x0002f03401007387 */ /* 0x000fe80000100a00 */
[----:B------:R0:W-:Y:S01]  /*80760*/  STL.64 [R1+0x2f8], R54 ;  /* 0x0002f83601007387 */ /* 0x0001e20000100a00 */
[----:B------:R-:W-:-:S02]  /*80770*/  F2FP.F16.E5M2.UNPACK_B R28, R28.H1 ;  /* 0x0000001cff1c723e */ /* 0x000fc400030004ff */
[----:B------:R-:W-:Y:S01]  /*80780*/  F2FP.F16.E5M2.UNPACK_B R29, R29.H1 ;  /* 0x0000001dff1d723e */ /* 0x000fe200030004ff */
[----:B0-----:R-:W2:Y:S04]  /*80790*/  LDL.LU.64 R54, [R1+0x54f0] ;  /* 0x0054f00001367983 */ /* 0x001ea80000300a00 */
[----:B------:R-:W-:Y:S04]  /*807a0*/  STL.64 [R1+0x5448], R22 ;  /* 0x0054481601007387 */ /* 0x000fe80000100a00 */
[----:B------:R-:W-:Y:S01]  /*807b0*/  STL.64 [R1+0x5440], R20 ;  /* 0x0054401401007387 */ /* 0x000fe20000100a00 */
[----:B------:R-:W-:-:S02]  /*807c0*/  F2FP.F16.E5M2.UNPACK_B R30, R30.H1 ;  /* 0x0000001eff1e723e */ /* 0x000fc400030004ff */
[----:B------:R-:W-:-:S07]  /*807d0*/  F2FP.F16.E5M2.UNPACK_B R31, R31.H1 ;  /* 0x0000001fff1f723e */ /* 0x000fce00030004ff */
[----:B------:R-:W-:Y:S01]  /*807e0*/  HMMA.16816.F32 R4, R32, R30, R4 ;  /* 0x0000001e2004723c */ /* 0x000fe20000001804 */
[----:B------:R-:W-:Y:S02]  /*807f0*/  F2FP.F16.E5M2.UNPACK_B R36, R36.H1 ;  /* 0x00000024ff24723e */ /* 0x000fe400030004ff */
[----:B------:R-:W-:-:S03]  /*80800*/  F2FP.F16.E5M2.UNPACK_B R37, R37.H1 ;  /* 0x00000025ff25723e */ /* 0x000fc600030004ff */
        /* <DEDUP_REMOVED lines=14> */
[----:B------:R-:W-:Y:S04]  /*808f0*/  STL.64 [R1+0x53c8], R30 ;  /* 0x0053c81e01007387 */ /* 0x000fe80000100a00 */
[----:B------:R-:W-:Y:S04]  /*80900*/  STL.64 [R1+0x53c0], R28 ;  /* 0x0053c01c01007387 */ /* 0x000fe80000100a00 */
[----:B------:R-:W-:Y:S04]  /*80910*/  STL.64 [R1+0x3a0], R4 ;  /* 0x0003a00401007387 */ /* 0x000fe80000100a00 */
[----:B------:R0:W-:Y:S02]  /*80920*/  STL.64 [R1+0x3a8], R6 ;  /* 0x0003a80601007387 */ /* 0x0001e40000100a00 */
[----:B0-----:R-:W-:Y:S01]  /*80930*/  HMMA.16816.F32 R4, R32, R36, R48 ;  /* 0x000000242004723c */ /* 0x001fe20000001830 */
[----:B------:R-:W-:-:S02]  /*80940*/  F2FP.F16.E5M2.UNPACK_B R38, R38.H1 ;  /* 0x00000026ff26723e */ /* 0x000fc400030004ff */
        /* <DEDUP_REMOVED lines=27> */
[----:B0-----:R-:W4:Y:S04]  /*80b00*/  LDL.LU R4, [R1+0x18e8] ;  /* 0x0018e80001047983 */ /* 0x001f280000300800 */
[----:B------:R-:W4:Y:S04]  /*80b10*/  LDL.LU R56, [R1+0x18f4] ;  /* 0x0018f40001387983 */ /* 0x000f280000300800 */
[----:B------:R-:W4:Y:S04]  /*80b20*/  LDL.LU R5, [R1+0x18f0] ;  /* 0x0018f00001057983 */ /* 0x000f280000300800 */
[----:B------:R-:W4:Y:S04]  /*80b30*/  LDL.LU R57, [R1+0x18fc] ;  /* 0x0018fc0001397983 */ /* 0x000f280000300800 */
        /* <DEDUP_REMOVED lines=19> */
[----:B------:R-:W-:-:S02]  /*80c70*/  F2FP.F16.E5M2.UNPACK_B R40, R40.H1 ;  /* 0x00000028ff28723e */ /* 0x000fc400030004ff */
[----:B------:R-:W-:Y:S01]  /*80c80*/  F2FP.F16.E5M2.UNPACK_B R41, R41.H1 ;  /* 0x00000029ff29723e */ /* 0x000fe200030004ff */
[----:B------:R-:W-:Y:S04]  /*80c90*/  STL.64 [R1+0x53a8], R38 ;  /* 0x0053a82601007387 */ /* 0x000fe80000100a00 */
[----:B------:R-:W-:Y:S02]  /*80ca0*/  STL.64 [R1+0x53a0], R36 ;  /* 0x0053a02401007387 */ /* 0x000fe40000100a00 */
[----:B--2---:R-:W-:Y:S01]  /*80cb0*/  HMMA.16816.F32 R28, R32, R40, R28 ;  /* 0x00000028201c723c */ /* 0x004fe2000000181c */
[----:B---3--:R-:W-:Y:S02]  /*80cc0*/  F2FP.F16.E5M2.UNPACK_B R42, R42.H1 ;  /* 0x0000002aff2a723e */ /* 0x008fe400030004ff */
[----:B----4-:R-:W-:-:S02]  /*80cd0*/  F2FP.F16.E5M2.UNPACK_B R43, R43.H1 ;  /* 0x0000002bff2b723e */ /* 0x010fc400030004ff */
[----:B------:R-:W-:Y:S02]  /*80ce0*/  F2FP.F16.E5M2.UNPACK_B R44, R44.H1 ;  /* 0x0000002cff2c723e */ /* 0x000fe400030004ff */
[----:B------:R-:W-:-:S03]  /*80cf0*/  F2FP.F16.E5M2.UNPACK_B R45, R45.H1 ;  /* 0x0000002dff2d723e */ /* 0x000fc600030004ff */
[----:B------:R-:W-:Y:S01]  /*80d00*/  HMMA.16816.F32 R24, R32, R42, R24 ;  /* 0x0000002a2018723c */ /* 0x000fe20000001818 */
[----:B------:R-:W-:Y:S02]  /*80d10*/  F2FP.F16.E5M2.UNPACK_B R46, R46.H1 ;  /* 0x0000002eff2e723e */ /* 0x000fe400030004ff */
[----:B------:R-:W-:-:S03]  /*80d20*/  F2FP.F16.E5M2.UNPACK_B R47, R47.H1 ;  /* 0x0000002fff2f723e */ /* 0x000fc600030004ff */
[C---:B------:R-:W-:Y:S07]  /*80d30*/  HMMA.16816.F32 R20, R32.reuse, R44, R20 ;  /* 0x0000002c2014723c */ /* 0x040fee0000001814 */
[----:B------:R-:W-:Y:S04]  /*80d40*/  STL.64 [R1+0x420], R28 ;  /* 0x0004201c01007387 */ /* 0x000fe80000100a00 */
[----:B------:R-:W-:Y:S04]  /*80d50*/  STL.64 [R1+0x428], R30 ;  /* 0x0004281e01007387 */ /* 0x000fe80000100a00 */
[----:B------:R-:W-:Y:S04]  /*80d60*/  STL.64 [R1+0x53b8], R42 ;  /* 0x0053b82a01007387 */ /* 0x000fe80000100a00 */
[----:B------:R-:W-:Y:S04]  /*80d70*/  STL.64 [R1+0x53b0], R40 ;  /* 0x0053b02801007387 */ /* 0x000fe80000100a00 */
[----:B------:R-:W-:Y:S04]  /*80d80*/  STL.64 [R1+0x440], R24 ;  /* 0x0004401801007387 */ /* 0x000fe80000100a00 */
[----:B------:R-:W-:Y:S04]  /*80d90*/  STL.64 [R1+0x448], R26 ;  /* 0x0004481a01007387 */ /* 0x000fe80000100a00 */
[----:B------:R-:W-:Y:S01]  /*80da0*/  STL.64 [R1+0x470], R20 ;  /* 0x0004701401007387 */ /* 0x000fe20000100a00 */
[----:B------:R-:W-:Y:S01]  /*80db0*/  F2FP.F16.E5M2.UNPACK_B R48, R48.H1 ;  /* 0x00000030ff30723e */ /* 0x000fe200030004ff */
[----:B------:R-:W-:Y:S01]  /*80dc0*/  HMMA.16816.F32 R12, R32, R46, R12 ;  /* 0x0000002e200c723c */ /* 0x000fe2000000180c */
[----:B------:R-:W-:Y:S01]  /*80dd0*/  F2FP.F16.E5M2.UNPACK_B R49, R49.H1 ;  /* 0x00000031ff31723e */ /* 0x000fe200030004ff */
[----:B------:R-:W-:Y:S04]  /*80de0*/  STL.64 [R1+0x478], R22 ;  /* 0x0004781601007387 */ /* 0x000fe80000100a00 */
[----:B------:R-:W-:Y:S04]  /*80df0*/  STL.64 [R1+0x53d8], R46 ;  /* 0x0053d82e01007387 */ /* 0x000fe80000100a00 */
[----:B------:R-:W-:-:S13]  /*80e00*/  STL.64 [R1+0x53d0], R44 ;  /* 0x0053d02c01007387 */ /* 0x000fda0000100a00 */
[----:B------:R-:W-:Y:S04]  /*80e10*/  STL.64 [R1+0x4a0], R12 ;  /* 0x0004a00c01007387 */ /* 0x000fe80000100a00 */
[----:B------:R0:W-:Y:S02]  /*80e20*/  STL.64 [R1+0x4a8], R14 ;  /* 0x0004a80e01007387 */ /* 0x0001e40000100a00 */
[----:B0-----:R-:W-:Y:S01]  /*80e30*/  HMMA.16816.F32 R12, R32, R48, R8 ;  /* 0x00000030200c723c */ /* 0x001fe20000001808 */
[----:B------:R-:W-:Y:S02]  /*80e40*/  F2FP.F16.E5M2.UNPACK_B R52, R52.H1 ;  /* 0x00000034ff34723e */ /* 0x000fe400030004ff */
[----:B------:R-:W-:Y:S01]  /*80e50*/  F2FP.F16.E5M2.UNPACK_B R53, R53.H1 ;  /* 0x00000035ff35723e */ /* 0x000fe200030004ff */
[----:B------:R-:W-:Y:S03]  /*80e60*/  STL.64 [R1+0x54e8], R54 ;  /* 0x0054e83601007387 */ /* 0x000fe60000100a00 */
[----:B------:R-:W-:Y:S01]  /*80e70*/  F2FP.F16.E5M2.UNPACK_B R8, R59.H1 ;  /* 0x0000003bff08723e */ /* 0x000fe200030004ff */
[----:B------:R-:W-:Y:S01]  /*80e80*/  STL.64 [R1+0x54e0], R52 ;  /* 0x0054e03401007387 */ /* 0x000fe20000100a00 */
[----:B------:R-:W-:-:S14]  /*80e90*/  F2FP.F16.E5M2.UNPACK_B R0, R0.H1 ;  /* 0x00000000ff00723e */ /* 0x000fdc00030004ff */
[----:B------:R0:W-:Y:S04]  /*80ea0*/  STL.64 [R1+0x620], R12 ;  /* 0x0006200c01007387 */ /* 0x0001e80000100a00 */
[----:B------:R1:W-:Y:S04]  /*80eb0*/  STL.64 [R1+0x628], R14 ;  /* 0x0006280e01007387 */ /* 0x0003e80000100a00 */
[----:B------:R-:W2:Y:S04]  /*80ec0*/  LDL.LU R24, [R1+0x880] ;  /* 0x0008800001187983 */ /* 0x000ea80000300800 */
[----:B------:R-:W2:Y:S04]  /*80ed0*/  LDL.LU R25, [R1+0x884] ;  /* 0x0008840001197983 */ /* 0x000ea80000300800 */
[----:B------:R-:W-:Y:S04]  /*80ee0*/  STL [R1+0x20], R8 ;  /* 0x0000200801007387 */ /* 0x000fe80000100800 */
[----:B------:R-:W3:Y:S04]  /*80ef0*/  LDL.LU R26, [R1+0x888] ;  /* 0x00088800011a7983 */ /* 0x000ee80000300800 */
[----:B------:R-:W-:Y:S04]  /*80f00*/  STL [R1+0x24], R0 ;  /* 0x0000240001007387 */ /* 0x000fe80000100800 */
        /* <DEDUP_REMOVED lines=8> */
[----:B---3--:R3:W-:Y:S04]  /*80f90*/  STL.64 [R1+0x5460], R36 ;  /* 0x0054602401007387 */ /* 0x0087e80000100a00 */
[----:B------:R-:W4:Y:S04]  /*80fa0*/  LDL.LU R44, [R1+0x8c0] ;  /* 0x0008c000012c7983 */ /* 0x000f280000300800 */
[----:B------:R-:W4:Y:S04]  /*80fb0*/  LDL.LU R45, [R1+0x8c4] ;  /* 0x0008c400012d7983 */ /* 0x000f280000300800 */
[----:B------:R-:W2:Y:S04]  /*80fc0*/  LDL.LU R46, [R1+0x8c8] ;  /* 0x0008c800012e7983 */ /* 0x000ea80000300800 */
[----:B------:R-:W2:Y:S04]  /*80fd0*/  LDL.LU R47, [R1+0x8cc] ;  /* 0x0008cc00012f7983 */ /* 0x000ea80000300800 */
[----:B--2---:R2:W-:Y:S04]  /*80fe0*/  STL.64 [R1+0x5478], R46 ;  /* 0x0054782e01007387 */ /* 0x0045e80000100a00 */
[----:B----4-:R4:W-:Y:S04]  /*80ff0*/  STL.64 [R1+0x5470], R44 ;  /* 0x0054702c01007387 */ /* 0x0109e80000100a00 */
[----:B0-----:R-:W3:Y:S04]  /*81000*/  LDL.LU R12, [R1+0x940] ;  /* 0x00094000010c7983 */ /* 0x001ee80000300800 */
[----:B------:R-:W3:Y:S04]  /*81010*/  LDL.LU R13, [R1+0x944] ;  /* 0x00094400010d7983 */ /* 0x000ee80000300800 */
[----:B-1----:R-:W2:Y:S04]  /*81020*/  LDL.LU R14, [R1+0x948] ;  /* 0x00094800010e7983 */ /* 0x002ea80000300800 */
[----:B------:R-:W2:Y:S01]  /*81030*/  LDL.LU R15, [R1+0x94c] ;  /* 0x00094c00010f7983 */ /* 0x000ea20000300800 */
[----:B------:R-:W-:-:S02]  /*81040*/  IMAD R5, R5, 0x100, R56 ;  /* 0x0000010005057824 */ /* 0x000fc400078e0238 */
[----:B------:R-:W-:Y:S02]  /*81050*/  IMAD R6, R6, 0x100, R57 ;  /* 0x0000010006067824 */ /* 0x000fe400078e0239 */
[----:B------:R-:W-:Y:S01]  /*81060*/  IMAD R7, R7, 0x100, R58 ;  /* 0x0000010007077824 */ /* 0x000fe200078e023a */
        /* <DEDUP_REMOVED lines=8> */
[----:B------:R-:W2:Y:S04]  /*810f0*/  LDL R22, [R1] ;  /* 0x0000000001167983 */ /* 0x000ea80000100800 */
[----:B------:R-:W2:Y:S04]  /*81100*/  LDL R23, [R1+0x4] ;  /* 0x0000040001177983 */ /* 0x000ea80000100800 */
[----:B------:R-:W3:Y:S04]  /*81110*/  LDL.LU R24, [R1+0x9c0] ;  /* 0x0009c00001187983 */ /* 0x000ee80000300800 */
[----:B------:R-:W3:Y:S04]  /*81120*/  LDL.LU R25, [R1+0x9c4] ;  /* 0x0009c40001197983 */ /* 0x000ee80000300800 */
[----:B------:R-:W4:Y:S04]  /*81130*/  LDL.LU R26, [R1+0x9c8] ;  /* 0x0009c800011a7983 */ /* 0x000f280000300800 */
[----:B------:R-:W4:Y:S04]  /*81140*/  LDL.LU R27, [R1+0x9cc] ;  /* 0x0009cc00011b7983 */ /* 0x000f280000300800 */
[----:B----4-:R1:W-:Y:S04]  /*81150*/  STL.64 [R1+0x54a8], R26 ;  /* 0x0054a81a01007387 */ /* 0x0103e80000100a00 */
[----:B---3--:R-:W-:Y:S04]  /*81160*/  STL.64 [R1+0x54a0], R24 ;  /* 0x0054a01801007387 */ /* 0x008fe80000100a00 */
[----:B------:R-:W3:Y:S04]  /*81170*/  LDL R20, [R1+0x8] ;  /* 0x0000080001147983 */ /* 0x000ee80000100800 */
[----:B------:R-:W3:Y:S04]  /*81180*/  LDL R21, [R1+0xc] ;  /* 0x00000c0001157983 */ /* 0x000ee80000100800 */
        /* <DEDUP_REMOVED lines=8> */
[----:B------:R-:W3:Y:S04]  /*81210*/  LDL R46, [R1+0x10] ;  /* 0x00001000012e7983 */ /* 0x000ee80000100800 */
[----:B------:R-:W3:Y:S04]  /*81220*/  LDL R47, [R1+0x14] ;  /* 0x00001400012f7983 */ /* 0x000ee80000100800 */
[----:B------:R-:W4:Y:S04]  /*81230*/  LDL R44, [R1+0x18] ;  /* 0x00001800012c7983 */ /* 0x000f280000100800 */
[----:B------:R-:W4:Y:S04]  /*81240*/  LDL R45, [R1+0x1c] ;  /* 0x00001c00012d7983 */ /* 0x000f280000100800 */
[----:B---3--:R-:W-:Y:S04]  /*81250*/  STL.64 [R1+0x54d8], R46 ;  /* 0x0054d82e01007387 */ /* 0x008fe80000100a00 */
[----:B----4-:R3:W-:Y:S04]  /*81260*/  STL.64 [R1+0x54d0], R44 ;  /* 0x0054d02c01007387 */ /* 0x0107e80000100a00 */
[----:B0-----:R-:W4:Y:S04]  /*81270*/  LDL.LU R56, [R1+0xa10] ;  /* 0x000a100001387983 */ /* 0x001f280000300800 */
[----:B------:R-:W4:Y:S04]  /*81280*/  LDL.LU R57, [R1+0xa14] ;  /* 0x000a140001397983 */ /* 0x000f280000300800 */
[----:B------:R-:W4:Y:S04]  /*81290*/  LDL.LU R58, [R1+0xa18] ;  /* 0x000a1800013a7983 */ /* 0x000f280000300800 */
[----:B------:R-:W4:Y:S04]  /*812a0*/  LDL.LU R59, [R1+0xa1c] ;  /* 0x000a1c00013b7983 */ /* 0x000f280000300800 */
[----:B-1----:R-:W4:Y:S04]  /*812b0*/  LDL R26, [R1+0x28] ;  /* 0x00002800011a7983 */ /* 0x002f280000100800 */
[----:B------:R-:W4:Y:S04]  /*812c0*/  LDL R27, [R1+0x2c] ;  /* 0x00002c00011b7983 */ /* 0x000f280000100800 */
[----:B--2---:R-:W2:Y:S04]  /*812d0*/  LDL.LU R36, [R1+0x960] ;  /* 0x0009600001247983 */ /* 0x004ea80000300800 */
[----:B------:R-:W2:Y:S04]  /*812e0*/  LDL.LU R37, [R1+0x964] ;  /* 0x0009640001257983 */ /* 0x000ea80000300800 */
[----:B------:R-:W2:Y:S04]  /*812f0*/  LDL.LU R38, [R1+0x968] ;  /* 0x0009680001267983 */ /* 0x000ea80000300800 */
[----:B------:R-:W2:Y:S04]  /*81300*/  LDL.LU R39, [R1+0x96c] ;  /* 0x00096c0001277983 */ /* 0x000ea80000300800 */
[----:B------:R-:W4:Y:S04]  /*81310*/  LDL.LU R52, [R1+0xa60] ;  /* 0x000a600001347983 */ /* 0x000f280000300800 */
[----:B------:R-:W4:Y:S04]  /*81320*/  LDL.LU R53, [R1+0xa64] ;  /* 0x000a640001357983 */ /* 0x000f280000300800 */
[----:B------:R-:W4:Y:S04]  /*81330*/  LDL.LU R54, [R1+0xa68] ;  /* 0x000a680001367983 */ /* 0x000f280000300800 */
[----:B------:R-:W4:Y:S01]  /*81340*/  LDL.LU R55, [R1+0xa6c] ;  /* 0x000a6c0001377983 */ /* 0x000f220000300800 */
[----:B------:R-:W-:-:S02]  /*81350*/  F2FP.F16.E5M2.UNPACK_B R50, R50.H1 ;  /* 0x00000032ff32723e */ /* 0x000fc400030004ff */
[----:B------:R-:W-:Y:S01]  /*81360*/  F2FP.F16.E5M2.UNPACK_B R51, R51.H1 ;  /* 0x00000033ff33723e */ /* 0x000fe200030004ff */
[----:B---3--:R-:W3:Y:S04]  /*81370*/  LDL.LU R44, [R1+0xa40] ;  /* 0x000a4000012c7983 */ /* 0x008ee80000300800 */
[----:B------:R-:W3:Y:S04]  /*81380*/  LDL.LU R45, [R1+0xa44] ;  /* 0x000a4400012d7983 */ /* 0x000ee80000300800 */
[----:B------:R-:W3:Y:S04]  /*81390*/  LDL.LU R46, [R1+0xa48] ;  /* 0x000a4800012e7983 */ /* 0x000ee80000300800 */
[----:B------:R-:W3:Y:S04]  /*813a0*/  LDL.LU R47, [R1+0xa4c] ;  /* 0x000a4c00012f7983 */ /* 0x000ee80000300800 */
[----:B------:R-:W2:Y:S04]  /*813b0*/  LDL.LU R20, [R1+0xa30] ;  /* 0x000a300001147983 */ /* 0x000ea80000300800 */
[----:B------:R-:W2:Y:S04]  /*813c0*/  LDL.LU R21, [R1+0xa34] ;  /* 0x000a340001157983 */ /* 0x000ea80000300800 */
[----:B------:R-:W2:Y:S04]  /*813d0*/  LDL.LU R22, [R1+0xa38] ;  /* 0x000a380001167983 */ /* 0x000ea80000300800 */
[----:B------:R-:W2:Y:S04]  /*813e0*/  LDL.LU R23, [R1+0xa3c] ;  /* 0x000a3c0001177983 */ /* 0x000ea80000300800 */
[----:B------:R-:W2:Y:S04]  /*813f0*/  LDL.LU R12, [R1+0x9f0] ;  /* 0x0009f000010c7983 */ /* 0x000ea80000300800 */
[----:B------:R-:W2:Y:S04]  /*81400*/  LDL.LU R13, [R1+0x9f4] ;  /* 0x0009f400010d7983 */ /* 0x000ea80000300800 */
[----:B------:R-:W2:Y:S01]  /*81410*/  LDL.LU R14, [R1+0x9f8] ;  /* 0x0009f800010e7983 */ /* 0x000ea20000300800 */
[----:B------:R-:W-:-:S03]  /*81420*/  IMAD R4, R4, 0x100, R19 ;  /* 0x0000010004047824 */ /* 0x000fc600078e0213 */
[----:B------:R-:W2:Y:S04]  /*81430*/  LDL.LU R15, [R1+0x9fc] ;  /* 0x0009fc00010f7983 */ /* 0x000ea80000300800 */
[----:B------:R-:W2:Y:S04]  /*81440*/  LDL.LU R16, [R1+0x970] ;  /* 0x0009700001107983 */ /* 0x000ea80000300800 */
[----:B------:R-:W2:Y:S04]  /*81450*/  LDL.LU R17, [R1+0x974] ;  /* 0x0009740001117983 */ /* 0x000ea80000300800 */
        /* <DEDUP_REMOVED lines=15> */
[----:B----4-:R-:W-:-:S15]  /*81550*/  HMMA.16816.F32 R52, R32, R50, R52 ;  /* 0x000000322034723c */ /* 0x010fde0000001834 */
[----:B------:R-:W-:-:S08]  /*81560*/  NOP ;  /* 0x0000000000007918 */ /* 0x000fd00000000000 */
[----:B------:R-:W-:Y:S04]  /*81570*/  STL.64 [R1+0xa50], R52 ;  /* 0x000a503401007387 */ /* 0x000fe80000100a00 */
[----:B------:R0:W-:Y:S04]  /*81580*/  STL.64 [R1+0xa58], R54 ;  /* 0x000a583601007387 */ /* 0x0001e80000100a00 */
[----:B0-----:R-:W4:Y:S04]  /*81590*/  LDL.LU.64 R54, [R1+0x54e8] ;  /* 0x0054e80001367983 */ /* 0x001f280000300a00 */
[----:B------:R-:W3:Y:S04]  /*815a0*/  LDL.LU.64 R52, [R1+0x54e0] ;  /* 0x0054e00001347983 */ /* 0x000ee80000300a00 */
[----:B------:R-:W-:Y:S01]  /*815b0*/  STL [R1+0x5398], R51 ;  /* 0x0053983301007387 */ /* 0x000fe20000100800 */
[----:B---3--:R-:W-:-:S15]  /*815c0*/  HMMA.16816.F32 R44, R32, R52, R44 ;  /* 0x00000034202c723c */ /* 0x008fde000000182c */
[----:B------:R-:W-:-:S08]  /*815d0*/  NOP ;  /* 0x0000000000007918 */ /* 0x000fd00000000000 */
[----:B------:R-:W-:Y:S04]  /*815e0*/  STL.64 [R1+0xa20], R44 ;  /* 0x000a202c01007387 */ /* 0x000fe80000100a00 */
[----:B------:R0:W-:Y:S04]  /*815f0*/  STL.64 [R1+0xa28], R46 ;  /* 0x000a282e01007387 */ /* 0x0001e80000100a00 */
[----:B0-----:R-:W3:Y:S04]  /*81600*/  LDL.LU.64 R46, [R1+0x54d8] ;  /* 0x0054d800012e7983 */ /* 0x001ee80000300a00 */
[----:B------:R-:W4:Y:S01]  /*81610*/  LDL.LU.64 R44, [R1+0x54d0] ;  /* 0x0054d000012c7983 */ /* 0x000f220000300a00 */
[----:B------:R-:W-:Y:S01]  /*81620*/  IMAD.MOV.U32 R25, RZ, RZ, R0 ;  /* 0x000000ffff197224 */ /* 0x000fe200078e0000 */
[----:B------:R-:W-:-:S02]  /*81630*/  F2FP.F16.E5M2.UNPACK_B R4, R4 ;  /* 0x00000004ff04723e */ /* 0x000fc400020004ff */
[----:B------:R-:W-:-:S04]  /*81640*/  F2FP.F16.E5M2.UNPACK_B R5, R5 ;  /* 0x00000005ff05723e */ /* 0x000fc800020004ff */
[----:B--2---:R-:W-:Y:S01]  /*81650*/  HMMA.16816.F32 R32, R32, R24, R36 ;  /* 0x000000182020723c */ /* 0x004fe20000001824 */
[----:B------:R-:W-:Y:S01]  /*81660*/  F2FP.F16.E5M2.UNPACK_B R6, R6 ;  /* 0x00000006ff06723e */ /* 0x000fe200020004ff */
[----:B------:R-:W2:Y:S01]  /*81670*/  LDL.LU.64 R38, [R1+0x54c8] ;  /* 0x0054c80001267983 */ /* 0x000ea20000300a00 */
[----:B------:R-:W-:-:S03]  /*81680*/  F2FP.F16.E5M2.UNPACK_B R7, R7 ;  /* 0x00000007ff07723e */ /* 0x000fc600020004ff */
[----:B------:R-:W2:Y:S04]  /*81690*/  LDL.LU.64 R36, [R1+0x54c0] ;  /* 0x0054c00001247983 */ /* 0x000ea80000300a00 */
[----:B------:R-:W-:-:S13]  /*816a0*/  HMMA.16816.F32 R24, R4, R26, R20 ;  /* 0x0000001a0418723c */ /* 0x000fda0000001814 */
[----:B------:R0:W-:Y:S04]  /*816b0*/  STL.64 [R1+0x750], R32 ;  /* 0x0007502001007387 */ /* 0x0001e80000100a00 */
[----:B------:R1:W-:Y:S04]  /*816c0*/  STL.64 [R1+0x758], R34 ;  /* 0x0007582201007387 */ /* 0x0003e80000100a00 */
[----:B0-----:R-:W2:Y:S04]  /*816d0*/  LDL.LU R32, [R1+0x8d0] ;  /* 0x0008d00001207983 */ /* 0x001ea80000300800 */
[----:B------:R-:W2:Y:S04]  /*816e0*/  LDL.LU R33, [R1+0x8d4] ;  /* 0x0008d40001217983 */ /* 0x000ea80000300800 */
[----:B-1----:R-:W2:Y:S04]  /*816f0*/  LDL.LU R34, [R1+0x8d8] ;  /* 0x0008d80001227983 */ /* 0x002ea80000300800 */
[----:B------:R-:W2:Y:S04]  /*81700*/  LDL.LU R35, [R1+0x8dc] ;  /* 0x0008dc0001237983 */ /* 0x000ea80000300800 */
[----:B------:R-:W2:Y:S04]  /*81710*/  LDL.LU.64 R22, [R1+0x54b8] ;  /* 0x0054b80001167983 */ /* 0x000ea80000300a00 */
[----:B------:R-:W2:Y:S04]  /*81720*/  LDL.LU.64 R20, [R1+0x54b0] ;  /* 0x0054b00001147983 */ /* 0x000ea80000300a00 */
[----:B------:R-:W-:Y:S04]  /*81730*/  STL.64 [R1+0x7b0], R24 ;  /* 0x0007b01801007387 */ /* 0x000fe80000100a00 */
[----:B------:R0:W-:Y:S04]  /*81740*/  STL.64 [R1+0x7b8], R26 ;  /* 0x0007b81a01007387 */ /* 0x0001e80000100a00 */
[----:B0-----:R-:W2:Y:S04]  /*81750*/  LDL.LU.64 R26, [R1+0x54a8] ;  /* 0x0054a800011a7983 */ /* 0x001ea80000300a00 */
[----:B------:R-:W2:Y:S01]  /*81760*/  LDL.LU.64 R24, [R1+0x54a0] ;  /* 0x0054a00001187983 */ /* 0x000ea20000300a00 */
[----:B----4-:R-:W-:-:S15]  /*81770*/  HMMA.16816.F32 R56, R4, R44, R56 ;  /* 0x0000002c0438723c */ /* 0x010fde0000001838 */
[----:B------:R-:W-:-:S08]  /*81780*/  NOP ;  /* 0x0000000000007918 */ /* 0x000fd00000000000 */
[----:B------:R-:W-:Y:S04]  /*81790*/  STL.64 [R1+0x850], R56 ;  /* 0x0008503801007387 */ /* 0x000fe80000100a00 */
[----:B------:R0:W-:Y:S04]  /*817a0*/  STL.64 [R1+0x858], R58 ;  /* 0x0008583a01007387 */ /* 0x0001e80000100a00 */
[----:B0-----:R-:W4:Y:S04]  /*817b0*/  LDL.LU.64 R58, [R1+0x5498] ;  /* 0x00549800013a7983 */ /* 0x001f280000300a00 */
[----:B------:R-:W4:Y:S01]  /*817c0*/  LDL.LU.64 R56, [R1+0x5490] ;  /* 0x0054900001387983 */ /* 0x000f220000300a00 */
[C---:B---3--:R-:W-:Y:S03]  /*817d0*/  HMMA.16816.F32 R44, R4.reuse, R46, R12 ;  /* 0x0000002e042c723c */ /* 0x048fe6000000180c */
[----:B------:R-:W3:Y:S04]  /*817e0*/  LDL.LU.64 R14, [R1+0x5488] ;  /* 0x00548800010e7983 */ /* 0x000ee80000300a00 */
[----:B------:R-:W3:Y:S01]  /*817f0*/  LDL.LU.64 R12, [R1+0x5480] ;  /* 0x00548000010c7983 */ /* 0x000ee20000300a00 */
[----:B--2---:R-:W-:-:S15]  /*81800*/  HMMA.16816.F32 R36, R4, R20, R36 ;  /* 0x000000140424723c */ /* 0x004fde0000001824 */
[----:B------:R-:W-:Y:S04]  /*81810*/  STL.64 [R1+0x920], R44 ;  /* 0x0009202c01007387 */ /* 0x000fe80000100a00 */
[----:B------:R0:W-:Y:S04]  /*81820*/  STL.64 [R1+0x928], R46 ;  /* 0x0009282e01007387 */ /* 0x0001e80000100a00 */
[----:B0-----:R-:W2:Y:S01]  /*81830*/  LDL.LU.64 R46, [R1+0x5478] ;  /* 0x00547800012e7983 */ /* 0x001ea20000300a00 */
[C---:B------:R-:W-:Y:S03]  /*81840*/  HMMA.16816.F32 R20, R4.reuse, R22, R24 ;  /* 0x000000160414723c */ /* 0x040fe60000001818 */
[----:B------:R-:W2:Y:S04]  /*81850*/  LDL.LU.64 R44, [R1+0x5470] ;  /* 0x00547000012c7983 */ /* 0x000ea80000300a00 */
        /* <DEDUP_REMOVED lines=15> */
[----:B------:R-:W3:Y:S01]  /*81950*/  LDL.LU.64 R56, [R1+0x5430] ;  /* 0x0054300001387983 */ /* 0x000ee20000300a00 */
[C---:B------:R-:W-:Y:S06]  /*81960*/  HMMA.16816.F32 R8, R4.reuse, R54, R8 ;  /* 0x000000360408723c */ /* 0x040fec0000001808 */
[C---:B----4-:R-:W-:Y:S06]  /*81970*/  HMMA.16816.F32 R16, R4.reuse, R58, R16 ;  /* 0x0000003a0410723c */ /* 0x050fec0000001810 */
[----:B---3--:R-:W-:-:S15]  /*81980*/  HMMA.16816.F32 R12, R4, R56, R12 ;  /* 0x00000038040c723c */ /* 0x008fde000000180c */
        /* <DEDUP_REMOVED lines=17> */
[----:B0-----:R-:W3:Y:S04]  /*81aa0*/  LDL.LU.64 R10, [R1+0x5408] ;  /* 0x00540800010a7983 */ /* 0x001ee80000300a00 */
[----:B------:R-:W4:Y:S04]  /*81ab0*/  LDL.LU.64 R8, [R1+0x5400] ;  /* 0x0054000001087983 */ /* 0x000f280000300a00 */
[----:B------:R-:W-:Y:S04]  /*81ac0*/  STL.64 [R1+0x5390], R54 ;  /* 0x0053903601007387 */ /* 0x000fe80000100a00 */
[----:B------:R4:W-:Y:S01]  /*81ad0*/  STL.64 [R1+0x5388], R52 ;  /* 0x0053883401007387 */ /* 0x0009e20000100a00 */
[C---:B--2---:R-:W-:Y:S06]  /*81ae0*/  HMMA.16816.F32 R56, R4.reuse, R2, R56 ;  /* 0x000000020438723c */ /* 0x044fec0000001838 */
[C---:B----4-:R-:W-:Y:S06]  /*81af0*/  HMMA.16816.F32 R52, R4.reuse, R8, R32 ;  /* 0x000000080434723c */ /* 0x050fec0000001820 */
[C---:B---3--:R-:W-:Y:S11]  /*81b00*/  HMMA.16816.F32 R32, R4.reuse, R10, R44 ;  /* 0x0000000a0420723c */ /* 0x048ff6000000182c */
        /* <DEDUP_REMOVED lines=9> */
[----:B-1----:R-:W-:Y:S01]  /*81ba0*/  HMMA.16816.F32 R32, R4, R12, R40 ;  /* 0x0000000c0420723c */ /* 0x002fe20000001828 */
[----:B------:R-:W-:-:S15]  /*81bb0*/  STL.64 [R1+0x5340], R14 ;  /* 0x0053400e01007387 */ /* 0x000fde0000100a00 */
[----:B------:R-:W-:-:S07]  /*81bc0*/  NOP ;  /* 0x0000000000007918 */ /* 0x000fce0000000000 */
[----:B------:R-:W-:Y:S04]  /*81bd0*/  STL.64 [R1+0x8b0], R32 ;  /* 0x0008b02001007387 */ /* 0x000fe80000100a00 */
[----:B------:R-:W-:Y:S04]  /*81be0*/  STL.64 [R1+0x8b8], R34 ;  /* 0x0008b82201007387 */ /* 0x000fe80000100a00 */
[----:B------:R0:W-:Y:S04]  /*81bf0*/  STL.64 [R1+0x5338], R12 ;  /* 0x0053380c01007387 */ /* 0x0001e80000100a00 */
[----:B------:R-:W-:Y:S04]  /*81c00*/  STL.64 [R1+0x8a0], R8 ;  /* 0x0008a00801007387 */ /* 0x000fe80000100a00 */
[----:B------:R1:W-:Y:S01]  /*81c10*/  STL.64 [R1+0x8a8], R10 ;  /* 0x0008a80a01007387 */ /* 0x0003e20000100a00 */
[C---:B0-----:R-:W-:Y:S03]  /*81c20*/  HMMA.16816.F32 R12, R4.reuse, R16, R28 ;  /* 0x00000010040c723c */ /* 0x041fe6000000181c */
[----:B------:R-:W2:Y:S03]  /*81c30*/  LDL.LU R56, [R1+0x780] ;  /* 0x0007800001387983 */ /* 0x000ea60000300800 */
[----:B-1----:R-:W-:-:S15]  /*81c40*/  HMMA.16816.F32 R8, R4, R18, R24 ;  /* 0x000000120408723c */ /* 0x002fde0000001818 */
[----:B------:R-:W-:-:S02]  /*81c50*/  NOP ;  /* 0x0000000000007918 */ /* 0x000fc40000000000 */
[----:B------:R0:W-:Y:S04]  /*81c60*/  STL.64 [R1+0x890], R12 ;  /* 0x0008900c01007387 */ /* 0x0001e80000100a00 */
[----:B------:R1:W-:Y:S04]  /*81c70*/  STL.64 [R1+0x898], R14 ;  /* 0x0008980e01007387 */ /* 0x0003e80000100a00 */
[----:B------:R3:W-:Y:S04]  /*81c80*/  STL.64 [R1+0x880], R8 ;  /* 0x0008800801007387 */ /* 0x0007e80000100a00 */
[----:B------:R4:W-:Y:S04]  /*81c90*/  STL.64 [R1+0x888], R10 ;  /* 0x0008880a01007387 */ /* 0x0009e80000100a00 */
[----:B------:R-:W2:Y:S04]  /*81ca0*/  LDL.LU R57, [R1+0x784] ;  /* 0x0007840001397983 */ /* 0x000ea80000300800 */
[----:B------:R-:W3:Y:S04]  /*81cb0*/  LDL.LU R58, [R1+0x788] ;  /* 0x00078800013a7983 */ /* 0x000ee80000300800 */
[----:B------:R-:W3:Y:S04]  /*81cc0*/  LDL.LU R59, [R1+0x78c] ;  /* 0x00078c00013b7983 */ /* 0x000ee80000300800 */
[----:B---3--:R-:W-:Y:S04]  /*81cd0*/  STL.64 [R1+0x53f8], R58 ;  /* 0x0053f83a01007387 */ /* 0x008fe80000100a00 */
[----:B--2---:R2:W-:Y:S04]  /*81ce0*/  STL.64 [R1+0x53f0], R56 ;  /* 0x0053f03801007387 */ /* 0x0045e80000100a00 */
[----:B0-----:R-:W3:Y:S04]  /*81cf0*/  LDL.LU R12, [R1+0x7c0] ;  /* 0x0007c000010c7983 */ /* 0x001ee80000300800 */
[----:B------:R-:W3:Y:S04]  /*81d00*/  LDL.LU R13, [R1+0x7c4] ;  /* 0x0007c400010d7983 */ /* 0x000ee80000300800 */
[----:B-1----:R-:W3:Y:S04]  /*81d10*/  LDL.LU R14, [R1+0x7c8] ;  /* 0x0007c800010e7983 */ /* 0x002ee80000300800 */
[----:B------:R-:W3:Y:S04]  /*81d20*/  LDL.LU R15, [R1+0x7cc] ;  /* 0x0007cc00010f7983 */ /* 0x000ee80000300800 */
[----:B------:R-:W3:Y:S04]  /*81d30*/  LDL.LU R8, [R1+0x7a0] ;  /* 0x0007a00001087983 */ /* 0x000ee80000300800 */
[----:B------:R-:W3:Y:S04]  /*81d40*/  LDL.LU R9, [R1+0x7a4] ;  /* 0x0007a40001097983 */ /* 0x000ee80000300800 */
[----:B----4-:R-:W3:Y:S04]  /*81d50*/  LDL.LU R10, [R1+0x7a8] ;  /* 0x0007a800010a7983 */ /* 0x010ee80000300800 */
[----:B------:R-:W3:Y:S04]  /*81d60*/  LDL.LU R11, [R1+0x7ac] ;  /* 0x0007ac00010b7983 */ /* 0x000ee80000300800 */
        /* <DEDUP_REMOVED lines=54> */
[----:B------:R-:W2:Y:S01]  /*820d0*/  LDL.LU R23, [R1+0x7ec] ;  /* 0x0007ec0001177983 */ /* 0x000ea20000300800 */
[C---:B---3--:R-:W-:Y:S06]  /*820e0*/  HMMA.16816.F32 R28, R4.reuse, R26, R28 ;  /* 0x0000001a041c723c */ /* 0x048fec000000181c */
[----:B----4-:R-:W-:-:S15]  /*820f0*/  HMMA.16816.F32 R44, R4, R24, R44 ;  /* 0x00000018042c723c */ /* 0x010fde000000182c */
        /* <DEDUP_REMOVED lines=26> */
[C---:B----4-:R-:W-:Y:S03]  /*822a0*/  HMMA.16816.F32 R8, R4.reuse, R44, R8 ;  /* 0x0000002c0408723c */ /* 0x050fe60000001808 */
[----:B------:R-:W-:Y:S04]  /*822b0*/  STL.64 [R1+0x5310], R30 ;  /* 0x0053101e01007387 */ /* 0x000fe80000100a00 */
[----:B------:R-:W-:Y:S01]  /*822c0*/  STL.64 [R1+0x5308], R28 ;  /* 0x0053081c01007387 */ /* 0x000fe20000100a00 */
[C---:B--2---:R-:W-:Y:S06]  /*822d0*/  HMMA.16816.F32 R12, R4.reuse, R42, R12 ;  /* 0x0000002a040c723c */ /* 0x044fec000000180c */
[C---:B---3--:R-:W-:Y:S06]  /*822e0*/  HMMA.16816.F32 R16, R4.reuse, R40, R16 ;  /* 0x000000280410723c */ /* 0x048fec0000001810 */
[C---:B------:R-:W-:Y:S06]  /*822f0*/  HMMA.16816.F32 R20, R4.reuse, R38, R20 ;  /* 0x000000260414723c */ /* 0x040fec0000001814 */
[----:B------:R-:W-:Y:S01]  /*82300*/  HMMA.16816.F32 R24, R4, R36, R24 ;  /* 0x000000240418723c */ /* 0x000fe20000001818 */
[----:B------:R-:W-:-:S15]  /*82310*/  STL.64 [R1+0x5330], R38 ;  /* 0x0053302601007387 */ /* 0x000fde0000100a00 */
[----:B------:R-:W-:-:S07]  /*82320*/  NOP ;  /* 0x0000000000007918 */ /* 0x000fce0000000000 */
        /* <DEDUP_REMOVED lines=12> */
[----:B------:R0:W-:Y:S04]  /*823f0*/  STL.64 [R1+0x7c8], R14 ;  /* 0x0007c80e01007387 */ /* 0x0001e80000100a00 */
[----:B------:R-:W-:Y:S04]  /*82400*/  STL [R1+0x52cc], R44 ;  /* 0x0052cc2c01007387 */ /* 0x000fe80000100800 */
[----:B------:R-:W-:Y:S04]  /*82410*/  STL [R1+0x52c8], R45 ;  /* 0x0052c82d01007387 */ /* 0x000fe80000100800 */
[----:B------:R-:W-:Y:S04]  /*82420*/  STL.64 [R1+0x7a0], R8 ;  /* 0x0007a00801007387 */ /* 0x000fe80000100a00 */
[----:B------:R1:W-:Y:S01]  /*82430*/  STL.64 [R1+0x7a8], R10 ;  /* 0x0007a80a01007387 */ /* 0x0003e20000100a00 */
[C---:B0-----:R-:W-:Y:S06]  /*82440*/  HMMA.16816.F32 R12, R4.reuse, R48, R56 ;  /* 0x00000030040c723c */ /* 0x041fec0000001838 */
[----:B-1----:R-:W-:Y:S06]  /*82450*/  HMMA.16816.F32 R8, R4, R46, R52 ;  /* 0x0000002e0408723c */ /* 0x002fec0000001834 */
[----:B------:R-:W-:Y:S04]  /*82460*/  STL [R1+0x52d4], R46 ;  /* 0x0052d42e01007387 */ /* 0x000fe80000100800 */
[----:B------:R-:W-:-:S13]  /*82470*/  STL [R1+0x52d0], R47 ;  /* 0x0052d02f01007387 */ /* 0x000fda0000100800 */
[----:B------:R0:W-:Y:S04]  /*82480*/  STL.64 [R1+0x790], R8 ;  /* 0x0007900801007387 */ /* 0x0001e80000100a00 */
[----:B------:R1:W-:Y:S04]  /*82490*/  STL.64 [R1+0x798], R10 ;  /* 0x0007980a01007387 */ /* 0x0003e80000100a00 */
[----:B0-----:R-:W2:Y:S04]  /*824a0*/  LDL.LU R8, [R1+0x6b0] ;  /* 0x0006b00001087983 */ /* 0x001ea80000300800 */
[----:B------:R-:W-:Y:S04]  /*824b0*/  STL.64 [R1+0x770], R12 ;  /* 0x0007700c01007387 */ /* 0x000fe80000100a00 */
[----:B------:R-:W-:Y:S04]  /*824c0*/  STL.64 [R1+0x778], R14 ;  /* 0x0007780e01007387 */ /* 0x000fe80000100a00 */
[----:B------:R-:W2:Y:S04]  /*824d0*/  LDL.LU R9, [R1+0x6b4] ;  /* 0x0006b40001097983 */ /* 0x000ea80000300800 */
[----:B-1----:R-:W3:Y:S04]  /*824e0*/  LDL.LU R10, [R1+0x6b8] ;  /* 0x0006b800010a7983 */ /* 0x002ee80000300800 */
[----:B------:R-:W3:Y:S01]  /*824f0*/  LDL.LU R11, [R1+0x6bc] ;  /* 0x0006bc00010b7983 */ /* 0x000ee20000300800 */
[----:B------:R-:W-:-:S02]  /*82500*/  IMAD R33, R0, 0x100, R51 ;  /* 0x0000010000217824 */ /* 0x000fc400078e0233 */
[----:B------:R-:W-:Y:S01]  /*82510*/  IMAD R32, R35, 0x100, R34 ;  /* 0x0000010023207824 */ /* 0x000fe200078e0222 */
        /* <DEDUP_REMOVED lines=30> */
[----:B------:R-:W3:Y:S04]  /*82700*/  LDL.LU.64 R36, [R1+0x18] ;  /* 0x0000180001247983 */ /* 0x000ee80000300a00 */
[----:B------:R-:W3:Y:S04]  /*82710*/  LDL.LU.64 R38, [R1+0x10] ;  /* 0x0000100001267983 */ /* 0x000ee80000300a00 */
[----:B------:R-:W3:Y:S04]  /*82720*/  LDL.LU R28, [R1+0x710] ;  /* 0x00071000011c7983 */ /* 0x000ee80000300800 */
[----:B------:R-:W3:Y:S04]  /*82730*/  LDL.LU R29, [R1+0x714] ;  /* 0x00071400011d7983 */ /* 0x000ee80000300800 */
[----:B------:R-:W3:Y:S04]  /*82740*/  LDL.LU R30, [R1+0x718] ;  /* 0x00071800011e7983 */ /* 0x000ee80000300800 */
[----:B------:R-:W3:Y:S04]  /*82750*/  LDL.LU R31, [R1+0x71c] ;  /* 0x00071c00011f7983 */ /* 0x000ee80000300800 */
[----:B------:R-:W3:Y:S04]  /*82760*/  LDL.LU.64 R20, [R1+0x8] ;  /* 0x0000080001147983 */ /* 0x000ee80000300a00 */
[----:B------:R-:W3:Y:S04]  /*82770*/  LDL.LU R24, [R1+0x700] ;  /* 0x0007000001187983 */ /* 0x000ee80000300800 */
[----:B------:R-:W3:Y:S04]  /*82780*/  LDL.LU R25, [R1+0x704] ;  /* 0x0007040001197983 */ /* 0x000ee80000300800 */
[----:B------:R-:W3:Y:S04]  /*82790*/  LDL.LU R26, [R1+0x708] ;  /* 0x00070800011a7983 */ /* 0x000ee80000300800 */
[----:B------:R-:W3:Y:S04]  /*827a0*/  LDL.LU R27, [R1+0x70c] ;  /* 0x00070c00011b7983 */ /* 0x000ee80000300800 */
[----:B------:R-:W3:Y:S04]  /*827b0*/  LDL.LU.64 R22, [R1] ;  /* 0x0000000001167983 */ /* 0x000ee80000300a00 */
[----:B------:R-:W3:Y:S04]  /*827c0*/  LDL.LU R12, [R1+0x6d0] ;  /* 0x0006d000010c7983 */ /* 0x000ee80000300800 */
[----:B------:R-:W3:Y:S04]  /*827d0*/  LDL.LU R13, [R1+0x6d4] ;  /* 0x0006d400010d7983 */ /* 0x000ee80000300800 */
[----:B------:R-:W3:Y:S04]  /*827e0*/  LDL.LU R14, [R1+0x6d8] ;  /* 0x0006d800010e7983 */ /* 0x000ee80000300800 */
[----:B------:R-:W3:Y:S04]  /*827f0*/  LDL.LU R15, [R1+0x6dc] ;  /* 0x0006dc00010f7983 */ /* 0x000ee80000300800 */
[----:B------:R0:W-:Y:S04]  /*82800*/  STL [R1+0x52a4], R48 ;  /* 0x0052a43001007387 */ /* 0x0001e80000100800 */
[----:B------:R1:W-:Y:S04]  /*82810*/  STL [R1+0x52a0], R49 ;  /* 0x0052a03101007387 */ /* 0x0003e80000100800 */
[----:B0-----:R-:W3:Y:S04]  /*82820*/  LDL R48, [R1+0x28] ;  /* 0x0000280001307983 */ /* 0x001ee80000100800 */
[----:B-1----:R-:W3:Y:S01]  /*82830*/  LDL R49, [R1+0x2c] ;  /* 0x00002c0001317983 */ /* 0x002ee20000100800 */
[----:B--2---:R-:W-:-:S03]  /*82840*/  IMAD R34, R34, 0x100, R51 ;  /* 0x0000010022227824 */ /* 0x004fc600078e0233 */
[----:B------:R-:W4:Y:S02]  /*82850*/  LDL.LU R51, [R1+0x5398] ;  /* 0x0053980001337983 */ /* 0x000f240000300800 */
[----:B----4-:R-:W-:-:S15]  /*82860*/  HMMA.16816.F32 R52, R4, R50, R52 ;  /* 0x000000320434723c */ /* 0x010fde0000001834 */
[----:B------:R-:W-:-:S08]  /*82870*/  NOP ;  /* 0x0000000000007918 */ /* 0x000fd00000000000 */
[----:B------:R-:W-:Y:S04]  /*82880*/  STL.64 [R1+0x9c0], R52 ;  /* 0x0009c03401007387 */ /* 0x000fe80000100a00 */
[----:B------:R0:W-:Y:S04]  /*82890*/  STL.64 [R1+0x9c8], R54 ;  /* 0x0009c83601007387 */ /* 0x0001e80000100a00 */
[----:B0-----:R-:W2:Y:S04]  /*828a0*/  LDL.LU.64 R54, [R1+0x5390] ;  /* 0x0053900001367983 */ /* 0x001ea80000300a00 */
[----:B------:R-:W3:Y:S04]  /*828b0*/  LDL.LU.64 R52, [R1+0x5388] ;  /* 0x0053880001347983 */ /* 0x000ee80000300a00 */
[----:B------:R-:W-:Y:S04]  /*828c0*/  STL [R1+0x528c], R50 ;  /* 0x00528c3201007387 */ /* 0x000fe80000100800 */
[----:B------:R0:W-:Y:S04]  /*828d0*/  STL [R1+0x5288], R51 ;  /* 0x0052883301007387 */ /* 0x0001e80000100800 */
[----:B0-----:R-:W4:Y:S01]  /*828e0*/  LDL.64 R50, [R1+0x20] ;  /* 0x0000200001327983 */ /* 0x001f220000100a00 */
[C---:B---3--:R-:W-:Y:S06]  /*828f0*/  HMMA.16816.F32 R8, R4.reuse, R52, R8 ;  /* 0x000000340408723c */ /* 0x048fec0000001808 */
[----:B----4-:R-:W-:-:S15]  /*82900*/  HMMA.16816.F32 R4, R4, R50, R56 ;  /* 0x000000320404723c */ /* 0x010fde0000001838 */
[----:B------:R-:W-:-:S02]  /*82910*/  NOP ;  /* 0x0000000000007918 */ /* 0x000fc40000000000 */
[----:B------:R-:W-:Y:S04]  /*82920*/  STL.64 [R1+0x780], R8 ;  /* 0x0007800801007387 */ /* 0x000fe80000100a00 */
[----:B------:R0:W-:Y:S04]  /*82930*/  STL.64 [R1+0x788], R10 ;  /* 0x0007880a01007387 */ /* 0x0001e80000100a00 */
[----:B0-----:R-:W3:Y:S04]  /*82940*/  LDL.LU.64 R10, [R1+0x5380] ;  /* 0x00538000010a7983 */ /* 0x001ee80000300a00 */
[----:B------:R-:W3:Y:S04]  /*82950*/  LDL.LU.64 R8, [R1+0x5378] ;  /* 0x0053780001087983 */ /* 0x000ee80000300a00 */
[----:B------:R-:W4:Y:S04]  /*82960*/  LDL.LU.64 R58, [R1+0x5370] ;  /* 0x00537000013a7983 */ /* 0x000f280000300a00 */
[----:B------:R-:W3:Y:S04]  /*82970*/  LDL.LU.64 R56, [R1+0x5368] ;  /* 0x0053680001387983 */ /* 0x000ee80000300a00 */
[----:B------:R0:W-:Y:S04]  /*82980*/  STL.64 [R1+0x760], R4 ;  /* 0x0007600401007387 */ /* 0x0001e80000100a00 */
[----:B------:R1:W-:Y:S04]  /*82990*/  STL.64 [R1+0x768], R6 ;  /* 0x0007680601007387 */ /* 0x0003e80000100a00 */
[----:B0-----:R-:W2:Y:S04]  /*829a0*/  LDL.LU R4, [R1+0x740] ;  /* 0x0007400001047983 */ /* 0x001ea80000300800 */
[----:B------:R-:W2:Y:S04]  /*829b0*/  LDL.LU R5, [R1+0x744] ;  /* 0x0007440001057983 */ /* 0x000ea80000300800 */
[----:B-1----:R-:W2:Y:S04]  /*829c0*/  LDL.LU R6, [R1+0x748] ;  /* 0x0007480001067983 */ /* 0x002ea80000300800 */
[----:B------:R-:W2:Y:S01]  /*829d0*/  LDL.LU R7, [R1+0x74c] ;  /* 0x00074c0001077983 */ /* 0x000ea20000300800 */
[----:B------:R-:W-:Y:S01]  /*829e0*/  IMAD R35, R0, 0x100, R35 ;  /* 0x0000010000237824 */ /* 0x000fe200078e0223 */
[----:B------:R-:W-:-:S02]  /*829f0*/  F2FP.F16.E5M2.UNPACK_B R32, R32 ;  /* 0x00000020ff20723e */ /* 0x000fc400020004ff */
[----:B------:R-:W-:Y:S02]  /*82a00*/  F2FP.F16.E5M2.UNPACK_B R33, R33 ;  /* 0x00000021ff21723e */ /* 0x000fe400020004ff */
[----:B------:R-:W-:Y:S02]  /*82a10*/  F2FP.F16.E5M2.UNPACK_B R34, R34 ;  /* 0x00000022ff22723e */ /* 0x000fe400020004ff */
[----:B------:R-:W-:Y:S01]  /*82a20*/  F2FP.F16.E5M2.UNPACK_B R35, R35 ;  /* 0x00000023ff23723e */ /* 0x000fe200020004ff */
[----:B------:R-:W-:-:S06]  /*82a30*/  IMAD.MOV.U32 R0, RZ, RZ, R51 ;  /* 0x000000ffff007224 */ /* 0x000fcc00078e0033 */
[C---:B------:R-:W-:Y:S06]  /*82a40*/  HMMA.16816.F32 R16, R32.reuse, R60, R16 ;  /* 0x0000003c2010723c */ /* 0x040fec0000001810 */
[C---:B--2---:R-:W-:Y:S06]  /*82a50*/  HMMA.16816.F32 R48, R32.reuse, R48, R4 ;  /* 0x000000302030723c */ /* 0x044fec0000001804 */
[----:B------:R-:W-:-:S15]  /*82a60*/  HMMA.16816.F32 R4, R32, R36, R44 ;  /* 0x000000242004723c */ /* 0x000fde000000182c */
[----:B------:R-:W-:-:S02]  /*82a70*/  NOP ;  /* 0x0000000000007918 */ /* 0x000fc40000000000 */
[----:B------:R-:W-:Y:S04]  /*82a80*/  STL.64 [R1+0x740], R48 ;  /* 0x0007403001007387 */ /* 0x000fe80000100a00 */
[----:B------:R-:W-:Y:S04]  /*82a90*/  STL.64 [R1+0x748], R50 ;  /* 0x0007483201007387 */ /* 0x000fe80000100a00 */
[----:B------:R-:W-:Y:S04]  /*82aa0*/  STL.64 [R1+0x730], R4 ;  /* 0x0007300401007387 */ /* 0x000fe80000100a00 */
[----:B------:R0:W-:Y:S02]  /*82ab0*/  STL.64 [R1+0x738], R6 ;  /* 0x0007380601007387 */ /* 0x0001e40000100a00 */
[----:B0-----:R-:W-:Y:S06]  /*82ac0*/  HMMA.16816.F32 R4, R32, R38, R40 ;  /* 0x000000262004723c */ /* 0x001fec0000001828 */
[----:B------:R-:W-:-:S02]  /*82ad0*/  IMAD.MOV.U32 R46, RZ, RZ, R38 ;  /* 0x000000ffff2e7224 */ /* 0x000fc400078e0026 */
[----:B------:R-:W-:-:S15]  /*82ae0*/  IMAD.MOV.U32 R47, RZ, RZ, R39 ;  /* 0x000000ffff2f7224 */ /* 0x000fde00078e0027 */
[----:B------:R-:W-:Y:S04]  /*82af0*/  STL.64 [R1+0x720], R4 ;  /* 0x0007200401007387 */ /* 0x000fe80000100a00 */
[----:B------:R0:W-:Y:S02]  /*82b00*/  STL.64 [R1+0x728], R6 ;  /* 0x0007280601007387 */ /* 0x0001e40000100a00 */
[----:B0-----:R-:W-:Y:S01]  /*82b10*/  HMMA.16816.F32 R4, R32, R20, R28 ;  /* 0x000000142004723c */ /* 0x001fe2000000181c */
[----:B------:R-:W-:Y:S02]  /*82b20*/  IMAD.MOV.U32 R44, RZ, RZ, R36 ;  /* 0x000000ffff2c7224 */ /* 0x000fe400078e0024 */
[----:B------:R-:W-:Y:S01]  /*82b30*/  IMAD.MOV.U32 R45, RZ, RZ, R37 ;  /* 0x000000ffff2d7224 */ /* 0x000fe200078e0025 */
[----:B------:R-:W-:Y:S04]  /*82b40*/  STL.64 [R1+0x5350], R46 ;  /* 0x0053502e01007387 */ /* 0x000fe80000100a00 */
[----:B------:R-:W-:-:S15]  /*82b50*/  STL.64 [R1+0x5348], R44 ;  /* 0x0053482c01007387 */ /* 0x000fde0000100a00 */
[----:B------:R-:W-:Y:S04]  /*82b60*/  STL.64 [R1+0x710], R4 ;  /* 0x0007100401007387 */ /* 0x000fe80000100a00 */
[----:B------:R0:W-:Y:S02]  /*82b70*/  STL.64 [R1+0x718], R6 ;  /* 0x0007180601007387 */ /* 0x0001e40000100a00 */
[C---:B0-----:R-:W-:Y:S06]  /*82b80*/  HMMA.16816.F32 R4, R32.reuse, R22, R24 ;  /* 0x000000162004723c */ /* 0x041fec0000001818 */
[----:B----4-:R-:W-:-:S15]  /*82b90*/  HMMA.16816.F32 R12, R32, R58, R12 ;  /* 0x0000003a200c723c */ /* 0x010fde000000180c */
[----:B------:R-:W-:-:S02]  /*82ba0*/  NOP ;  /* 0x0000000000007918 */ /* 0x000fc40000000000 */
[----:B------:R-:W-:Y:S04]  /*82bb0*/  STL.64 [R1+0x6f0], R4 ;  /* 0x0006f00401007387 */ /* 0x000fe80000100a00 */
[----:B------:R3:W-:Y:S02]  /*82bc0*/  STL.64 [R1+0x6f8], R6 ;  /* 0x0006f80601007387 */ /* 0x0007e40000100a00 */
[----:B---3--:R-:W-:Y:S02]  /*82bd0*/  HMMA.16816.F32 R4, R32, R56, R8 ;  /* 0x000000382004723c */ /* 0x008fe40000001808 */
[----:B------:R-:W-:Y:S04]  /*82be0*/  STL.64 [R1+0x6e0], R16 ;  /* 0x0006e01001007387 */ /* 0x000fe80000100a00 */
[----:B------:R-:W-:Y:S04]  /*82bf0*/  STL.64 [R1+0x6e8], R18 ;  /* 0x0006e81201007387 */ /* 0x000fe80000100a00 */
[----:B------:R-:W2:Y:S04]  /*82c00*/  LDL.LU R48, [R1+0x510] ;  /* 0x0005100001307983 */ /* 0x000ea80000300800 */
[----:B------:R-:W-:Y:S04]  /*82c10*/  STL.64 [R1+0x6c0], R12 ;  /* 0x0006c00c01007387 */ /* 0x000fe80000100a00 */
[----:B------:R-:W-:Y:S05]  /*82c20*/  STL.64 [R1+0x6c8], R14 ;  /* 0x0006c80e01007387 */ /* 0x000fea0000100a00 */
[----:B------:R0:W-:Y:S04]  /*82c30*/  STL.64 [R1+0x6b0], R4 ;  /* 0x0006b00401007387 */ /* 0x0001e80000100a00 */
[----:B------:R1:W-:Y:S04]  /*82c40*/  STL.64 [R1+0x6b8], R6 ;  /* 0x0006b80601007387 */ /* 0x0003e80000100a00 */
[----:B------:R-:W2:Y:S04]  /*82c50*/  LDL.LU R49, [R1+0x514] ;  /* 0x0005140001317983 */ /* 0x000ea80000300800 */
[----:B------:R-:W2:Y:S04]  /*82c60*/  LDL.LU R50, [R1+0x518] ;  /* 0x0005180001327983 */ /* 0x000ea80000300800 */
[----:B------:R-:W2:Y:S01]  /*82c70*/  LDL.LU R51, [R1+0x51c] ;  /* 0x00051c0001337983 */ /* 0x000ea20000300800 */
[----:B------:R-:W-:-:S03]  /*82c80*/  IMAD.MOV.U32 R40, RZ, RZ, R20 ;  /* 0x000000ffff287224 */ /* 0x000fc600078e0014 */
[----:B0-----:R-:W3:Y:S01]  /*82c90*/  LDL.LU R4, [R1+0x540] ;  /* 0x0005400001047983 */ /* 0x001ee20000300800 */
[----:B------:R-:W-:-:S03]  /*82ca0*/  IMAD.MOV.U32 R41, RZ, RZ, R21 ;  /* 0x000000ffff297224 */ /* 0x000fc600078e0015 */
[----:B------:R-:W3:Y:S01]  /*82cb0*/  LDL.LU R5, [R1+0x544] ;  /* 0x0005440001057983 */ /* 0x000ee20000300800 */
[----:B------:R-:W-:-:S03]  /*82cc0*/  IMAD.MOV.U32 R42, RZ, RZ, R22 ;  /* 0x000000ffff2a7224 */ /* 0x000fc600078e0016 */
[----:B-1----:R-:W3:Y:S01]  /*82cd0*/  LDL.LU R6, [R1+0x548] ;  /* 0x0005480001067983 */ /* 0x002ee20000300800 */
[----:B------:R-:W-:-:S03]  /*82ce0*/  IMAD.MOV.U32 R43, RZ, RZ, R23 ;  /* 0x000000ffff2b7224 */ /* 0x000fc600078e0017 */
        /* <DEDUP_REMOVED lines=39> */
[C---:B--2---:R-:W-:Y:S06]  /*82f60*/  HMMA.16816.F32 R24, R32.reuse, R54, R24 ;  /* 0x000000362018723c */ /* 0x044fec0000001818 */
[----:B----4-:R-:W-:-:S15]  /*82f70*/  HMMA.16816.F32 R8, R32, R2, R8 ;  /* 0x000000022008723c */ /* 0x010fde0000001808 */
[----:B------:R-:W-:-:S02]  /*82f80*/  NOP ;  /* 0x0000000000007918 */ /* 0x000fc40000000000 */
        /* <DEDUP_REMOVED lines=8> */
[----:B0-----:R-:W4:Y:S04]  /*83010*/  LDL.LU R52, [R1+0x570] ;  /* 0x0005700001347983 */ /* 0x001f280000300800 */
[----:B------:R-:W4:Y:S04]  /*83020*/  LDL.LU R53, [R1+0x574] ;  /* 0x0005740001357983 */ /* 0x000f280000300800 */
[----:B------:R-:W4:Y:S04]  /*83030*/  LDL.LU R54, [R1+0x578] ;  /* 0x0005780001367983 */ /* 0x000f280000300800 */
[----:B------:R-:W4:Y:S04]  /*83040*/  LDL.LU R55, [R1+0x57c] ;  /* 0x00057c0001377983 */ /* 0x000f280000300800 */
[----:B------:R-:W-:Y:S04]  /*83050*/  STL.64 [R1+0x670], R8 ;  /* 0x0006700801007387 */ /* 0x000fe80000100a00 */
[----:B------:R0:W-:Y:S04]  /*83060*/  STL.64 [R1+0x678], R10 ;  /* 0x0006780a01007387 */ /* 0x0001e80000100a00 */
[----:B0-----:R-:W3:Y:S04]  /*83070*/  LDL.LU.64 R10, [R1+0x5360] ;  /* 0x00536000010a7983 */ /* 0x001ee80000300a00 */
[----:B------:R-:W2:Y:S01]  /*83080*/  LDL.LU.64 R8, [R1+0x5358] ;  /* 0x0053580001087983 */ /* 0x000ea20000300a00 */
        /* <DEDUP_REMOVED lines=56> */
[----:B------:R-:W3:Y:S01]  /*83410*/  LDL.LU.64 R24, [R1+0x52e8] ;  /* 0x0052e80001187983 */ /* 0x000ee20000300a00 */
[----:B----4-:R-:W-:Y:S06]  /*83420*/  HMMA.16816.F32 R16, R32, R22, R16 ;  /* 0x000000162010723c */ /* 0x010fec0000001810 */
[----:B------:R-:W-:Y:S04]  /*83430*/  STL.64 [R1+0x51e8], R22 ;  /* 0x0051e81601007387 */ /* 0x000fe80000100a00 */
[----:B------:R-:W-:-:S13]  /*83440*/  STL.64 [R1+0x51e0], R20 ;  /* 0x0051e01401007387 */ /* 0x000fda0000100a00 */
[----:B------:R-:W-:Y:S04]  /*83450*/  STL.64 [R1+0x5b0], R16 ;  /* 0x0005b01001007387 */ /* 0x000fe80000100a00 */
[----:B------:R-:W-:Y:S01]  /*83460*/  STL.64 [R1+0x5b8], R18 ;  /* 0x0005b81201007387 */ /* 0x000fe20000100a00 */
[C---:B---3--:R-:W-:Y:S03]  /*83470*/  HMMA.16816.F32 R12, R32.reuse, R24, R12 ;  /* 0x00000018200c723c */ /* 0x048fe6000000180c */
[----:B--2---:R-:W-:Y:S03]  /*83480*/  STL.64 [R1+0x51c0], R26 ;  /* 0x0051c01a01007387 */ /* 0x004fe60000100a00 */
[----:B------:R-:W-:-:S15]  /*83490*/  HMMA.16816.F32 R8, R32, R26, R8 ;  /* 0x0000001a2008723c */ /* 0x000fde0000001808 */
[----:B------:R-:W-:-:S02]  /*834a0*/  NOP ;  /* 0x0000000000007918 */ /* 0x000fc40000000000 */
[----:B------:R-:W-:Y:S04]  /*834b0*/  STL.64 [R1+0x580], R12 ;  /* 0x0005800c01007387 */ /* 0x000fe80000100a00 */
[----:B------:R0:W-:Y:S02]  /*834c0*/  STL.64 [R1+0x588], R14 ;  /* 0x0005880e01007387 */ /* 0x0001e40000100a00 */
[C---:B0-----:R-:W-:Y:S02]  /*834d0*/  HMMA.16816.F32 R12, R32.reuse, R28, R52 ;  /* 0x0000001c200c723c */ /* 0x041fe40000001834 */
[----:B------:R-:W-:Y:S04]  /*834e0*/  STL.64 [R1+0x51b8], R24 ;  /* 0x0051b81801007387 */ /* 0x000fe80000100a00 */
[----:B------:R-:W-:Y:S04]  /*834f0*/  STL.64 [R1+0x560], R8 ;  /* 0x0005600801007387 */ /* 0x000fe80000100a00 */
[----:B------:R0:W-:Y:S04]  /*83500*/  STL.64 [R1+0x568], R10 ;  /* 0x0005680a01007387 */ /* 0x0001e80000100a00 */
[----:B------:R-:W-:Y:S01]  /*83510*/  STL.64 [R1+0x51a0], R30 ;  /* 0x0051a01e01007387 */ /* 0x000fe20000100a00 */
[C---:B0-----:R-:W-:Y:S08]  /*83520*/  HMMA.16816.F32 R8, R32.reuse, R30, R56 ;  /* 0x0000001e2008723c */ /* 0x041ff00000001838 */
[----:B------:R-:W-:Y:S04]  /*83530*/  STL.64 [R1+0x530], R12 ;  /* 0x0005300c01007387 */ /* 0x000fe80000100a00 */
[----:B------:R0:W-:Y:S02]  /*83540*/  STL.64 [R1+0x538], R14 ;  /* 0x0005380e01007387 */ /* 0x0001e40000100a00 */
[C---:B0-----:R-:W-:Y:S06]  /*83550*/  HMMA.16816.F32 R12, R32.reuse, R36, R4 ;  /* 0x00000024200c723c */ /* 0x041fec0000001804 */
[----:B------:R-:W-:Y:S01]  /*83560*/  HMMA.16816.F32 R4, R32, R38, R48 ;  /* 0x000000262004723c */ /* 0x000fe20000001830 */
[----:B------:R-:W-:Y:S04]  /*83570*/  STL.64 [R1+0x5198], R28 ;  /* 0x0051981c01007387 */ /* 0x000fe80000100a00 */
[----:B------:R0:W-:Y:S04]  /*83580*/  STL.64 [R1+0x520], R8 ;  /* 0x0005200801007387 */ /* 0x0001e80000100a00 */
[----:B------:R1:W-:Y:S04]  /*83590*/  STL.64 [R1+0x528], R10 ;  /* 0x0005280a01007387 */ /* 0x0003e80000100a00 */
[----:B0-----:R-:W2:Y:S04]  /*835a0*/  LDL.LU R8, [R1+0x2e0] ;  /* 0x0002e00001087983 */ /* 0x001ea80000300800 */
[----:B------:R-:W-:Y:S04]  /*835b0*/  STL.64 [R1+0x500], R12 ;  /* 0x0005000c01007387 */ /* 0x000fe80000100a00 */
[----:B------:R-:W-:Y:S04]  /*835c0*/  STL.64 [R1+0x508], R14 ;  /* 0x0005080e01007387 */ /* 0x000fe80000100a00 */
[----:B------:R0:W-:Y:S04]  /*835d0*/  STL.64 [R1+0x4f0], R4 ;  /* 0x0004f00401007387 */ /* 0x0001e80000100a00 */
[----:B------:R3:W-:Y:S04]  /*835e0*/  STL.64 [R1+0x4f8], R6 ;  /* 0x0004f80601007387 */ /* 0x0007e80000100a00 */
[----:B------:R-:W2:Y:S04]  /*835f0*/  LDL.LU R9, [R1+0x2e4] ;  /* 0x0002e40001097983 */ /* 0x000ea80000300800 */
[----:B-1----:R-:W4:Y:S04]  /*83600*/  LDL.LU R10, [R1+0x2e8] ;  /* 0x0002e800010a7983 */ /* 0x002f280000300800 */
[----:B------:R-:W4:Y:S04]  /*83610*/  LDL.LU R11, [R1+0x2ec] ;  /* 0x0002ec00010b7983 */ /* 0x000f280000300800 */
[----:B------:R-:W2:Y:S04]  /*83620*/  LDL.LU R48, [R1+0x490] ;  /* 0x0004900001307983 */ /* 0x000ea80000300800 */
[----:B------:R-:W2:Y:S04]  /*83630*/  LDL.LU R49, [R1+0x494] ;  /* 0x0004940001317983 */ /* 0x000ea80000300800 */
[----:B------:R-:W2:Y:S04]  /*83640*/  LDL.LU R50, [R1+0x498] ;  /* 0x0004980001327983 */ /* 0x000ea80000300800 */
[----:B------:R-:W2:Y:S04]  /*83650*/  LDL.LU R51, [R1+0x49c] ;  /* 0x00049c0001337983 */ /* 0x000ea80000300800 */
[----:B0-----:R-:W2:Y:S04]  /*83660*/  LDL.LU R4, [R1+0x4e0] ;  /* 0x0004e00001047983 */ /* 0x001ea80000300800 */
[----:B------:R-:W2:Y:S04]  /*83670*/  LDL.LU R5, [R1+0x4e4] ;  /* 0x0004e40001057983 */ /* 0x000ea80000300800 */
[----:B---3--:R-:W3:Y:S04]  /*83680*/  LDL.LU R6, [R1+0x4e8] ;  /* 0x0004e80001067983 */ /* 0x008ee80000300800 */
[----:B------:R-:W3:Y:S04]  /*83690*/  LDL.LU R7, [R1+0x4ec] ;  /* 0x0004ec0001077983 */ /* 0x000ee80000300800 */
[----:B----4-:R-:W-:Y:S04]  /*836a0*/  STL.64 [R1+0x5268], R10 ;  /* 0x0052680a01007387 */ /* 0x010fe80000100a00 */
[----:B--2---:R-:W-:Y:S04]  /*836b0*/  STL.64 [R1+0x5260], R8 ;  /* 0x0052600801007387 */ /* 0x004fe80000100a00 */
[----:B------:R-:W2:Y:S04]  /*836c0*/  LDL.LU R16, [R1+0x310] ;  /* 0x0003100001107983 */ /* 0x000ea80000300800 */
[----:B------:R-:W2:Y:S04]  /*836d0*/  LDL.LU R17, [R1+0x314] ;  /* 0x0003140001117983 */ /* 0x000ea80000300800 */
[----:B------:R-:W4:Y:S04]  /*836e0*/  LDL.LU R18, [R1+0x318] ;  /* 0x0003180001127983 */ /* 0x000f280000300800 */
[----:B------:R-:W4:Y:S01]  /*836f0*/  LDL.LU R19, [R1+0x31c] ;  /* 0x00031c0001137983 */ /* 0x000f220000300800 */
[----:B------:R-:W-:-:S02]  /*83700*/  IMAD.MOV.U32 R22, RZ, RZ, R42 ;  /* 0x000000ffff167224 */ /* 0x000fc400078e002a */
[----:B------:R-:W-:Y:S01]  /*83710*/  IMAD.MOV.U32 R23, RZ, RZ, R43 ;  /* 0x000000ffff177224 */ /* 0x000fe200078e002b */
[----:B----4-:R-:W-:Y:S04]  /*83720*/  STL.64 [R1+0x5298], R18 ;  /* 0x0052981201007387 */ /* 0x010fe80000100a00 */
[----:B--2---:R-:W-:Y:S04]  /*83730*/  STL.64 [R1+0x5290], R16 ;  /* 0x0052901001007387 */ /* 0x004fe80000100a00 */
[----:B------:R-:W2:Y:S04]  /*83740*/  LDL.LU R42, [R1+0x52e4] ;  /* 0x0052e400012a7983 */ /* 0x000ea80000300800 */
[----:B------:R-:W2:Y:S04]  /*83750*/  LDL.LU R43, [R1+0x52e0] ;  /* 0x0052e000012b7983 */ /* 0x000ea80000300800 */
[----:B------:R-:W4:Y:S04]  /*83760*/  LDL.LU R24, [R1+0x330] ;  /* 0x0003300001187983 */ /* 0x000f280000300800 */
[----:B------:R-:W4:Y:S04]  /*83770*/  LDL.LU R25, [R1+0x334] ;  /* 0x0003340001197983 */ /* 0x000f280000300800 */
[----:B------:R-:W3:Y:S04]  /*83780*/  LDL.LU R26, [R1+0x338] ;  /* 0x00033800011a7983 */ /* 0x000ee80000300800 */
[----:B------:R-:W3:Y:S01]  /*83790*/  LDL.LU R27, [R1+0x33c] ;  /* 0x00033c00011b7983 */ /* 0x000ee20000300800 */
[----:B------:R-:W-:-:S02]  /*837a0*/  IMAD.MOV.U32 R20, RZ, RZ, R40 ;  /* 0x000000ffff147224 */ /* 0x000fc400078e0028 */
[----:B------:R-:W-:Y:S01]  /*837b0*/  IMAD.MOV.U32 R21, RZ, RZ, R41 ;  /* 0x000000ffff157224 */ /* 0x000fe200078e0029 */
[----:B---3--:R-:W-:Y:S04]  /*837c0*/  STL.64 [R1+0x52b0], R26 ;  /* 0x0052b01a01007387 */ /* 0x008fe80000100a00 */
[----:B----4-:R-:W-:Y:S04]  /*837d0*/  STL.64 [R1+0x52a8], R24 ;  /* 0x0052a81801007387 */ /* 0x010fe80000100a00 */
[----:B------:R-:W3:Y:S04]  /*837e0*/  LDL.LU R40, [R1+0x52dc] ;  /* 0x0052dc0001287983 */ /* 0x000ee80000300800 */
[----:B------:R-:W3:Y:S04]  /*837f0*/  LDL.LU R41, [R1+0x52d8] ;  /* 0x0052d80001297983 */ /* 0x000ee80000300800 */
[----:B------:R-:W-:Y:S04]  /*83800*/  STL.64 [R1+0x52c0], R22 ;  /* 0x0052c01601007387 */ /* 0x000fe80000100a00 */
[----:B------:R-:W-:Y:S04]  /*83810*/  STL.64 [R1+0x52b8], R20 ;  /* 0x0052b81401007387 */ /* 0x000fe80000100a00 */
        /* <DEDUP_REMOVED lines=8> */
[----:B------:R0:W-:Y:S02]  /*838a0*/  STL.64 [R1+0x51b0], R38 ;  /* 0x0051b02601007387 */ /* 0x0001e40000100a00 */
[----:B0-----:R-:W-:-:S02]  /*838b0*/  IMAD.MOV.U32 R38, RZ, RZ, R46 ;  /* 0x000000ffff267224 */ /* 0x001fc400078e002e */
[----:B------:R-:W4:Y:S01]  /*838c0*/  LDL.LU R46, [R1+0x52d4] ;  /* 0x0052d400012e7983 */ /* 0x000f220000300800 */
[----:B------:R-:W-:-:S03]  /*838d0*/  IMAD.MOV.U32 R39, RZ, RZ, R47 ;  /* 0x000000ffff277224 */ /* 0x000fc600078e002f */
[----:B------:R-:W4:Y:S04]  /*838e0*/  LDL.LU R47, [R1+0x52d0] ;  /* 0x0052d000012f7983 */ /* 0x000f280000300800 */
[----:B------:R0:W-:Y:S02]  /*838f0*/  STL.64 [R1+0x51a8], R36 ;  /* 0x0051a82401007387 */ /* 0x0001e40000100a00 */
[----:B0-----:R-:W-:Y:S02]  /*83900*/  IMAD.MOV.U32 R36, RZ, RZ, R44 ;  /* 0x000000ffff247224 */ /* 0x001fe400078e002c */
[----:B------:R-:W4:Y:S01]  /*83910*/  LDL.LU R44, [R1+0x52cc] ;  /* 0x0052cc00012c7983 */ /* 0x000f220000300800 */
[----:B------:R-:W-:-:S03]  /*83920*/  IMAD.MOV.U32 R37, RZ, RZ, R45 ;  /* 0x000000ffff257224 */ /* 0x000fc600078e002d */
[----:B------:R-:W4:Y:S04]  /*83930*/  LDL.LU R45, [R1+0x52c8] ;  /* 0x0052c800012d7983 */ /* 0x000f280000300800 */
[----:B------:R-:W4:Y:S01]  /*83940*/  LDL.LU R24, [R1+0x430] ;  /* 0x0004300001187983 */ /* 0x000f220000300800 */
[C---:B---3--:R-:W-:Y:S06]  /*83950*/  HMMA.16816.F32 R8, R32.reuse, R40, R4 ;  /* 0x000000282008723c */ /* 0x048fec0000001804 */
[----:B--2---:R-:W-:-:S15]  /*83960*/  HMMA.16816.F32 R4, R32, R42, R48 ;  /* 0x0000002a2004723c */ /* 0x004fde0000001830 */
[----:B------:R-:W-:-:S02]  /*83970*/  NOP ;  /* 0x0000000000007918 */ /* 0x000fc40000000000 */
[----:B------:R-:W-:Y:S04]  /*83980*/  STL.64 [R1+0x4e0], R8 ;  /* 0x0004e00801007387 */ /* 0x000fe80000100a00 */
[----:B------:R-:W-:Y:S04]  /*83990*/  STL.64 [R1+0x4e8], R10 ;  /* 0x0004e80a01007387 */ /* 0x000fe80000100a00 */
[----:B------:R0:W-:Y:S04]  /*839a0*/  STL.64 [R1+0x4d0], R4 ;  /* 0x0004d00401007387 */ /* 0x0001e80000100a00 */
[----:B------:R1:W-:Y:S04]  /*839b0*/  STL.64 [R1+0x4d8], R6 ;  /* 0x0004d80601007387 */ /* 0x0003e80000100a00 */
        /* <DEDUP_REMOVED lines=41> */
[----:B------:R0:W-:Y:S01]  /*83c50*/  STL.64 [R1+0x4c8], R22 ;  /* 0x0004c81601007387 */ /* 0x0001e20000100a00 */
[----:B---3--:R-:W-:-:S03]  /*83c60*/  IMAD R4, R4, 0x100, R48 ;  /* 0x0000010004047824 */ /* 0x008fc600078e0230 */
[----:B0-----:R-:W2:Y:S04]  /*83c70*/  LDL.LU.64 R22, [R1+0x52c0] ;  /* 0x0052c00001167983 */ /* 0x001ea80000300a00 */
[----:B------:R-:W3:Y:S04]  /*83c80*/  LDL.LU.64 R20, [R1+0x52b8] ;  /* 0x0052b80001147983 */ /* 0x000ee80000300a00 */
[----:B------:R-:W-:Y:S04]  /*83c90*/  STL.64 [R1+0x4b0], R24 ;  /* 0x0004b01801007387 */ /* 0x000fe80000100a00 */
[----:B------:R0:W-:Y:S01]  /*83ca0*/  STL.64 [R1+0x4b8], R26 ;  /* 0x0004b81a01007387 */ /* 0x0001e20000100a00 */
[----:B------:R-:W-:-:S03]  /*83cb0*/  IMAD R5, R5, 0x100, R49 ;  /* 0x0000010005057824 */ /* 0x000fc600078e0231 */
[----:B0-----:R-:W2:Y:S04]  /*83cc0*/  LDL.LU.64 R26, [R1+0x52b0] ;  /* 0x0052b000011a7983 */ /* 0x001ea80000300a00 */
[----:B------:R-:W2:Y:S04]  /*83cd0*/  LDL.LU.64 R24, [R1+0x52a8] ;  /* 0x0052a80001187983 */ /* 0x000ea80000300a00 */
[----:B------:R-:W-:Y:S04]  /*83ce0*/  STL.64 [R1+0x51f8], R46 ;  /* 0x0051f82e01007387 */ /* 0x000fe80000100a00 */
[----:B------:R0:W-:Y:S04]  /*83cf0*/  STL.64 [R1+0x51f0], R44 ;  /* 0x0051f02c01007387 */ /* 0x0001e80000100a00 */
[----:B0-----:R-:W4:Y:S04]  /*83d00*/  LDL.LU R44, [R1+0x390] ;  /* 0x00039000012c7983 */ /* 0x001f280000300800 */
[----:B------:R-:W4:Y:S04]  /*83d10*/  LDL.LU R45, [R1+0x394] ;  /* 0x00039400012d7983 */ /* 0x000f280000300800 */
[----:B------:R-:W4:Y:S04]  /*83d20*/  LDL.LU R46, [R1+0x398] ;  /* 0x00039800012e7983 */ /* 0x000f280000300800 */
[----:B------:R-:W4:Y:S04]  /*83d30*/  LDL.LU R47, [R1+0x39c] ;  /* 0x00039c00012f7983 */ /* 0x000f280000300800 */
[----:B------:R-:W3:Y:S04]  /*83d40*/  LDL.LU R48, [R1+0x52a4] ;  /* 0x0052a40001307983 */ /* 0x000ee80000300800 */
[----:B------:R-:W3:Y:S01]  /*83d50*/  LDL.LU R49, [R1+0x52a0] ;  /* 0x0052a00001317983 */ /* 0x000ee20000300800 */
[----:B------:R-:W-:-:S02]  /*83d60*/  IMAD R6, R6, 0x100, R50 ;  /* 0x0000010006067824 */ /* 0x000fc400078e0232 */
[----:B------:R-:W-:Y:S01]  /*83d70*/  IMAD R7, R7, 0x100, R51 ;  /* 0x0000010007077824 */ /* 0x000fe200078e0233 */
[----:B---3--:R-:W-:-:S15]  /*83d80*/  HMMA.16816.F32 R16, R32, R48, R16 ;  /* 0x000000302010723c */ /* 0x008fde0000001810 */
[----:B------:R-:W-:-:S08]  /*83d90*/  NOP ;  /* 0x0000000000007918 */ /* 0x000fd00000000000 */
[----:B------:R-:W-:Y:S04]  /*83da0*/  STL.64 [R1+0x490], R16 ;  /* 0x0004901001007387 */ /* 0x000fe80000100a00 */
[----:B------:R0:W-:Y:S04]  /*83db0*/  STL.64 [R1+0x498], R18 ;  /* 0x0004981201007387 */ /* 0x0001e80000100a00 */
[----:B0-----:R-:W3:Y:S04]  /*83dc0*/  LDL.LU.64 R18, [R1+0x5298] ;  /* 0x0052980001127983 */ /* 0x001ee80000300a00 */
[----:B------:R-:W3:Y:S04]  /*83dd0*/  LDL.LU.64 R16, [R1+0x5290] ;  /* 0x0052900001107983 */ /* 0x000ee80000300a00 */
[----:B------:R-:W2:Y:S04]  /*83de0*/  LDL.LU R50, [R1+0x528c] ;  /* 0x00528c0001327983 */ /* 0x000ea80000300800 */
[----:B------:R-:W2:Y:S02]  /*83df0*/  LDL.LU R51, [R1+0x5288] ;  /* 0x0052880001337983 */ /* 0x000ea40000300800 */
[----:B--2---:R-:W-:-:S15]  /*83e00*/  HMMA.16816.F32 R52, R32, R50, R52 ;  /* 0x000000322034723c */ /* 0x004fde0000001834 */
[----:B------:R-:W-:-:S08]  /*83e10*/  NOP ;  /* 0x0000000000007918 */ /* 0x000fd00000000000 */
[----:B------:R-:W-:Y:S04]  /*83e20*/  STL.64 [R1+0x550], R52 ;  /* 0x0005503401007387 */ /* 0x000fe80000100a00 */
[----:B------:R0:W-:Y:S04]  /*83e30*/  STL.64 [R1+0x558], R54 ;  /* 0x0005583601007387 */ /* 0x0001e80000100a00 */
[----:B0-----:R-:W2:Y:S04]  /*83e40*/  LDL.LU.64 R54, [R1+0x5280] ;  /* 0x0052800001367983 */ /* 0x001ea80000300a00 */
[----:B------:R-:W4:Y:S04]  /*83e50*/  LDL.LU.64 R52, [R1+0x5278] ;  /* 0x0052780001347983 */ /* 0x000f280000300a00 */
[----:B------:R0:W-:Y:S04]  /*83e60*/  STL.64 [R1+0x5228], R50 ;  /* 0x0052283201007387 */ /* 0x0001e80000100a00 */
[----:B0-----:R-:W2:Y:S04]  /*83e70*/  LDL.LU R50, [R1+0x28] ;  /* 0x0000280001327983 */ /* 0x001ea80000300800 */
[----:B------:R-:W2:Y:S04]  /*83e80*/  LDL.LU R51, [R1+0x2c] ;  /* 0x00002c0001337983 */ /* 0x000ea80000300800 */
[----:B------:R0:W-:Y:S04]  /*83e90*/  STL.64 [R1+0x5220], R48 ;  /* 0x0052203001007387 */ /* 0x0001e80000100a00 */
[----:B0-----:R-:W3:Y:S01]  /*83ea0*/  LDL R48, [R1+0x20] ;  /* 0x0000200001307983 */ /* 0x001ee20000100800 */
[----:B------:R-:W-:-:S03]  /*83eb0*/  IMAD.MOV.U32 R49, RZ, RZ, R0 ;  /* 0x000000ffff317224 */ /* 0x000fc600078e0000 */
        /* <DEDUP_REMOVED lines=16> */
[----:B------:R-:W-:-:S02]  /*83fc0*/  F2FP.F16.E5M2.UNPACK_B R4, R4 ;  /* 0x00000004ff04723e */ /* 0x000fc400020004ff */
[----:B------:R-:W-:Y:S02]  /*83fd0*/  F2FP.F16.E5M2.UNPACK_B R5, R5 ;  /* 0x00000005ff05723e */ /* 0x000fe400020004ff */
[----:B------:R-:W-:Y:S02]  /*83fe0*/  F2FP.F16.E5M2.UNPACK_B R6, R6 ;  /* 0x00000006ff06723e */ /* 0x000fe400020004ff */
[----:B------:R-:W-:-:S07]  /*83ff0*/  F2FP.F16.E5M2.UNPACK_B R7, R7 ;  /* 0x00000007ff07723e */ /* 0x000fce00020004ff */
[C---:B------:R-:W-:Y:S06]  /*84000*/  HMMA.16816.F32 R44, R4.reuse, R36, R44 ;  /* 0x00000024042c723c */ /* 0x040fec000000182c */
[C---:B------:R-:W-:Y:S06]  /*84010*/  HMMA.16816.F32 R28, R4.reuse, R20, R28 ;  /* 0x00000014041c723c */ /* 0x040fec000000181c */
[C---:B------:R-:W-:Y:S06]  /*84020*/  HMMA.16816.F32 R20, R4.reuse, R22, R24 ;  /* 0x000000160414723c */ /* 0x040fec0000001818 */
[C---:B------:R-:W-:Y:S06]  /*84030*/  HMMA.16816.F32 R16, R4.reuse, R60, R16 ;  /* 0x0000003c0410723c */ /* 0x040fec0000001810 */
[C---:B----4-:R-:W-:Y:S06]  /*84040*/  HMMA.16816.F32 R12, R4.reuse, R58, R12 ;  /* 0x0000003a040c723c */ /* 0x050fec000000180c */
[C---:B---3--:R-:W-:Y:S06]  /*84050*/  HMMA.16816.F32 R8, R4.reuse, R56, R8 ;  /* 0x000000380408723c */ /* 0x048fec0000001808 */
[C---:B--2---:R-:W-:Y:S06]  /*84060*/  HMMA.16816.F32 R48, R4.reuse, R50, R32 ;  /* 0x000000320430723c */ /* 0x044fec0000001820 */
        /* <DEDUP_REMOVED lines=11> */
[----:B------:R-:W-:Y:S04]  /*84120*/  STL.64 [R1+0x408], R22 ;  /* 0x0004081601007387 */ /* 0x000fe80000100a00 */
[----:B------:R-:W-:Y:S04]  /*84130*/  STL.64 [R1+0x3f0], R16 ;  /* 0x0003f01001007387 */ /* 0x000fe80000100a00 */
[----:B------:R-:W-:Y:S04]  /*84140*/  STL.64 [R1+0x3f8], R18 ;  /* 0x0003f81201007387 */ /* 0x000fe80000100a00 */
[----:B0-----:R-:W2:Y:S04]  /*84150*/  LDL.LU R28, [R1+0x1a0] ;  /* 0x0001a000011c7983 */ /* 0x001ea80000300800 */
[----:B------:R0:W-:Y:S04]  /*84160*/  STL.64 [R1+0x3d0], R12 ;  /* 0x0003d00c01007387 */ /* 0x0001e80000100a00 */
[----:B------:R3:W-:Y:S04]  /*84170*/  STL.64 [R1+0x3d8], R14 ;  /* 0x0003d80e01007387 */ /* 0x0007e80000100a00 */
[----:B------:R4:W-:Y:S04]  /*84180*/  STL.64 [R1+0x3b0], R8 ;  /* 0x0003b00801007387 */ /* 0x0009e80000100a00 */
[----:B------:R4:W-:Y:S04]  /*84190*/  STL.64 [R1+0x3b8], R10 ;  /* 0x0003b80a01007387 */ /* 0x0009e80000100a00 */
[----:B------:R-:W2:Y:S04]  /*841a0*/  LDL.LU R29, [R1+0x1a4] ;  /* 0x0001a400011d7983 */ /* 0x000ea80000300800 */
[----:B-1----:R-:W3:Y:S04]  /*841b0*/  LDL.LU R30, [R1+0x1a8] ;  /* 0x0001a800011e7983 */ /* 0x002ee80000300800 */
[----:B------:R-:W3:Y:S04]  /*841c0*/  LDL.LU R31, [R1+0x1ac] ;  /* 0x0001ac00011f7983 */ /* 0x000ee80000300800 */
[----:B---3--:R-:W-:Y:S04]  /*841d0*/  STL.64 [R1+0x5248], R30 ;  /* 0x0052481e01007387 */ /* 0x008fe80000100a00 */
[----:B--2---:R1:W-:Y:S04]  /*841e0*/  STL.64 [R1+0x5240], R28 ;  /* 0x0052401c01007387 */ /* 0x0043e80000100a00 */
[----:B------:R-:W2:Y:S04]  /*841f0*/  LDL.LU R32, [R1+0x260] ;  /* 0x0002600001207983 */ /* 0x000ea80000300800 */
[----:B------:R-:W2:Y:S04]  /*84200*/  LDL.LU R33, [R1+0x264] ;  /* 0x0002640001217983 */ /* 0x000ea80000300800 */
[----:B------:R-:W2:Y:S04]  /*84210*/  LDL.LU R34, [R1+0x268] ;  /* 0x0002680001227983 */ /* 0x000ea80000300800 */
[----:B------:R-:W2:Y:S04]  /*84220*/  LDL.LU R35, [R1+0x26c] ;  /* 0x00026c0001237983 */ /* 0x000ea80000300800 */
[----:B0-----:R-:W3:Y:S04]  /*84230*/  LDL.LU R12, [R1+0x280] ;  /* 0x00028000010c7983 */ /* 0x001ee80000300800 */
[----:B------:R-:W3:Y:S04]  /*84240*/  LDL.LU R13, [R1+0x284] ;  /* 0x00028400010d7983 */ /* 0x000ee80000300800 */
[----:B------:R-:W3:Y:S04]  /*84250*/  LDL.LU R14, [R1+0x288] ;  /* 0x00028800010e7983 */ /* 0x000ee80000300800 */
[----:B------:R-:W3:Y:S04]  /*84260*/  LDL.LU R15, [R1+0x28c] ;  /* 0x00028c00010f7983 */ /* 0x000ee80000300800 */
[----:B----4-:R-:W4:Y:S04]  /*84270*/  LDL.LU R8, [R1+0x2b0] ;  /* 0x0002b00001087983 */ /* 0x010f280000300800 */
[----:B------:R-:W4:Y:S04]  /*84280*/  LDL.LU R9, [R1+0x2b4] ;  /* 0x0002b40001097983 */ /* 0x000f280000300800 */
[----:B------:R-:W4:Y:S04]  /*84290*/  LDL.LU R10, [R1+0x2b8] ;  /* 0x0002b800010a7983 */ /* 0x000f280000300800 */
[----:B------:R-:W4:Y:S04]  /*842a0*/  LDL.LU R11, [R1+0x2bc] ;  /* 0x0002bc00010b7983 */ /* 0x000f280000300800 */
[----:B-1----:R-:W2:Y:S04]  /*842b0*/  LDL.LU R28, [R1+0x2d0] ;  /* 0x0002d000011c7983 */ /* 0x002ea80000300800 */
        /* <DEDUP_REMOVED lines=44> */
[----:B0-----:R-:W4:Y:S04]  /*84580*/  LDL.LU.64 R10, [R1+0x5238] ;  /* 0x00523800010a7983 */ /* 0x001f280000300a00 */
[----:B------:R-:W3:Y:S02]  /*84590*/  LDL.LU.64 R8, [R1+0x5230] ;  /* 0x0052300001087983 */ /* 0x000ee40000300a00 */
[C---:B---3--:R-:W-:Y:S06]  /*845a0*/  HMMA.16816.F32 R48, R4.reuse, R8, R48 ;  /* 0x000000080430723c */ /* 0x048fec0000001830 */
[----:B----4-:R-:W-:-:S15]  /*845b0*/  HMMA.16816.F32 R12, R4, R10, R12 ;  /* 0x0000000a040c723c */ /* 0x010fde000000180c */
[----:B------:R-:W-:-:S02]  /*845c0*/  NOP ;  /* 0x0000000000007918 */ /* 0x000fc40000000000 */
[----:B------:R-:W-:Y:S04]  /*845d0*/  STL.64 [R1+0x350], R48 ;  /* 0x0003503001007387 */ /* 0x000fe80000100a00 */
[----:B------:R0:W-:Y:S04]  /*845e0*/  STL.64 [R1+0x358], R50 ;  /* 0x0003583201007387 */ /* 0x0001e80000100a00 */
[----:B0-----:R-:W3:Y:S04]  /*845f0*/  LDL.LU.64 R50, [R1+0x5228] ;  /* 0x0052280001327983 */ /* 0x001ee80000300a00 */
[----:B------:R-:W4:Y:S04]  /*84600*/  LDL.LU.64 R48, [R1+0x5220] ;  /* 0x0052200001307983 */ /* 0x000f280000300a00 */
[----:B------:R-:W3:Y:S04]  /*84610*/  LDL R9, [R1+0x4348] ;  /* 0x0043480001097983 */ /* 0x000ee80000100800 */
[----:B------:R-:W-:Y:S04]  /*84620*/  STL.64 [R1+0x330], R12 ;  /* 0x0003300c01007387 */ /* 0x000fe80000100a00 */
[----:B------:R0:W-:Y:S04]  /*84630*/  STL.64 [R1+0x338], R14 ;  /* 0x0003380e01007387 */ /* 0x0001e80000100a00 */
[----:B0-----:R-:W2:Y:S04]  /*84640*/  LDL.LU.64 R14, [R1+0x5218] ;  /* 0x00521800010e7983 */ /* 0x001ea80000300a00 */
[----:B------:R-:W4:Y:S02]  /*84650*/  LDL.LU.64 R12, [R1+0x5210] ;  /* 0x00521000010c7983 */ /* 0x000f240000300a00 */
[C---:B----4-:R-:W-:Y:S06]  /*84660*/  HMMA.16816.F32 R32, R4.reuse, R12, R32 ;  /* 0x0000000c0420723c */ /* 0x050fec0000001820 */
[----:B--2---:R-:W-:-:S15]  /*84670*/  HMMA.16816.F32 R12, R4, R14, R16 ;  /* 0x0000000e040c723c */ /* 0x004fde0000001810 */
[----:B------:R-:W-:-:S02]  /*84680*/  NOP ;  /* 0x0000000000007918 */ /* 0x000fc40000000000 */
[----:B------:R0:W-:Y:S04]  /*84690*/  STL.64 [R1+0x310], R32 ;  /* 0x0003102001007387 */ /* 0x0001e80000100a00 */
[----:B------:R1:W-:Y:S04]  /*846a0*/  STL.64 [R1+0x318], R34 ;  /* 0x0003182201007387 */ /* 0x0003e80000100a00 */
[----:B0-----:R-:W2:Y:S04]  /*846b0*/  LDL.LU R32, [R1+0xd0] ;  /* 0x0000d00001207983 */ /* 0x001ea80000300800 */
[----:B------:R-:W2:Y:S04]  /*846c0*/  LDL.LU R33, [R1+0xd4] ;  /* 0x0000d40001217983 */ /* 0x000ea80000300800 */
[----:B-1----:R-:W2:Y:S04]  /*846d0*/  LDL.LU R34, [R1+0xd8] ;  /* 0x0000d80001227983 */ /* 0x002ea80000300800 */
[----:B------:R-:W2:Y:S04]  /*846e0*/  LDL.LU R35, [R1+0xdc] ;  /* 0x0000dc0001237983 */ /* 0x000ea80000300800 */
        /* <DEDUP_REMOVED lines=8> */
[C---:B---3--:R-:W-:Y:S06]  /*84770*/  HMMA.16816.F32 R44, R4.reuse, R16, R44 ;  /* 0x00000010042c723c */ /* 0x048fec000000182c */
[----:B----4-:R-:W-:-:S15]  /*84780*/  HMMA.16816.F32 R16, R4, R18, R20 ;  /* 0x000000120410723c */ /* 0x010fde0000001814 */
[----:B------:R-:W-:-:S02]  /*84790*/  NOP ;  /* 0x0000000000007918 */ /* 0x000fc40000000000 */
[----:B------:R-:W-:Y:S04]  /*847a0*/  STL.64 [R1+0x2d0], R44 ;  /* 0x0002d02c01007387 */ /* 0x000fe80000100a00 */
[----:B------:R0:W-:Y:S04]  /*847b0*/  STL.64 [R1+0x2d8], R46 ;  /* 0x0002d82e01007387 */ /* 0x0001e80000100a00 */
[----:B0-----:R-:W3:Y:S04]  /*847c0*/  LDL.LU.64 R46, [R1+0x51f8] ;  /* 0x0051f800012e7983 */ /* 0x001ee80000300a00 */
[----:B------:R-:W4:Y:S04]  /*847d0*/  LDL.LU.64 R44, [R1+0x51f0] ;  /* 0x0051f000012c7983 */ /* 0x000f280000300a00 */
[----:B------:R-:W2:Y:S04]  /*847e0*/  LDL.LU.64 R22, [R1+0x51e8] ;  /* 0x0051e80001167983 */ /* 0x000ea80000300a00 */
[----:B------:R-:W3:Y:S04]  /*847f0*/  LDL.LU.64 R20, [R1+0x51e0] ;  /* 0x0051e00001147983 */ /* 0x000ee80000300a00 */
[----:B------:R0:W-:Y:S04]  /*84800*/  STL.64 [R1+0x2b0], R16 ;  /* 0x0002b01001007387 */ /* 0x0001e80000100a00 */
[----:B------:R1:W-:Y:S04]  /*84810*/  STL.64 [R1+0x2b8], R18 ;  /* 0x0002b81201007387 */ /* 0x0003e80000100a00 */
[----:B0-----:R-:W4:Y:S04]  /*84820*/  LDL.LU R16, [R1+0x100] ;  /* 0x0001000001107983 */ /* 0x001f280000300800 */
[----:B------:R-:W4:Y:S01]  /*84830*/  LDL.LU R17, [R1+0x104] ;  /* 0x0001040001117983 */ /* 0x000f220000300800 */
[----:B-1----:R-:W-:-:S03]  /*84840*/  IMAD.MOV.U32 R19, RZ, RZ, R0 ;  /* 0x000000ffff137224 */ /* 0x002fc600078e0000 */
[----:B------:R-:W4:Y:S04]  /*84850*/  LDL.LU R18, [R1+0x108] ;  /* 0x0001080001127983 */ /* 0x000f280000300800 */
[----:B------:R-:W4:Y:S01]  /*84860*/  LDL.LU R0, [R1+0x51d8] ;  /* 0x0051d80001007983 */ /* 0x000f220000300800 */
[C---:B---3--:R-:W-:Y:S06]  /*84870*/  HMMA.16816.F32 R40, R4.reuse, R20, R40 ;  /* 0x000000140428723c */ /* 0x048fec0000001828 */
[----:B--2---:R-:W-:-:S15]  /*84880*/  HMMA.16816.F32 R20, R4, R22, R24 ;  /* 0x000000160414723c */ /* 0x004fde0000001818 */
        /* <DEDUP_REMOVED lines=20> */
[----:B------:R-:W2:Y:S04]  /*849d0*/  LDL.LU.64 R30, [R1+0x51a0] ;  /* 0x0051a000011e7983 */ /* 0x000ea80000300a00 */
[----:B------:R-:W4:Y:S04]  /*849e0*/  LDL.LU.64 R28, [R1+0x5198] ;  /* 0x00519800011c7983 */ /* 0x000f280000300a00 */
[----:B------:R0:W-:Y:S04]  /*849f0*/  STL.64 [R1+0x210], R24 ;  /* 0x0002101801007387 */ /* 0x0001e80000100a00 */
[----:B------:R1:W-:Y:S04]  /*84a00*/  STL.64 [R1+0x218], R26 ;  /* 0x0002181a01007387 */ /* 0x0003e80000100a00 */
[----:B0-----:R-:W4:Y:S04]  /*84a10*/  LDL.LU R24, [R1+0x190] ;  /* 0x0001900001187983 */ /* 0x001f280000300800 */
[----:B------:R-:W4:Y:S04]  /*84a20*/  LDL.LU R25, [R1+0x194] ;  /* 0x0001940001197983 */ /* 0x000f280000300800 */
[----:B-1----:R-:W4:Y:S01]  /*84a30*/  LDL.LU R26, [R1+0x198] ;  /* 0x00019800011a7983 */ /* 0x002f220000300800 */
[----:B------:R-:W-:Y:S01]  /*84a40*/  IMAD.MOV.U32 R27, RZ, RZ, R0 ;  /* 0x000000ffff1b7224 */ /* 0x000fe200078e0000 */
[C---:B---3--:R-:W-:Y:S06]  /*84a50*/  HMMA.16816.F32 R16, R4.reuse, R40, R16 ;  /* 0x000000280410723c */ /* 0x048fec0000001810 */
[----:B----4-:R-:W-:-:S15]  /*84a60*/  HMMA.16816.F32 R24, R4, R28, R24 ;  /* 0x0000001c0418723c */ /* 0x010fde0000001818 */
[----:B------:R-:W-:-:S08]  /*84a70*/  NOP ;  /* 0x0000000000007918 */ /* 0x000fd00000000000 */
[----:B------:R-:W-:Y:S04]  /*84a80*/  STL.64 [R1+0x1e0], R24 ;  /* 0x0001e01801007387 */ /* 0x000fe80000100a00 */
[----:B------:R2:W-:Y:S02]  /*84a90*/  STL.64 [R1+0x1e8], R26 ;  /* 0x0001e81a01007387 */ /* 0x0005e40000100a00 */
[C---:B--2---:R-:W-:Y:S06]  /*84aa0*/  HMMA.16816.F32 R24, R4.reuse, R30, R20 ;  /* 0x0000001e0418723c */ /* 0x044fec0000001814 */
[C---:B------:R-:W-:Y:S06]  /*84ab0*/  HMMA.16816.F32 R20, R4.reuse, R36, R12 ;  /* 0x000000240414723c */ /* 0x040fec000000180c */
[----:B------:R-:W-:Y:S01]  /*84ac0*/  HMMA.16816.F32 R12, R4, R38, R56 ;  /* 0x00000026040c723c */ /* 0x000fe20000001838 */
[----:B------:R-:W-:Y:S10]  /*84ad0*/  LDSM.16.M88.4 R36, [R9+UR4+0x1000] ;  /* 0x001000040924783b */ /* 0x000ff40008000200 */
[----:B------:R-:W-:Y:S04]  /*84ae0*/  STL.64 [R1+0x1c0], R24 ;  /* 0x0001c01801007387 */ /* 0x000fe80000100a00 */
[----:B------:R-:W-:Y:S08]  /*84af0*/  STL.64 [R1+0x1c8], R26 ;  /* 0x0001c81a01007387 */ /* 0x000ff00000100a00 */
[----:B------:R0:W-:Y:S04]  /*84b00*/  STL.64 [R1+0x170], R12 ;  /* 0x0001700c01007387 */ /* 0x0001e80000100a00 */
[----:B------:R-:W-:Y:S04]  /*84b10*/  STL.64 [R1+0x190], R20 ;  /* 0x0001901401007387 */ /* 0x000fe80000100a00 */
[----:B------:R-:W-:Y:S04]  /*84b20*/  STL.64 [R1+0x198], R22 ;  /* 0x0001981601007387 */ /* 0x000fe80000100a00 */
[----:B------:R-:W1:Y:S01]  /*84b30*/  LDSM.16.M88.4 R20, [R9+UR4] ;  /* 0x000000040914783b */ /* 0x000e620008000200 */
[----:B------:R-:W-:-:S03]  /*84b40*/  IMAD.MOV.U32 R0, RZ, RZ, R15 ;  /* 0x000000ffff007224 */ /* 0x000fc600078e000f */
[----:B------:R2:W-:Y:S04]  /*84b50*/  STL [R1+0x178], R14 ;  /* 0x0001780e01007387 */ /* 0x0005e80000100800 */
[----:B0-----:R-:W3:Y:S04]  /*84b60*/  LDL.LU R12, [R1+0xc0] ;  /* 0x0000c000010c7983 */ /* 0x001ee80000300800 */
[----:B------:R-:W3:Y:S04]  /*84b70*/  LDL.LU R13, [R1+0xc4] ;  /* 0x0000c400010d7983 */ /* 0x000ee80000300800 */
[----:B--2---:R-:W3:Y:S04]  /*84b80*/  LDL.LU R14, [R1+0xc8] ;  /* 0x0000c800010e7983 */ /* 0x004ee80000300800 */
[----:B------:R-:W3:Y:S04]  /*84b90*/  LDL.LU R15, [R1+0xcc] ;  /* 0x0000cc00010f7983 */ /* 0x000ee80000300800 */
[----:B------:R0:W-:Y:S04]  /*84ba0*/  STL [R1+0x4e38], R0 ;  /* 0x004e380001007387 */ /* 0x0001e80000100800 */
[----:B-1----:R-:W-:Y:S04]  /*84bb0*/  STL.64 [R1+0xe60], R20 ;  /* 0x000e601401007387 */ /* 0x002fe80000100a00 */
[----:B------:R-:W-:Y:S04]  /*84bc0*/  STL.64 [R1+0xe68], R22 ;  /* 0x000e681601007387 */ /* 0x000fe80000100a00 */
[----:B------:R-:W2:Y:S04]  /*84bd0*/  LDL.LU R56, [R1+0x90] ;  /* 0x0000900001387983 */ /* 0x000ea80000300800 */
[----:B------:R-:W2:Y:S01]  /*84be0*/  LDL.LU R57, [R1+0x94] ;  /* 0x0000940001397983 */ /* 0x000ea20000300800 */
[----:B0-----:R-:W-:-:S03]  /*84bf0*/  IMAD.MOV.U32 R0, RZ, RZ, R19 ;  /* 0x000000ffff007224 */ /* 0x001fc600078e0013 */
[----:B------:R-:W2:Y:S04]  /*84c00*/  LDL.LU R58, [R1+0x98] ;  /* 0x00009800013a7983 */ /* 0x000ea80000300800 */
[----:B------:R-:W2:Y:S04]  /*84c10*/  LDL.LU R59, [R1+0x9c] ;  /* 0x00009c00013b7983 */ /* 0x000ea80000300800 */
[----:B------:R-:W-:Y:S04]  /*84c20*/  STL.64 [R1+0x140], R16 ;  /* 0x0001401001007387 */ /* 0x000fe80000100a00 */
[----:B------:R-:W-:Y:S04]  /*84c30*/  STL [R1+0x148], R18 ;  /* 0x0001481201007387 */ /* 0x000fe80000100800 */
[----:B------:R-:W0:Y:S04]  /*84c40*/  LDSM.16.M88.4 R16, [R9+UR4+0x400] ;  /* 0x000400040910783b */ /* 0x000e280008000200 */
[----:B------:R-:W-:Y:S04]  /*84c50*/  STL [R1+0x4e60], R0 ;  /* 0x004e600001007387 */ /* 0x000fe80000100800 */
[----:B0-----:R-:W-:Y:S01]  /*84c60*/  STL.64 [R1+0xe80], R16 ;  /* 0x000e801001007387 */ /* 0x001fe20000100a00 */
[----:B------:R-:W-:-:S02]  /*84c70*/  IMAD.MOV.U32 R10, RZ, RZ, R16 ;  /* 0x000000ffff0a7224 */ /* 0x000fc400078e0010 */
[----:B------:R-:W-:Y:S01]  /*84c80*/  IMAD.MOV.U32 R11, RZ, RZ, R17 ;  /* 0x000000ffff0b7224 */ /* 0x000fe200078e0011 */
[----:B------:R0:W-:Y:S02]  /*84c90*/  STL.64 [R1+0xe88], R18 ;  /* 0x000e881201007387 */ /* 0x0001e40000100a00 */
[----:B0-----:R-:W-:-:S15]  /*84ca0*/  HMMA.16816.F32 R16, R4, R42, R32 ;  /* 0x0000002a0410723c */ /* 0x001fde0000001820 */
[----:B------:R-:W-:-:S08]  /*84cb0*/  NOP ;  /* 0x0000000000007918 */ /* 0x000fd00000000000 */
[----:B------:R-:W-:Y:S01]  /*84cc0*/  STL.64 [R1+0x110], R16 ;  /* 0x0001101001007387 */ /* 0x000fe20000100a00 */
[----:B------:R-:W-:-:S03]  /*84cd0*/  IMAD.MOV.U32 R0, RZ, RZ, R19 ;  /* 0x000000ffff007224 */ /* 0x000fc600078e0013 */
[----:B------:R-:W-:Y:S04]  /*84ce0*/  STL [R1+0x118], R18 ;  /* 0x0001181201007387 */ /* 0x000fe80000100800 */
[----:B------:R-:W0:Y:S04]  /*84cf0*/  LDSM.16.M88.4 R16, [R9+UR4+0x800] ;  /* 0x000800040910783b */ /* 0x000e280008000200 */
[----:B------:R-:W4:Y:S04]  /*84d00*/  LDL.LU R24, [R1+0x80] ;  /* 0x0000800001187983 */ /* 0x000f280000300800 */
[----:B------:R-:W4:Y:S04]  /*84d10*/  LDL.LU R25, [R1+0x84] ;  /* 0x0000840001197983 */ /* 0x000f280000300800 */
[----:B------:R-:W4:Y:S04]  /*84d20*/  LDL.LU R26, [R1+0x88] ;  /* 0x00008800011a7983 */ /* 0x000f280000300800 */
[----:B------:R-:W4:Y:S01]  /*84d30*/  LDL.LU R27, [R1+0x8c] ;  /* 0x00008c00011b7983 */ /* 0x000f220000300800 */
[----:B------:R-:W-:-:S03]  /*84d40*/  IMAD.MOV.U32 R3, RZ, RZ, R20 ;  /* 0x000000ffff037224 */ /* 0x000fc600078e0014 */
[----:B------:R1:W-:Y:S01]  /*84d50*/  STL [R1+0x4e88], R0 ;  /* 0x004e880001007387 */ /* 0x0003e20000100800 */
[----:B------:R-:W-:-:S03]  /*84d60*/  IMAD.MOV.U32 R2, RZ, RZ, R21 ;  /* 0x000000ffff027224 */ /* 0x000fc600078e0015 */
[----:B0-----:R-:W-:Y:S04]  /*84d70*/  STL.64 [R1+0xe70], R16 ;  /* 0x000e701001007387 */ /* 0x001fe80000100a00 */
[----:B------:R-:W-:Y:S04]  /*84d80*/  STL.64 [R1+0xe78], R18 ;  /* 0x000e781201007387 */ /* 0x000fe80000100a00 */
[----:B------:R-:W4:Y:S04]  /*84d90*/  LDL.LU R20, [R1+0x60] ;  /* 0x0000600001147983 */ /* 0x000f280000300800 */
[----:B------:R-:W4:Y:S04]  /*84da0*/  LDL.LU R21, [R1+0x64] ;  /* 0x0000640001157983 */ /* 0x000f280000300800 */
[----:B------:R-:W4:Y:S04]  /*84db0*/  LDL.LU R22, [R1+0x68] ;  /* 0x0000680001167983 */ /* 0x000f280000300800 */
[----:B------:R-:W4:Y:S01]  /*84dc0*/  LDL.LU R23, [R1+0x6c] ;  /* 0x00006c0001177983 */ /* 0x000f220000300800 */
[----:B------:R-:W-:-:S02]  /*84dd0*/  IMAD.MOV.U32 R29, RZ, RZ, R16 ;  /* 0x000000ffff1d7224 */ /* 0x000fc400078e0010 */
[----:B------:R-:W-:Y:S01]  /*84de0*/  IMAD.MOV.U32 R28, RZ, RZ, R17 ;  /* 0x000000ffff1c7224 */ /* 0x000fe200078e0011 */
[----:B------:R-:W4:Y:S04]  /*84df0*/  LDL.LU R60, [R1+0x194c] ;  /* 0x00194c00013c7983 */ /* 0x000f280000300800 */
[----:B------:R-:W0:Y:S04]  /*84e00*/  LDSM.16.M88.4 R16, [R9+UR4+0xc00] ;  /* 0x000c00040910783b */ /* 0x000e280008000200 */
[----:B------:R-:W4:Y:S04]  /*84e10*/  LDL.LU R32, [R1+0x1948] ;  /* 0x0019480001207983 */ /* 0x000f280000300800 */
[----:B------:R-:W4:Y:S04]  /*84e20*/  LDL.LU R61, [R1+0x1954] ;  /* 0x00195400013d7983 */ /* 0x000f280000300800 */
[----:B------:R-:W4:Y:S01]  /*84e30*/  LDL.LU R33, [R1+0x1950] ;  /* 0x0019500001217983 */ /* 0x000f220000300800 */
[----:B---3--:R-:W-:-:S15]  /*84e40*/  HMMA.16816.F32 R12, R4, R44, R12 ;  /* 0x0000002c040c723c */ /* 0x008fde000000180c */
[----:B------:R-:W-:-:S09]  /*84e50*/  NOP ;  /* 0x0000000000007918 */ /* 0x000fd20000000000 */
[----:B-1----:R-:W-:Y:S01]  /*84e60*/  IMAD.MOV.U32 R0, RZ, RZ, R15 ;  /* 0x000000ffff007224 */ /* 0x002fe200078e000f */
[----:B------:R-:W-:Y:S01]  /*84e70*/  STL.64 [R1+0xf0], R12 ;  /* 0x0000f00c01007387 */ /* 0x000fe20000100a00 */
[----:B0-----:R-:W-:-:S03]  /*84e80*/  IMAD.MOV.U32 R15, RZ, RZ, R17 ;  /* 0x000000ffff0f7224 */ /* 0x001fc600078e0011 */
[----:B------:R0:W-:Y:S04]  /*84e90*/  STL [R1+0xf8], R14 ;  /* 0x0000f80e01007387 */ /* 0x0001e80000100800 */
[----:B------:R-:W-:Y:S04]  /*84ea0*/  STL [R1+0x4ea8], R0 ;  /* 0x004ea80001007387 */ /* 0x000fe80000100800 */
[----:B------:R-:W-:Y:S01]  /*84eb0*/  STL.64 [R1+0xe50], R16 ;  /* 0x000e501001007387 */ /* 0x000fe20000100a00 */
[----:B0-----:R-:W-:-:S03]  /*84ec0*/  IMAD.MOV.U32 R14, RZ, RZ, R16 ;  /* 0x000000ffff0e7224 */ /* 0x001fc600078e0010 */
[----:B------:R2:W-:Y:S02]  /*84ed0*/  STL.64 [R1+0xe58], R18 ;  /* 0x000e581201007387 */ /* 0x0005e40000100a00 */
[----:B--2---:R-:W-:-:S15]  /*84ee0*/  HMMA.16816.F32 R16, R4, R46, R56 ;  /* 0x0000002e0410723c */ /* 0x004fde0000001838 */
[----:B------:R-:W-:-:S08]  /*84ef0*/  NOP ;  /* 0x0000000000007918 */ /* 0x000fd00000000000 */
[----:B------:R-:W-:Y:S04]  /*84f00*/  STL.64 [R1+0xd0], R16 ;  /* 0x0000d01001007387 */ /* 0x000fe80000100a00 */
[----:B------:R-:W-:Y:S01]  /*84f10*/  STL [R1+0xd8], R18 ;  /* 0x0000d81201007387 */ /* 0x000fe20000100800 */
[----:B------:R-:W-:-:S03]  /*84f20*/  IMAD.MOV.U32 R0, RZ, RZ, R19 ;  /* 0x000000ffff007224 */ /* 0x000fc600078e0013 */
        /* <DEDUP_REMOVED lines=8> */
[----:B------:R0:W-:Y:S04]  /*84fb0*/  STL [R1+0x4ec8], R0 ;  /* 0x004ec80001007387 */ /* 0x0001e80000100800 */
[----:B------:R-:W-:Y:S04]  /*84fc0*/  STL.64 [R1+0xe40], R36 ;  /* 0x000e402401007387 */ /* 0x000fe80000100a00 */
[----:B------:R-:W-:Y:S01]  /*84fd0*/  STL.64 [R1+0xe48], R38 ;  /* 0x000e482601007387 */ /* 0x000fe20000100a00 */
[----:B----4-:R-:W-:-:S15]  /*84fe0*/  HMMA.16816.F32 R24, R4, R48, R24 ;  /* 0x000000300418723c */ /* 0x010fde0000001818 */
[----:B------:R-:W-:-:S08]  /*84ff0*/  NOP ;  /* 0x0000000000007918 */ /* 0x000fd00000000000 */
[----:B------:R-:W-:Y:S01]  /*85000*/  STL.64 [R1+0x90], R24 ;  /* 0x0000901801007387 */ /* 0x000fe20000100a00 */
[----:B0-----:R-:W-:-:S03]  /*85010*/  IMAD.MOV.U32 R0, RZ, RZ, R27 ;  /* 0x000000ffff007224 */ /* 0x001fc600078e001b */
[----:B------:R-:W-:Y:S04]  /*85020*/  STL [R1+0x98], R26 ;  /* 0x0000981a01007387 */ /* 0x000fe80000100800 */
[----:B------:R-:W0:Y:S01]  /*85030*/  LDSM.16.M88.4 R24, [R9+UR4+0x1400] ;  /* 0x001400040918783b */ /* 0x000e220008000200 */
[----:B------:R-:W-:Y:S03]  /*85040*/  HMMA.16816.F32 R20, R4, R50, R20 ;  /* 0x000000320414723c */ /* 0x000fe60000001814 */
[----:B------:R1:W-:-:S15]  /*85050*/  STL [R1+0x4ecc], R0 ;  /* 0x004ecc0001007387 */ /* 0x0003de0000100800 */
[----:B------:R-:W-:-:S06]  /*85060*/  NOP ;  /* 0x0000000000007918 */ /* 0x000fcc0000000000 */
[----:B-1----:R-:W-:Y:S01]  /*85070*/  IMAD.MOV.U32 R0, RZ, RZ, R23 ;  /* 0x000000ffff007224 */ /* 0x002fe200078e0017 */
[----:B0-----:R-:W-:Y:S04]  /*85080*/  STL.64 [R1+0xe30], R24 ;  /* 0x000e301801007387 */ /* 0x001fe80000100a00 */
[----:B------:R-:W-:Y:S04]  /*85090*/  STL.64 [R1+0xe38], R26 ;  /* 0x000e381a01007387 */ /* 0x000fe80000100a00 */
[----:B------:R-:W-:Y:S04]  /*850a0*/  STL.64 [R1+0x60], R20 ;  /* 0x0000601401007387 */ /* 0x000fe80000100a00 */
[----:B------:R-:W-:Y:S04]  /*850b0*/  STL [R1+0x68], R22 ;  /* 0x0000681601007387 */ /* 0x000fe80000100800 */
[----:B------:R0:W-:Y:S04]  /*850c0*/  STL [R1+0x4f50], R0 ;  /* 0x004f500001007387 */ /* 0x0001e80000100800 */
[----:B0-----:R-:W4:Y:S01]  /*850d0*/  LDL R0, [R1+0x4348] ;  /* 0x0043480001007983 */ /* 0x001f220000100800 */
[----:B------:R-:W-:-:S02]  /*850e0*/  IMAD R32, R32, 0x100, R60 ;  /* 0x0000010020207824 */ /* 0x000fc400078e023c */
[----:B------:R-:W-:Y:S01]  /*850f0*/  IMAD R33, R33, 0x100, R61 ;  /* 0x0000010021217824 */ /* 0x000fe200078e023d */
[----:B------:R-:W3:Y:S04]  /*85100*/  LDL.LU R60, [R1+0x20] ;  /* 0x00002000013c7983 */ /* 0x000ee80000300800 */
[----:B------:R-:W3:Y:S04]  /*85110*/  LDL.LU R61, [R1+0x24] ;  /* 0x00002400013d7983 */ /* 0x000ee80000300800 */
[----:B------:R-:W3:Y:S04]  /*85120*/  LDL.LU R40, [R1+0x40] ;  /* 0x0000400001287983 */ /* 0x000ee80000300800 */
[----:B------:R-:W3:Y:S04]  /*85130*/  LDL.LU R41, [R1+0x44] ;  /* 0x0000440001297983 */ /* 0x000ee80000300800 */
[----:B------:R-:W3:Y:S04]  /*85140*/  LDL.LU R42, [R1+0x48] ;  /* 0x00004800012a7983 */ /* 0x000ee80000300800 */
[----:B------:R-:W3:Y:S01]  /*85150*/  LDL.LU R43, [R1+0x4c] ;  /* 0x00004c00012b7983 */ /* 0x000ee20000300800 */
[----:B------:R-:W-:-:S02]  /*85160*/  IMAD.MOV.U32 R39, RZ, RZ, R24 ;  /* 0x000000ffff277224 */ /* 0x000fc400078e0018 */
[----:B------:R-:W-:Y:S02]  /*85170*/  IMAD.MOV.U32 R38, RZ, RZ, R25 ;  /* 0x000000ffff267224 */ /* 0x000fe400078e0019 */
[----:B------:R-:W-:Y:S02]  /*85180*/  IMAD.MOV.U32 R17, RZ, RZ, R37 ;  /* 0x000000ffff117224 */ /* 0x000fe400078e0025 */
[----:B------:R-:W-:Y:S01]  /*85190*/  IMAD.MOV.U32 R16, RZ, RZ, R36 ;  /* 0x000000ffff107224 */ /* 0x000fe200078e0024 */
[----:B--2---:R-:W-:Y:S01]  /*851a0*/  HMMA.16816.F32 R44, R4, R52, R56 ;  /* 0x00000034042c723c */ /* 0x004fe20000001838 */
[----:B----4-:R-:W0:Y:S04]  /*851b0*/  LDSM.16.M88.4 R20, [R0+UR4+0x1800] ;  /* 0x001800040014783b */ /* 0x010e280008000200 */
[----:B------:R-:W1:Y:S04]  /*851c0*/  LDSM.16.M88.4 R24, [R0+UR4+0x1c00] ;  /* 0x001c00040018783b */ /* 0x000e680008000200 */
[----:B0-----:R0:W-:Y:S01]  /*851d0*/  STL.64 [R1+0xe20], R20 ;  /* 0x000e201401007387 */ /* 0x0011e20000100a00 */
[----:B------:R-:W-:-:S02]  /*851e0*/  IMAD.MOV.U32 R19, RZ, RZ, R20 ;  /* 0x000000ffff137224 */ /* 0x000fc400078e0014 */
[----:B------:R-:W-:Y:S01]  /*851f0*/  IMAD.MOV.U32 R18, RZ, RZ, R21 ;  /* 0x000000ffff127224 */ /* 0x000fe200078e0015 */
[----:B------:R2:W-:Y:S04]  /*85200*/  STL.64 [R1+0xe28], R22 ;  /* 0x000e281601007387 */ /* 0x0005e80000100a00 */
[----:B0-----:R-:W4:Y:S04]  /*85210*/  LDL.LU R20, [R1+0x70] ;  /* 0x0000700001147983 */ /* 0x001f280000300800 */
[----:B------:R-:W4:Y:S04]  /*85220*/  LDL.LU R21, [R1+0x74] ;  /* 0x0000740001157983 */ /* 0x000f280000300800 */
[----:B--2---:R-:W4:Y:S04]  /*85230*/  LDL.LU R22, [R1+0x78] ;  /* 0x0000780001167983 */ /* 0x004f280000300800 */
[----:B------:R-:W4:Y:S01]  /*85240*/  LDL.LU R23, [R1+0x7c] ;  /* 0x00007c0001177983 */ /* 0x000f220000300800 */
[----:B-1----:R-:W-:-:S03]  /*85250*/  IMAD.MOV.U32 R37, RZ, RZ, R24 ;  /* 0x000000ffff257224 */ /* 0x002fc600078e0018 */
[----:B------:R-:W-:Y:S01]  /*85260*/  STL.64 [R1+0x50], R44 ;  /* 0x0000502c01007387 */ /* 0x000fe20000100a00 */
[----:B------:R-:W-:-:S03]  /*85270*/  IMAD.MOV.U32 R36, RZ, RZ, R25 ;  /* 0x000000ffff247224 */ /* 0x000fc600078e0019 */
[----:B------:R-:W-:Y:S04]  /*85280*/  STL.64 [R1+0x58], R46 ;  /* 0x0000582e01007387 */ /* 0x000fe80000100a00 */
[----:B------:R0:W-:Y:S04]  /*85290*/  STL.64 [R1+0xe00], R24 ;  /* 0x000e001801007387 */ /* 0x0001e80000100a00 */
[----:B------:R1:W-:Y:S01]  /*852a0*/  STL.64 [R1+0xe08], R26 ;  /* 0x000e081a01007387 */ /* 0x0003e20000100a00 */
[----:B---3--:R-:W-:Y:S03]  /*852b0*/  HMMA.16816.F32 R4, R4, R60, R40 ;  /* 0x0000003c0404723c */ /* 0x008fe60000001828 */
[----:B------:R-:W2:Y:S04]  /*852c0*/  LDSM.16.M88.4 R44, [R0+UR4+0x2000] ;  /* 0x00200004002c783b */ /* 0x000ea80008000200 */
[----:B0-----:R-:W3:Y:S04]  /*852d0*/  LDL.LU R24, [R1+0xa0] ;  /* 0x0000a00001187983 */ /* 0x001ee80000300800 */
[----:B------:R-:W3:Y:S04]  /*852e0*/  LDL.LU R25, [R1+0xa4] ;  /* 0x0000a40001197983 */ /* 0x000ee80000300800 */
[----:B-1----:R-:W3:Y:S04]  /*852f0*/  LDL.LU R26, [R1+0xa8] ;  /* 0x0000a800011a7983 */ /* 0x002ee80000300800 */
[----:B------:R-:W3:Y:S04]  /*85300*/  LDL.LU R27, [R1+0xac] ;  /* 0x0000ac00011b7983 */ /* 0x000ee80000300800 */
[----:B------:R-:W3:Y:S04]  /*85310*/  LDL.LU R56, [R1+0xb0] ;  /* 0x0000b00001387983 */ /* 0x000ee80000300800 */
[----:B------:R-:W3:Y:S04]  /*85320*/  LDL.LU R57, [R1+0xb4] ;  /* 0x0000b40001397983 */ /* 0x000ee80000300800 */
[----:B------:R-:W3:Y:S04]  /*85330*/  LDL.LU R58, [R1+0xb8] ;  /* 0x0000b800013a7983 */ /* 0x000ee80000300800 */
[----:B------:R-:W3:Y:S04]  /*85340*/  LDL.LU R59, [R1+0xbc] ;  /* 0x0000bc00013b7983 */ /* 0x000ee80000300800 */
[----:B------:R-:W0:Y:S01]  /*85350*/  LDSM.16.M88.4 R40, [R0+UR4+0x2400] ;  /* 0x002400040028783b */ /* 0x000e220008000200 */
[----:B------:R-:W-:-:S02]  /*85360*/  IMAD R34, R34, 0x100, R54 ;  /* 0x0000010022227824 */ /* 0x000fc400078e0236 */
[----:B------:R-:W-:Y:S01]  /*85370*/  IMAD R35, R35, 0x100, R55 ;  /* 0x0000010023237824 */ /* 0x000fe200078e0237 */
[----:B------:R-:W-:Y:S02]  /*85380*/  F2FP.F16.E5M2.UNPACK_B R32, R32 ;  /* 0x00000020ff20723e */ /* 0x000fe400020004ff */
[----:B------:R-:W-:Y:S02]  /*85390*/  F2FP.F16.E5M2.UNPACK_B R33, R33 ;  /* 0x00000021ff21723e */ /* 0x000fe400020004ff */
[----:B------:R-:W-:Y:S02]  /*853a0*/  F2FP.F16.E5M2.UNPACK_B R34, R34 ;  /* 0x00000022ff22723e */ /* 0x000fe400020004ff */
[----:B------:R-:W-:Y:S02]  /*853b0*/  F2FP.F16.E5M2.UNPACK_B R35, R35 ;  /* 0x00000023ff23723e */ /* 0x000fe400020004ff */
[----:B------:R-:W-:Y:S02]  /*853c0*/  F2FP.F16.E5M2.UNPACK_B R8, R3 ;  /* 0x00000003ff08723e */ /* 0x000fe400020004ff */
[----:B------:R-:W-:Y:S01]  /*853d0*/  F2FP.F16.E5M2.UNPACK_B R9, R2 ;  /* 0x00000002ff09723e */ /* 0x000fe200020004ff */
[----:B--2---:R-:W-:Y:S01]  /*853e0*/  STL.64 [R1+0xe10], R44 ;  /* 0x000e102c01007387 */ /* 0x004fe20000100a00 */
[----:B------:R-:W-:-:S03]  /*853f0*/  F2FP.F16.E5M2.UNPACK_B R10, R10 ;  /* 0x0000000aff0a723e */ /* 0x000fc600020004ff */
[----:B------:R-:W-:Y:S04]  /*85400*/  STL.64 [R1+0xe18], R46 ;  /* 0x000e182e01007387 */ /* 0x000fe80000100a00 */
[----:B------:R1:W-:Y:S01]  /*85410*/  STL.64 [R1+0x40], R4 ;  /* 0x0000400401007387 */ /* 0x0003e20000100a00 */
[----:B------:R-:W-:-:S03]  /*85420*/  F2FP.F16.E5M2.UNPACK_B R11, R11 ;  /* 0x0000000bff0b723e */ /* 0x000fc600020004ff */
[----:B------:R2:W-:Y:S04]  /*85430*/  STL.64 [R1+0x48], R6 ;  /* 0x0000480601007387 */ /* 0x0005e80000100a00 */
[----:B0-----:R-:W-:Y:S04]  /*85440*/  STL.64 [R1+0xdd0], R40 ;  /* 0x000dd02801007387 */ /* 0x001fe80000100a00 */
[----:B------:R-:W-:Y:S04]  /*85450*/  STL.64 [R1+0xdd8], R42 ;  /* 0x000dd82a01007387 */ /* 0x000fe80000100a00 */
[----:B------:R-:W-:Y:S04]  /*85460*/  STL.64 [R1+0x28], R8 ;  /* 0x0000280801007387 */ /* 0x000fe80000100a00 */
[----:B------:R-:W-:Y:S01]  /*85470*/  STL [R1+0x18], R10 ;  /* 0x0000180a01007387 */ /* 0x000fe20000100800 */
[----:B------:R-:W-:-:S02]  /*85480*/  IMAD.MOV.U32 R2, RZ, RZ, R40 ;  /* 0x000000ffff027224 */ /* 0x000fc400078e0028 */
[----:B------:R-:W-:Y:S02]  /*85490*/  IMAD.MOV.U32 R3, RZ, RZ, R41 ;  /* 0x000000ffff037224 */ /* 0x000fe400078e0029 */
[----:B------:R-:W0:Y:S01]  /*854a0*/  LDSM.16.M88.4 R40, [R0+UR4+0x2800] ;  /* 0x002800040028783b */ /* 0x000e220008000200 */
[----:B-1----:R-:W-:Y:S02]  /*854b0*/  F2FP.F16.E5M2.UNPACK_B R4, R29 ;  /* 0x0000001dff04723e */ /* 0x002fe400020004ff */
[----:B------:R-:W-:Y:S01]  /*854c0*/  F2FP.F16.E5M2.UNPACK_B R5, R28 ;  /* 0x0000001cff05723e */ /* 0x000fe200020004ff */
[----:B--2---:R-:W-:Y:S01]  /*854d0*/  IMAD.MOV.U32 R7, RZ, RZ, R9 ;  /* 0x000000ffff077224 */ /* 0x004fe200078e0009 */
[----:B------:R-:W-:Y:S02]  /*854e0*/  F2FP.F16.E5M2.UNPACK_B R14, R14 ;  /* 0x0000000eff0e723e */ /* 0x000fe400020004ff */
[----:B------:R-:W-:Y:S01]  /*854f0*/  F2FP.F16.E5M2.UNPACK_B R15, R15 ;  /* 0x0000000fff0f723e */ /* 0x000fe200020004ff */
[----:B----4-:R-:W-:-:S15]  /*85500*/  HMMA.16816.F32 R20, R32, R8, R20 ;  /* 0x000000082014723c */ /* 0x010fde0000001814 */
[----:B------:R-:W-:-:S08]  /*85510*/  NOP ;  /* 0x0000000000007918 */ /* 0x000fd00000000000 */
[----:B------:R1:W-:Y:S04]  /*85520*/  STL.64 [R1+0x70], R20 ;  /* 0x0000701401007387 */ /* 0x0003e80000100a00 */
[----:B------:R2:W-:Y:S04]  /*85530*/  STL.64 [R1+0x78], R22 ;  /* 0x0000781601007387 */ /* 0x0005e80000100a00 */
[----:B-1----:R-:W4:Y:S04]  /*85540*/  LDL.LU R20, [R1+0xe0] ;  /* 0x0000e00001147983 */ /* 0x002f280000300800 */
[----:B------:R-:W-:Y:S04]  /*85550*/  STL [R1+0x1c], R11 ;  /* 0x00001c0b01007387 */ /* 0x000fe80000100800 */
[----:B------:R-:W4:Y:S04]  /*85560*/  LDL.LU R21, [R1+0xe4] ;  /* 0x0000e40001157983 */ /* 0x000f280000300800 */
[----:B--2---:R-:W4:Y:S04]  /*85570*/  LDL.LU R22, [R1+0xe8] ;  /* 0x0000e80001167983 */ /* 0x004f280000300800 */
[----:B------:R-:W4:Y:S01]  /*85580*/  LDL.LU R23, [R1+0xec] ;  /* 0x0000ec0001177983 */ /* 0x000f220000300800 */
[----:B---3--:R-:W-:Y:S03]  /*85590*/  HMMA.16816.F32 R28, R32, R10, R24 ;  /* 0x0000000a201c723c */ /* 0x008fe60000001818 */
[----:B------:R-:W1:Y:S04]  /*855a0*/  LDSM.16.M88.4 R24, [R0+UR4+0x2c00] ;  /* 0x002c00040018783b */ /* 0x000e680008000200 */
[----:B------:R-:W-:Y:S04]  /*855b0*/  STL [R1+0x5170], R7 ;  /* 0x0051700701007387 */ /* 0x000fe80000100800 */
[----:B0-----:R-:W-:Y:S04]  /*855c0*/  STL.64 [R1+0xdc0], R40 ;  /* 0x000dc02801007387 */ /* 0x001fe80000100a00 */
[----:B------:R-:W-:Y:S08]  /*855d0*/  STL.64 [R1+0xdc8], R42 ;  /* 0x000dc82a01007387 */ /* 0x000ff00000100a00 */
[----:B------:R-:W-:Y:S04]  /*855e0*/  STL.64 [R1+0x80], R28 ;  /* 0x0000801c01007387 */ /* 0x000fe80000100a00 */
[----:B------:R-:W-:Y:S04]  /*855f0*/  STL.64 [R1+0x88], R30 ;  /* 0x0000881e01007387 */ /* 0x000fe80000100a00 */
[----:B------:R-:W0:Y:S04]  /*85600*/  LDSM.16.M88.4 R28, [R0+UR4+0x3000] ;  /* 0x00300004001c783b */ /* 0x000e280008000200 */
[----:B-1----:R-:W-:Y:S01]  /*85610*/  STL.64 [R1+0xdb0], R24 ;  /* 0x000db01801007387 */ /* 0x002fe20000100a00 */
[----:B------:R-:W-:-:S02]  /*85620*/  IMAD.MOV.U32 R10, RZ, RZ, R24 ;  /* 0x000000ffff0a7224 */ /* 0x000fc400078e0018 */
[----:B------:R-:W-:Y:S01]  /*85630*/  IMAD.MOV.U32 R11, RZ, RZ, R25 ;  /* 0x000000ffff0b7224 */ /* 0x000fe200078e0019 */
[----:B------:R1:W-:Y:S02]  /*85640*/  STL.64 [R1+0xdb8], R26 ;  /* 0x000db81a01007387 */ /* 0x0003e40000100a00 */
[----:B-1----:R-:W-:Y:S06]  /*85650*/  HMMA.16816.F32 R24, R32, R4, R56 ;  /* 0x000000042018723c */ /* 0x002fec0000001838 */
[----:B------:R-:W-:-:S15]  /*85660*/  STL.64 [R1+0x10], R4 ;  /* 0x0000100401007387 */ /* 0x000fde0000100a00 */
[----:B------:R-:W-:-:S02]  /*85670*/  NOP ;  /* 0x0000000000007918 */ /* 0x000fc40000000000 */
[----:B------:R1:W-:Y:S04]  /*85680*/  STL.64 [R1+0xa0], R24 ;  /* 0x0000a01801007387 */ /* 0x0003e80000100a00 */
[----:B------:R2:W-:Y:S04]  /*85690*/  STL.64 [R1+0xa8], R26 ;  /* 0x0000a81a01007387 */ /* 0x0005e80000100a00 */
[----:B------:R-:W-:Y:S04]  /*856a0*/  STL.64 [R1+0x8], R14 ;  /* 0x0000080e01007387 */ /* 0x000fe80000100a00 */
[----:B------:R-:W3:Y:S04]  /*856b0*/  LDL.LU R56, [R1+0x120] ;  /* 0x0001200001387983 */ /* 0x000ee80000300800 */
[----:B------:R-:W3:Y:S04]  /*856c0*/  LDL.LU R57, [R1+0x124] ;  /* 0x0001240001397983 */ /* 0x000ee80000300800 */
[----:B------:R-:W3:Y:S04]  /*856d0*/  LDL.LU R58, [R1+0x128] ;  /* 0x00012800013a7983 */ /* 0x000ee80000300800 */
[----:B------:R-:W3:Y:S04]  /*856e0*/  LDL.LU R59, [R1+0x12c] ;  /* 0x00012c00013b7983 */ /* 0x000ee80000300800 */
[----:B-1----:R-:W3:Y:S04]  /*856f0*/  LDL.LU R24, [R1+0x130] ;  /* 0x0001300001187983 */ /* 0x002ee80000300800 */
[----:B------:R-:W3:Y:S04]  /*85700*/  LDL.LU R25, [R1+0x134] ;  /* 0x0001340001197983 */ /* 0x000ee80000300800 */
[----:B--2---:R-:W2:Y:S04]  /*85710*/  LDL.LU R26, [R1+0x138] ;  /* 0x00013800011a7983 */ /* 0x004ea80000300800 */
[----:B------:R-:W2:Y:S01]  /*85720*/  LDL.LU R27, [R1+0x13c] ;  /* 0x00013c00011b7983 */ /* 0x000ea20000300800 */
[----:B------:R-:W-:-:S02]  /*85730*/  IMAD.MOV.U32 R6, RZ, RZ, R5 ;  /* 0x000000ffff067224 */ /* 0x000fc400078e0005 */
[----:B------:R-:W-:-:S03]  /*85740*/  IMAD.MOV.U32 R7, RZ, RZ, R4 ;  /* 0x000000ffff077224 */ /* 0x000fc600078e0004 */
[----:B------:R-:W-:Y:S01]  /*85750*/  STL [R1+0x5178], R6 ;  /* 0x0051780601007387 */ /* 0x000fe20000100800 */
[----:B0-----:R-:W-:-:S03]  /*85760*/  IMAD.MOV.U32 R5, RZ, RZ, R28 ;  /* 0x000000ffff057224 */ /* 0x001fc600078e001c */
[----:B------:R0:W-:Y:S01]  /*85770*/  STL [R1+0x5174], R7 ;  /* 0x0051740701007387 */ /* 0x0001e20000100800 */
[----:B------:R-:W-:-:S03]  /*85780*/  IMAD.MOV.U32 R4, RZ, RZ, R29 ;  /* 0x000000ffff047224 */ /* 0x000fc600078e001d */
[----:B------:R-:W-:Y:S04]  /*85790*/  STL.64 [R1+0xda0], R28 ;  /* 0x000da01c01007387 */ /* 0x000fe80000100a00 */
[----:B------:R-:W-:Y:S04]  /*857a0*/  STL.64 [R1+0xda8], R30 ;  /* 0x000da81e01007387 */ /* 0x000fe80000100a00 */
[----:B------:R-:W1:Y:S01]  /*857b0*/  LDSM.16.M88.4 R28, [R0+UR4+0x3400] ;  /* 0x00340004001c783b */ /* 0x000e620008000200 */
[----:B------:R-:W-:Y:S02]  /*857c0*/  F2FP.F16.E5M2.UNPACK_B R16, R16 ;  /* 0x00000010ff10723e */ /* 0x000fe400020004ff */
[----:B------:R-:W-:Y:S01]  /*857d0*/  F2FP.F16.E5M2.UNPACK_B R17, R17 ;  /* 0x00000011ff11723e */ /* 0x000fe200020004ff */
[----:B0-----:R-:W-:-:S02]  /*857e0*/  IMAD.MOV.U32 R7, RZ, RZ, R15 ;  /* 0x000000ffff077224 */ /* 0x001fc400078e000f */
[----:B------:R-:W-:Y:S02]  /*857f0*/  IMAD.MOV.U32 R6, RZ, RZ, R14 ;  /* 0x000000ffff067224 */ /* 0x000fe400078e000e */
[----:B------:R-:W-:Y:S02]  /*85800*/  IMAD.MOV.U32 R8, RZ, RZ, R40 ;  /* 0x000000ffff087224 */ /* 0x000fe400078e0028 */
[----:B------:R-:W-:Y:S01]  /*85810*/  IMAD.MOV.U32 R9, RZ, RZ, R41 ;  /* 0x000000ffff097224 */ /* 0x000fe200078e0029 */
[----:B----4-:R-:W-:-:S15]  /*85820*/  HMMA.16816.F32 R20, R32, R14, R20 ;  /* 0x0000000e2014723c */ /* 0x010fde0000001814 */
[----:B------:R-:W-:-:S08]  /*85830*/  NOP ;  /* 0x0000000000007918 */ /* 0x000fd00000000000 */
[----:B------:R0:W-:Y:S04]  /*85840*/  STL.64 [R1+0xc0], R20 ;  /* 0x0000c01401007387 */ /* 0x0001e80000100a00 */
[----:B------:R4:W-:Y:S04]  /*85850*/  STL.64 [R1+0xc8], R22 ;  /* 0x0000c81601007387 */ /* 0x0009e80000100a00 */
[----:B------:R-:W-:Y:S04]  /*85860*/  STL.64 [R1], R16 ;  /* 0x0000001001007387 */ /* 0x000fe80000100a00 */
[----:B0-----:R-:W2:Y:S04]  /*85870*/  LDL.LU R20, [R1+0x160] ;  /* 0x0001600001147983 */ /* 0x001ea80000300800 */
[----:B------:R-:W2:Y:S04]  /*85880*/  LDL.LU R21, [R1+0x164] ;  /* 0x0001640001157983 */ /* 0x000ea80000300800 */
[----:B----4-:R-:W4:Y:S04]  /*85890*/  LDL.LU R22, [R1+0x168] ;  /* 0x0001680001167983 */ /* 0x010f280000300800 */
[----:B------:R-:W4:Y:S01]  /*858a0*/  LDL.LU R23, [R1+0x16c] ;  /* 0x00016c0001177983 */ /* 0x000f220000300800 */
[----:B-1----:R-:W-:-:S03]  /*858b0*/  IMAD.MOV.U32 R14, RZ, RZ, R28 ;  /* 0x000000ffff0e7224 */ /* 0x002fc600078e001c */
[----:B------:R-:W-:Y:S01]  /*858c0*/  STL [R1+0x5180], R7 ;  /* 0x0051800701007387 */ /* 0x000fe20000100800 */
[----:B------:R-:W-:-:S03]  /*858d0*/  IMAD.MOV.U32 R15, RZ, RZ, R29 ;  /* 0x000000ffff0f7224 */ /* 0x000fc600078e001d */
[----:B------:R-:W-:Y:S04]  /*858e0*/  STL [R1+0x517c], R6 ;  /* 0x00517c0601007387 */ /* 0x000fe80000100800 */
[----:B------:R0:W-:Y:S04]  /*858f0*/  STL.64 [R1+0xd90], R28 ;  /* 0x000d901c01007387 */ /* 0x0001e80000100a00 */
[----:B------:R1:W-:Y:S04]  /*85900*/  STL.64 [R1+0xd98], R30 ;  /* 0x000d981e01007387 */ /* 0x0003e80000100a00 */
[----:B0-----:R-:W4:Y:S04]  /*85910*/  LDL.LU R28, [R1+0x180] ;  /* 0x00018000011c7983 */ /* 0x001f280000300800 */
[----:B------:R-:W4:Y:S04]  /*85920*/  LDL.LU R29, [R1+0x184] ;  /* 0x00018400011d7983 */ /* 0x000f280000300800 */
[----:B-1----:R-:W4:Y:S04]  /*85930*/  LDL.LU R30, [R1+0x188] ;  /* 0x00018800011e7983 */ /* 0x002f280000300800 */
[----:B------:R-:W4:Y:S01]  /*85940*/  LDL.LU R31, [R1+0x18c] ;  /* 0x00018c00011f7983 */ /* 0x000f220000300800 */
[----:B---3--:R-:W-:-:S15]  /*85950*/  HMMA.16816.F32 R40, R32, R16, R56 ;  /* 0x000000102028723c */ /* 0x008fde0000001838 */
[----:B------:R-:W-:-:S08]  /*85960*/  NOP ;  /* 0x0000000000007918 */ /* 0x000fd00000000000 */
[----:B------:R-:W-:Y:S04]  /*85970*/  STL.64 [R1+0xe0], R40 ;  /* 0x0000e02801007387 */ /* 0x000fe80000100a00 */
[----:B------:R-:W-:Y:S04]  /*85980*/  STL.64 [R1+0xe8], R42 ;  /* 0x0000e82a01007387 */ /* 0x000fe80000100a00 */
[----:B------:R-:W0:Y:S01]  /*85990*/  LDSM.16.M88.4 R40, [R0+UR4+0x3800] ;  /* 0x003800040028783b */ /* 0x000e220008000200 */
[----:B------:R-:W-:Y:S02]  /*859a0*/  F2FP.F16.E5M2.UNPACK_B R60, R39 ;  /* 0x00000027ff3c723e */ /* 0x000fe400020004ff */
[----:B------:R-:W-:Y:S01]  /*859b0*/  F2FP.F16.E5M2.UNPACK_B R61, R38 ;  /* 0x00000026ff3d723e */ /* 0x000fe200020004ff */
[----:B------:R-:W-:-:S02]  /*859c0*/  IMAD.MOV.U32 R7, RZ, RZ, R16 ;  /* 0x000000ffff077224 */ /* 0x000fc400078e0010 */
[----:B------:R-:W-:Y:S01]  /*859d0*/  IMAD.MOV.U32 R6, RZ, RZ, R17 ;  /* 0x000000ffff067224 */ /* 0x000fe200078e0011 */
[----:B0-----:R-:W-:Y:S01]  /*859e0*/  STL.64 [R1+0xd80], R40 ;  /* 0x000d802801007387 */ /* 0x001fe20000100a00 */
[----:B------:R-:W-:Y:S02]  /*859f0*/  IMAD.MOV.U32 R16, RZ, RZ, R40 ;  /* 0x000000ffff107224 */ /* 0x000fe400078e0028 */
[----:B------:R-:W-:Y:S01]  /*85a00*/  IMAD.MOV.U32 R17, RZ, RZ, R41 ;  /* 0x000000ffff117224 */ /* 0x000fe200078e0029 */
[----:B------:R2:W-:Y:S02]  /*85a10*/  STL.64 [R1+0xd88], R42 ;  /* 0x000d882a01007387 */ /* 0x0005e40000100a00 */
[----:B--2---:R-:W-:Y:S02]  /*85a20*/  HMMA.16816.F32 R40, R32, R60, R24 ;  /* 0x0000003c2028723c */ /* 0x004fe40000001818 */
[----:B------:R-:W2:-:S15]  /*85a30*/  LDL.LU R24, [R1+0x1b0] ;  /* 0x0001b00001187983 */ /* 0x000e9e0000300800 */
[----:B------:R-:W-:-:S06]  /*85a40*/  NOP ;  /* 0x0000000000007918 */ /* 0x000fcc0000000000 */
[----:B------:R-:W-:Y:S04]  /*85a50*/  STL.64 [R1+0x100], R40 ;  /* 0x0001002801007387 */ /* 0x000fe80000100a00 */
[----:B------:R-:W-:Y:S04]  /*85a60*/  STL.64 [R1+0x108], R42 ;  /* 0x0001082a01007387 */ /* 0x000fe80000100a00 */
[----:B------:R-:W2:Y:S04]  /*85a70*/  LDL.LU R25, [R1+0x1b4] ;  /* 0x0001b40001197983 */ /* 0x000ea80000300800 */
[----:B------:R-:W2:Y:S04]  /*85a80*/  LDL.LU R26, [R1+0x1b8] ;  /* 0x0001b800011a7983 */ /* 0x000ea80000300800 */
[----:B------:R-:W2:Y:S04]  /*85a90*/  LDL.LU R27, [R1+0x1bc] ;  /* 0x0001bc00011b7983 */ /* 0x000ea80000300800 */
[----:B------:R-:W0:Y:S01]  /*85aa0*/  LDSM.16.M88.4 R40, [R0+UR4+0x3c00] ;  /* 0x003c00040028783b */ /* 0x000e220008000200 */
[----:B------:R-:W-:-:S02]  /*85ab0*/  F2FP.F16.E5M2.UNPACK_B R56, R37 ;  /* 0x00000025ff38723e */ /* 0x000fc400020004ff */
[----:B------:R-:W-:Y:S02]  /*85ac0*/  F2FP.F16.E5M2.UNPACK_B R57, R36 ;  /* 0x00000024ff39723e */ /* 0x000fe400020004ff */
[----:B------:R-:W1:Y:S01]  /*85ad0*/  LDSM.16.M88.4 R36, [R0+UR4+0x4000] ;  /* 0x004000040024783b */ /* 0x000e620008000200 */
[----:B------:R-:W-:Y:S02]  /*85ae0*/  F2FP.F16.E5M2.UNPACK_B R58, R19 ;  /* 0x00000013ff3a723e */ /* 0x000fe400020004ff */
[----:B------:R-:W-:Y:S01]  /*85af0*/  F2FP.F16.E5M2.UNPACK_B R59, R18 ;  /* 0x00000012ff3b723e */ /* 0x000fe200020004ff */
[----:B------:R-:W-:Y:S04]  /*85b00*/  STL [R1+0x5148], R61 ;  /* 0x0051483d01007387 */ /* 0x000fe80000100800 */
[----:B0-----:R-:W-:Y:S01]  /*85b10*/  STL.64 [R1+0xd70], R40 ;  /* 0x000d702801007387 */ /* 0x001fe20000100a00 */
[----:B------:R-:W-:-:S02]  /*85b20*/  IMAD.MOV.U32 R18, RZ, RZ, R40 ;  /* 0x000000ffff127224 */ /* 0x000fc400078e0028 */
[----:B------:R-:W-:Y:S01]  /*85b30*/  IMAD.MOV.U32 R19, RZ, RZ, R41 ;  /* 0x000000ffff137224 */ /* 0x000fe200078e0029 */
[----:B------:R4:W-:Y:S02]  /*85b40*/  STL.64 [R1+0xd78], R42 ;  /* 0x000d782a01007387 */ /* 0x0009e40000100a00 */
[----:B----4-:R-:W-:-:S15]  /*85b50*/  HMMA.16816.F32 R40, R32, R58, R20 ;  /* 0x0000003a2028723c */ /* 0x010fde0000001814 */
[----:B------:R-:W-:-:S08]  /*85b60*/  NOP ;  /* 0x0000000000007918 */ /* 0x000fd00000000000 */
[----:B------:R0:W-:Y:S04]  /*85b70*/  STL.64 [R1+0x120], R40 ;  /* 0x0001202801007387 */ /* 0x0001e80000100a00 */
[----:B------:R3:W-:Y:S04]  /*85b80*/  STL.64 [R1+0x128], R42 ;  /* 0x0001282a01007387 */ /* 0x0007e80000100a00 */
[----:B-1----:R-:W-:Y:S01]  /*85b90*/  STL.64 [R1+0xd60], R36 ;  /* 0x000d602401007387 */ /* 0x002fe20000100a00 */
[----:B------:R-:W-:Y:S03]  /*85ba0*/  HMMA.16816.F32 R28, R32, R56, R28 ;  /* 0x00000038201c723c */ /* 0x000fe6000000181c */
[----:B------:R-:W-:Y:S04]  /*85bb0*/  STL.64 [R1+0xd68], R38 ;  /* 0x000d682601007387 */ /* 0x000fe80000100a00 */
[----:B------:R-:W4:Y:S04]  /*85bc0*/  LDL.LU R48, [R1+0x1d0] ;  /* 0x0001d00001307983 */ /* 0x000f280000300800 */
[----:B------:R-:W4:Y:S04]  /*85bd0*/  LDL.LU R49, [R1+0x1d4] ;  /* 0x0001d40001317983 */ /* 0x000f280000300800 */
[----:B------:R-:W4:Y:S04]  /*85be0*/  LDL.LU R50, [R1+0x1d8] ;  /* 0x0001d80001327983 */ /* 0x000f280000300800 */
[----:B------:R-:W4:Y:S04]  /*85bf0*/  LDL.LU R51, [R1+0x1dc] ;  /* 0x0001dc0001337983 */ /* 0x000f280000300800 */
[----:B0-----:R-:W4:Y:S04]  /*85c00*/  LDL.LU R40, [R1+0x200] ;  /* 0x0002000001287983 */ /* 0x001f280000300800 */
[----:B------:R0:W-:Y:S04]  /*85c10*/  STL.64 [R1+0x130], R28 ;  /* 0x0001301c01007387 */ /* 0x0001e80000100a00 */
[----:B------:R1:W-:Y:S04]  /*85c20*/  STL.64 [R1+0x138], R30 ;  /* 0x0001381e01007387 */ /* 0x0003e80000100a00 */
[----:B------:R-:W4:Y:S04]  /*85c30*/  LDL.LU R41, [R1+0x204] ;  /* 0x0002040001297983 */ /* 0x000f280000300800 */
[----:B---3--:R-:W3:Y:S04]  /*85c40*/  LDL.LU R42, [R1+0x208] ;  /* 0x00020800012a7983 */ /* 0x008ee80000300800 */
[----:B------:R-:W3:Y:S04]  /*85c50*/  LDL.LU R43, [R1+0x20c] ;  /* 0x00020c00012b7983 */ /* 0x000ee80000300800 */
[----:B0-----:R-:W3:Y:S04]  /*85c60*/  LDL.LU R28, [R1+0x220] ;  /* 0x00022000011c7983 */ /* 0x001ee80000300800 */
[----:B------:R-:W3:Y:S04]  /*85c70*/  LDL.LU R29, [R1+0x224] ;  /* 0x00022400011d7983 */ /* 0x000ee80000300800 */
[----:B-1----:R-:W3:Y:S04]  /*85c80*/  LDL.LU R30, [R1+0x228] ;  /* 0x00022800011e7983 */ /* 0x002ee80000300800 */
[----:B------:R-:W3:Y:S01]  /*85c90*/  LDL.LU R31, [R1+0x22c] ;  /* 0x00022c00011f7983 */ /* 0x000ee20000300800 */
[----:B------:R-:W-:-:S02]  /*85ca0*/  IMAD.MOV.U32 R20, RZ, RZ, R36 ;  /* 0x000000ffff147224 */ /* 0x000fc400078e0024 */
[----:B------:R-:W-:Y:S02]  /*85cb0*/  IMAD.MOV.U32 R21, RZ, RZ, R37 ;  /* 0x000000ffff157224 */ /* 0x000fe400078e0025 */
[----:B------:R-:W0:Y:S04]  /*85cc0*/  LDSM.16.M88.4 R36, [R0+UR4+0x4400] ;  /* 0x004400040024783b */ /* 0x000e280008000200 */
[----:B------:R-:W-:Y:S04]  /*85cd0*/  STL.64 [R1+0x5130], R58 ;  /* 0x0051303a01007387 */ /* 0x000fe80000100a00 */
[----:B------:R-:W-:Y:S01]  /*85ce0*/  STL.64 [R1+0x5128], R56 ;  /* 0x0051283801007387 */ /* 0x000fe20000100a00 */
[----:B------:R-:W-:-:S02]  /*85cf0*/  IMAD.MOV.U32 R13, RZ, RZ, R44 ;  /* 0x000000ffff0d7224 */ /* 0x000fc400078e002c */
[----:B------:R-:W-:-:S03]  /*85d00*/  IMAD.MOV.U32 R12, RZ, RZ, R45 ;  /* 0x000000ffff0c7224 */ /* 0x000fc600078e002d */
[----:B------:R-:W-:Y:S02]  /*85d10*/  F2FP.F16.E5M2.UNPACK_B R54, R13 ;  /* 0x0000000dff36723e */ /* 0x000fe400020004ff */
[----:B------:R-:W-:Y:S01]  /*85d20*/  F2FP.F16.E5M2.UNPACK_B R55, R12 ;  /* 0x0000000cff37723e */ /* 0x000fe200020004ff */
[----:B0-----:R-:W-:Y:S01]  /*85d30*/  STL.64 [R1+0xd50], R36 ;  /* 0x000d502401007387 */ /* 0x001fe20000100a00 */
[----:B------:R-:W-:Y:S02]  /*85d40*/  IMAD.MOV.U32 R22, RZ, RZ, R36 ;  /* 0x000000ffff167224 */ /* 0x000fe400078e0024 */
[----:B------:R-:W-:Y:S01]  /*85d50*/  IMAD.MOV.U32 R23, RZ, RZ, R37 ;  /* 0x000000ffff177224 */ /* 0x000fe200078e0025 */
[----:B------:R-:W-:Y:S04]  /*85d60*/  STL.64 [R1+0xd58], R38 ;  /* 0x000d582601007387 */ /* 0x000fe80000100a00 */
[----:B------:R-:W0:Y:S01]  /*85d70*/  LDSM.16.M88.4 R36, [R0+UR4+0x4800] ;  /* 0x004800040024783b */ /* 0x000e220008000200 */
[----:B--2---:R-:W-:Y:S07]  /*85d80*/  HMMA.16816.F32 R44, R32, R54, R24 ;  /* 0x00000036202c723c */ /* 0x004fee0000001818 */
[----:B0-----:R-:W-:-:S02]  /*85d90*/  IMAD.MOV.U32 R24, RZ, RZ, R36 ;  /* 0x000000ffff187224 */ /* 0x001fc400078e0024 */
[----:B------:R-:W-:-:S14]  /*85da0*/  IMAD.MOV.U32 R25, RZ, RZ, R37 ;  /* 0x000000ffff197224 */ /* 0x000fdc00078e0025 */
[----:B------:R-:W-:Y:S04]  /*85db0*/  STL.64 [R1+0x150], R44 ;  /* 0x0001502c01007387 */ /* 0x000fe80000100a00 */
[----:B------:R-:W-:Y:S04]  /*85dc0*/  STL.64 [R1+0x158], R46 ;  /* 0x0001582e01007387 */ /* 0x000fe80000100a00 */
[----:B------:R0:W-:Y:S04]  /*85dd0*/  STL.64 [R1+0xd40], R36 ;  /* 0x000d402401007387 */ /* 0x0001e80000100a00 */
[----:B------:R1:W-:Y:S04]  /*85de0*/  STL.64 [R1+0xd48], R38 ;  /* 0x000d482601007387 */ /* 0x0003e80000100a00 */
[----:B0-----:R-:W2:Y:S04]  /*85df0*/  LDL.LU R36, [R1+0x250] ;  /* 0x0002500001247983 */ /* 0x001ea80000300800 */
[----:B------:R-:W2:Y:S04]  /*85e00*/  LDL.LU R37, [R1+0x254] ;  /* 0x0002540001257983 */ /* 0x000ea80000300800 */
[----:B-1----:R-:W2:Y:S04]  /*85e10*/  LDL.LU R38, [R1+0x258] ;  /* 0x0002580001267983 */ /* 0x002ea80000300800 */
[----:B------:R-:W2:Y:S04]  /*85e20*/  LDL.LU R39, [R1+0x25c] ;  /* 0x00025c0001277983 */ /* 0x000ea80000300800 */
[----:B------:R-:W2:Y:S04]  /*85e30*/  LDL.LU R44, [R1+0x270] ;  /* 0x00027000012c7983 */ /* 0x000ea80000300800 */
[----:B------:R-:W2:Y:S04]  /*85e40*/  LDL.LU R45, [R1+0x274] ;  /* 0x00027400012d7983 */ /* 0x000ea80000300800 */
[----:B------:R-:W2:Y:S04]  /*85e50*/  LDL.LU R46, [R1+0x278] ;  /* 0x00027800012e7983 */ /* 0x000ea80000300800 */
[----:B------:R-:W2:Y:S01]  /*85e60*/  LDL.LU R47, [R1+0x27c] ;  /* 0x00027c00012f7983 */ /* 0x000ea20000300800 */
[----:B------:R-:W-:-:S02]  /*85e70*/  F2FP.F16.E5M2.UNPACK_B R2, R2 ;  /* 0x00000002ff02723e */ /* 0x000fc400020004ff */
[----:B------:R-:W-:Y:S02]  /*85e80*/  F2FP.F16.E5M2.UNPACK_B R3, R3 ;  /* 0x00000003ff03723e */ /* 0x000fe400020004ff */
[----:B------:R-:W-:Y:S02]  /*85e90*/  F2FP.F16.E5M2.UNPACK_B R8, R8 ;  /* 0x00000008ff08723e */ /* 0x000fe400020004ff */
[----:B------:R-:W-:Y:S02]  /*85ea0*/  F2FP.F16.E5M2.UNPACK_B R9, R9 ;  /* 0x00000009ff09723e */ /* 0x000fe400020004ff */
[----:B------:R-:W-:Y:S02]  /*85eb0*/  F2FP.F16.E5M2.UNPACK_B R10, R10 ;  /* 0x0000000aff0a723e */ /* 0x000fe400020004ff */
[----:B------:R-:W-:Y:S01]  /*85ec0*/  F2FP.F16.E5M2.UNPACK_B R11, R11 ;  /* 0x0000000bff0b723e */ /* 0x000fe200020004ff */
[C---:B----4-:R-:W-:Y:S01]  /*85ed0*/  HMMA.16816.F32 R56, R32.reuse, R2, R48 ;  /* 0x000000022038723c */ /* 0x050fe20000001830 */
[----:B------:R-:W0:Y:S05]  /*85ee0*/  LDSM.16.M88.4 R48, [R0+UR4+0x4c00] ;  /* 0x004c00040030783b */ /* 0x000e2a0008000200 */
[----:B---3--:R-:W-:-:S15]  /*85ef0*/  HMMA.16816.F32 R40, R32, R8, R40 ;  /* 0x000000082028723c */ /* 0x008fde0000001828 */
[----:B------:R-:W-:-:S02]  /*85f00*/  NOP ;  /* 0x0000000000007918 */ /* 0x000fc40000000000 */
[----:B------:R-:W-:Y:S04]  /*85f10*/  STL.64 [R1+0x160], R56 ;  /* 0x0001603801007387 */ /* 0x000fe80000100a00 */
[----:B------:R-:W-:Y:S04]  /*85f20*/  STL.64 [R1+0x168], R58 ;  /* 0x0001683a01007387 */ /* 0x000fe80000100a00 */
[----:B0-----:R-:W-:Y:S04]  /*85f30*/  STL.64 [R1+0xd30], R48 ;  /* 0x000d303001007387 */ /* 0x001fe80000100a00 */
[----:B------:R-:W-:Y:S04]  /*85f40*/  STL.64 [R1+0xd38], R50 ;  /* 0x000d383201007387 */ /* 0x000fe80000100a00 */
[----:B------:R-:W-:Y:S04]  /*85f50*/  STL.64 [R1+0x180], R40 ;  /* 0x0001802801007387 */ /* 0x000fe80000100a00 */
[----:B------:R-:W-:Y:S04]  /*85f60*/  STL.64 [R1+0x188], R42 ;  /* 0x0001882a01007387 */ /* 0x000fe80000100a00 */
[----:B------:R-:W0:Y:S01]  /*85f70*/  LDSM.16.M88.4 R40, [R0+UR4+0x5000] ;  /* 0x005000040028783b */ /* 0x000e220008000200 */
[----:B------:R-:W-:Y:S01]  /*85f80*/  HMMA.16816.F32 R28, R32, R10, R28 ;  /* 0x0000000a201c723c */ /* 0x000fe2000000181c */
[----:B------:R-:W-:-:S02]  /*85f90*/  F2FP.F16.E5M2.UNPACK_B R12, R5 ;  /* 0x00000005ff0c723e */ /* 0x000fc400020004ff */
[----:B------:R-:W-:Y:S01]  /*85fa0*/  F2FP.F16.E5M2.UNPACK_B R13, R4 ;  /* 0x00000004ff0d723e */ /* 0x000fe200020004ff */
[----:B0-----:R0:W-:Y:S01]  /*85fb0*/  STL.64 [R1+0xd20], R40 ;  /* 0x000d202801007387 */ /* 0x0011e20000100a00 */
[----:B------:R-:W-:-:S03]  /*85fc0*/  IMAD.MOV.U32 R5, RZ, RZ, R40 ;  /* 0x000000ffff057224 */ /* 0x000fc600078e0028 */
[----:B------:R1:W-:Y:S01]  /*85fd0*/  STL.64 [R1+0xd28], R42 ;  /* 0x000d282a01007387 */ /* 0x0003e20000100a00 */
[----:B------:R-:W-:-:S03]  /*85fe0*/  IMAD.MOV.U32 R4, RZ, RZ, R41 ;  /* 0x000000ffff047224 */ /* 0x000fc600078e0029 */
[----:B0-----:R-:W3:Y:S11]  /*85ff0*/  LDL.LU R40, [R1+0x2a0] ;  /* 0x0002a00001287983 */ /* 0x001ef60000300800 */
[----:B------:R-:W-:Y:S04]  /*86000*/  STL.64 [R1+0x1a0], R28 ;  /* 0x0001a01c01007387 */ /* 0x000fe80000100a00 */
[----:B------:R-:W-:Y:S04]  /*86010*/  STL.64 [R1+0x1a8], R30 ;  /* 0x0001a81e01007387 */ /* 0x000fe80000100a00 */
[----:B------:R-:W3:Y:S04]  /*86020*/  LDL.LU R41, [R1+0x2a4] ;  /* 0x0002a40001297983 */ /* 0x000ee80000300800 */
[----:B-1----:R-:W3:Y:S04]  /*86030*/  LDL.LU R42, [R1+0x2a8] ;  /* 0x0002a800012a7983 */ /* 0x002ee80000300800 */
[----:B------:R-:W3:Y:S01]  /*86040*/  LDL.LU R43, [R1+0x2ac] ;  /* 0x0002ac00012b7983 */ /* 0x000ee20000300800 */
[----:B------:R-:W-:-:S02]  /*86050*/  IMAD.MOV.U32 R26, RZ, RZ, R48 ;  /* 0x000000ffff1a7224 */ /* 0x000fc400078e0030 */
[----:B------:R-:W-:Y:S02]  /*86060*/  IMAD.MOV.U32 R27, RZ, RZ, R49 ;  /* 0x000000ffff1b7224 */ /* 0x000fe400078e0031 */
[----:B------:R-:W0:Y:S04]  /*86070*/  LDSM.16.M88.4 R48, [R0+UR4+0x5400] ;  /* 0x005400040030783b */ /* 0x000e280008000200 */
[----:B------:R-:W-:Y:S04]  /*86080*/  STL.64 [R1+0x50f0], R10 ;  /* 0x0050f00a01007387 */ /* 0x000fe80000100a00 */
[----:B------:R-:W-:Y:S04]  /*86090*/  STL.64 [R1+0x50e8], R8 ;  /* 0x0050e80801007387 */ /* 0x000fe80000100a00 */
[----:B------:R-:W1:Y:S01]  /*860a0*/  LDSM.16.M88.4 R8, [R0+UR4+0x5800] ;  /* 0x005800040008783b */ /* 0x000e620008000200 */
[----:B------:R-:W-:-:S02]  /*860b0*/  F2FP.F16.E5M2.UNPACK_B R14, R14 ;  /* 0x0000000eff0e723e */ /* 0x000fc400020004ff */
[----:B------:R-:W-:Y:S01]  /*860c0*/  F2FP.F16.E5M2.UNPACK_B R15, R15 ;  /* 0x0000000fff0f723e */ /* 0x000fe200020004ff */
[----:B0-----:R-:W-:Y:S01]  /*860d0*/  STL.64 [R1+0xd10], R48 ;  /* 0x000d103001007387 */ /* 0x001fe20000100a00 */
[----:B------:R-:W-:Y:S02]  /*860e0*/  IMAD.MOV.U32 R30, RZ, RZ, R48 ;  /* 0x000000ffff1e7224 */ /* 0x000fe400078e0030 */
[----:B------:R-:W-:Y:S01]  /*860f0*/  IMAD.MOV.U32 R31, RZ, RZ, R49 ;  /* 0x000000ffff1f7224 */ /* 0x000fe200078e0031 */
[----:B------:R2:W-:Y:S02]  /*86100*/  STL.64 [R1+0xd18], R50 ;  /* 0x000d183201007387 */ /* 0x0005e40000100a00 */
[----:B--2---:R-:W-:Y:S07]  /*86110*/  HMMA.16816.F32 R48, R32, R12, R36 ;  /* 0x0000000c2030723c */ /* 0x004fee0000001824 */
[----:B-1----:R-:W-:-:S02]  /*86120*/  IMAD.MOV.U32 R36, RZ, RZ, R8 ;  /* 0x000000ffff247224 */ /* 0x002fc400078e0008 */
[----:B------:R-:W-:-:S14]  /*86130*/  IMAD.MOV.U32 R37, RZ, RZ, R9 ;  /* 0x000000ffff257224 */ /* 0x000fdc00078e0009 */
[----:B------:R-:W-:Y:S04]  /*86140*/  STL.64 [R1+0x1b0], R48 ;  /* 0x0001b03001007387 */ /* 0x000fe80000100a00 */
[----:B------:R-:W-:Y:S04]  /*86150*/  STL.64 [R1+0x1b8], R50 ;  /* 0x0001b83201007387 */ /* 0x000fe80000100a00 */
[----:B------:R-:W-:Y:S04]  /*86160*/  STL.64 [R1+0xd00], R8 ;  /* 0x000d000801007387 */ /* 0x000fe80000100a00 */
[----:B------:R0:W-:Y:S02]  /*86170*/  STL.64 [R1+0xd08], R10 ;  /* 0x000d080a01007387 */ /* 0x0001e40000100a00 */
[----:B0-----:R-:W-:Y:S06]  /*86180*/  HMMA.16816.F32 R8, R32, R14, R44 ;  /* 0x0000000e2008723c */ /* 0x001fec000000182c */
[----:B------:R-:W-:Y:S04]  /*86190*/  STL.64 [R1+0x50d0], R14 ;  /* 0x0050d00e01007387 */ /* 0x000fe80000100a00 */
[----:B------:R0:W-:Y:S04]  /*861a0*/  STL.64 [R1+0x50c8], R12 ;  /* 0x0050c80c01007387 */ /* 0x0001e80000100a00 */
[----:B------:R-:W-:Y:S09]  /*861b0*/  LDSM.16.M88.4 R44, [R0+UR4+0x6000] ;  /* 0x00600004002c783b */ /* 0x000ff20008000200 */
[----:B------:R-:W-:Y:S04]  /*861c0*/  STL.64 [R1+0x1d0], R8 ;  /* 0x0001d00801007387 */ /* 0x000fe80000100a00 */
[----:B------:R-:W-:Y:S04]  /*861d0*/  STL.64 [R1+0x1d8], R10 ;  /* 0x0001d80a01007387 */ /* 0x000fe80000100a00 */
[----:B------:R-:W1:Y:S04]  /*861e0*/  LDSM.16.M88.4 R8, [R0+UR4+0x5c00] ;  /* 0x005c00040008783b */ /* 0x000e680008000200 */
[----:B0-----:R-:W2:Y:S04]  /*861f0*/  LDL.LU R12, [R1+0x2c0] ;  /* 0x0002c000010c7983 */ /* 0x001ea80000300800 */
[----:B------:R-:W2:Y:S04]  /*86200*/  LDL.LU R13, [R1+0x2c4] ;  /* 0x0002c400010d7983 */ /* 0x000ea80000300800 */
[----:B------:R-:W2:Y:S04]  /*86210*/  LDL.LU R14, [R1+0x2c8] ;  /* 0x0002c800010e7983 */ /* 0x000ea80000300800 */
[----:B------:R-:W2:Y:S04]  /*86220*/  LDL.LU R15, [R1+0x2cc] ;  /* 0x0002cc00010f7983 */ /* 0x000ea80000300800 */
[----:B-1----:R0:W-:Y:S01]  /*86230*/  STL.64 [R1+0xcf0], R8 ;  /* 0x000cf00801007387 */ /* 0x0021e20000100a00 */
[----:B------:R-:W-:-:S02]  /*86240*/  IMAD.MOV.U32 R38, RZ, RZ, R8 ;  /* 0x000000ffff267224 */ /* 0x000fc400078e0008 */
[----:B------:R-:W-:Y:S01]  /*86250*/  IMAD.MOV.U32 R39, RZ, RZ, R9 ;  /* 0x000000ffff277224 */ /* 0x000fe200078e0009 */
[----:B------:R1:W-:Y:S04]  /*86260*/  STL.64 [R1+0xcf8], R10 ;  /* 0x000cf80a01007387 */ /* 0x0003e80000100a00 */
[----:B0-----:R-:W4:Y:S04]  /*86270*/  LDL.LU R8, [R1+0x2f0] ;  /* 0x0002f00001087983 */ /* 0x001f280000300800 */
[----:B------:R-:W4:Y:S04]  /*86280*/  LDL.LU R9, [R1+0x2f4] ;  /* 0x0002f40001097983 */ /* 0x000f280000300800 */
[----:B-1----:R-:W4:Y:S04]  /*86290*/  LDL.LU R10, [R1+0x2f8] ;  /* 0x0002f800010a7983 */ /* 0x002f280000300800 */
[----:B------:R-:W4:Y:S04]  /*862a0*/  LDL.LU R11, [R1+0x2fc] ;  /* 0x0002fc00010b7983 */ /* 0x000f280000300800 */
[----:B------:R-:W4:Y:S04]  /*862b0*/  LDL.LU R56, [R1+0x320] ;  /* 0x0003200001387983 */ /* 0x000f280000300800 */
[----:B------:R-:W4:Y:S04]  /*862c0*/  LDL.LU R57, [R1+0x324] ;  /* 0x0003240001397983 */ /* 0x000f280000300800 */
[----:B------:R-:W4:Y:S04]  /*862d0*/  LDL.LU R58, [R1+0x328] ;  /* 0x00032800013a7983 */ /* 0x000f280000300800 */
[----:B------:R-:W4:Y:S01]  /*862e0*/  LDL.LU R59, [R1+0x32c] ;  /* 0x00032c00013b7983 */ /* 0x000f220000300800 */
[----:B------:R-:W-:-:S02]  /*862f0*/  F2FP.F16.E5M2.UNPACK_B R16, R16 ;  /* 0x00000010ff10723e */ /* 0x000fc400020004ff */
[----:B------:R-:W-:-:S07]  /*86300*/  F2FP.F16.E5M2.UNPACK_B R17, R17 ;  /* 0x00000011ff11723e */ /* 0x000fce00020004ff */
[----:B---3--:R-:W-:-:S15]  /*86310*/  HMMA.16816.F32 R48, R32, R16, R40 ;  /* 0x000000102030723c */ /* 0x008fde0000001828 */
[----:B------:R-:W-:-:S08]  /*86320*/  NOP ;  /* 0x0000000000007918 */ /* 0x000fd00000000000 */
[----:B------:R0:W-:Y:S04]  /*86330*/  STL.64 [R1+0x1f0], R48 ;  /* 0x0001f03001007387 */ /* 0x0001e80000100a00 */
[----:B------:R1:W-:Y:S04]  /*86340*/  STL.64 [R1+0x1f8], R50 ;  /* 0x0001f83201007387 */ /* 0x0003e80000100a00 */
[----:B------:R3:W-:Y:S04]  /*86350*/  STL.64 [R1+0xce0], R44 ;  /* 0x000ce02c01007387 */ /* 0x0007e80000100a00 */
[----:B------:R3:W-:Y:S04]  /*86360*/  STL.64 [R1+0xce8], R46 ;  /* 0x000ce82e01007387 */ /* 0x0007e80000100a00 */
[----:B0-----:R-:W4:Y:S04]  /*86370*/  LDL.LU R48, [R1+0x340] ;  /* 0x0003400001307983 */ /* 0x001f280000300800 */
[----:B------:R-:W4:Y:S04]  /*86380*/  LDL.LU R49, [R1+0x344] ;  /* 0x0003440001317983 */ /* 0x000f280000300800 */
[----:B-1----:R-:W4:Y:S04]  /*86390*/  LDL.LU R50, [R1+0x348] ;  /* 0x0003480001327983 */ /* 0x002f280000300800 */
[----:B------:R-:W4:Y:S01]  /*863a0*/  LDL.LU R51, [R1+0x34c] ;  /* 0x00034c0001337983 */ /* 0x000f220000300800 */
[----:B------:R-:W-:-:S02]  /*863b0*/  IMAD.MOV.U32 R40, RZ, RZ, R44 ;  /* 0x000000ffff287224 */ /* 0x000fc400078e002c */
[----:B------:R-:W-:Y:S01]  /*863c0*/  IMAD.MOV.U32 R41, RZ, RZ, R45 ;  /* 0x000000ffff297224 */ /* 0x000fe200078e002d */
[----:B---3--:R-:W3:Y:S04]  /*863d0*/  LDL.LU R44, [R1+0x360] ;  /* 0x00036000012c7983 */ /* 0x008ee80000300800 */
[----:B------:R-:W3:Y:S04]  /*863e0*/  LDL.LU R45, [R1+0x364] ;  /* 0x00036400012d7983 */ /* 0x000ee80000300800 */
[----:B------:R-:W3:Y:S04]  /*863f0*/  LDL.LU R46, [R1+0x368] ;  /* 0x00036800012e7983 */ /* 0x000ee80000300800 */
[----:B------:R-:W3:Y:S01]  /*86400*/  LDL.LU R47, [R1+0x36c] ;  /* 0x00036c00012f7983 */ /* 0x000ee20000300800 */
[----:B------:R-:W-:-:S02]  /*86410*/  F2FP.F16.E5M2.UNPACK_B R18, R18 ;  /* 0x00000012ff12723e */ /* 0x000fc400020004ff */
[----:B------:R-:W-:-:S05]  /*86420*/  F2FP.F16.E5M2.UNPACK_B R19, R19 ;  /* 0x00000013ff13723e */ /* 0x000fca00020004ff */
[----:B------:R-:W-:Y:S04]  /*86430*/  STL.64 [R1+0x50b0], R18 ;  /* 0x0050b01201007387 */ /* 0x000fe80000100a00 */
[----:B------:R4:W-:Y:S01]  /*86440*/  STL.64 [R1+0x50a8], R16 ;  /* 0x0050a81001007387 */ /* 0x0009e20000100a00 */
[----:B------:R-:W-:Y:S02]  /*86450*/  F2FP.F16.E5M2.UNPACK_B R20, R20 ;  /* 0x00000014ff14723e */ /* 0x000fe400020004ff */
[----:B------:R-:W-:Y:S02]  /*86460*/  F2FP.F16.E5M2.UNPACK_B R21, R21 ;  /* 0x00000015ff15723e */ /* 0x000fe400020004ff */
[----:B------:R-:W-:Y:S02]  /*86470*/  F2FP.F16.E5M2.UNPACK_B R22, R22 ;  /* 0x00000016ff16723e */ /* 0x000fe400020004ff */
[----:B------:R-:W-:Y:S01]  /*86480*/  F2FP.F16.E5M2.UNPACK_B R23, R23 ;  /* 0x00000017ff17723e */ /* 0x000fe200020004ff */
[----:B--2---:R-:W-:-:S15]  /*86490*/  HMMA.16816.F32 R12, R32, R18, R12 ;  /* 0x00000012200c723c */ /* 0x004fde000000180c */
[----:B------:R-:W-:-:S08]  /*864a0*/  NOP ;  /* 0x0000000000007918 */ /* 0x000fd00000000000 */
[----:B------:R-:W-:Y:S04]  /*864b0*/  STL.64 [R1+0x200], R12 ;  /* 0x0002000c01007387 */ /* 0x000fe80000100a00 */
[----:B------:R-:W-:Y:S04]  /*864c0*/  STL.64 [R1+0x208], R14 ;  /* 0x0002080e01007387 */ /* 0x000fe80000100a00 */
[----:B------:R-:W0:Y:S01]  /*864d0*/  LDSM.16.M88.4 R12, [R0+UR4+0x6400] ;  /* 0x00640004000c783b */ /* 0x000e220008000200 */
[----:B----4-:R-:W-:Y:S03]  /*864e0*/  HMMA.16816.F32 R16, R32, R20, R8 ;  /* 0x000000142010723c */ /* 0x010fe60000001808 */
[----:B------:R-:W1:Y:S01]  /*864f0*/  LDSM.16.M88.4 R8, [R0+UR4+0x6800] ;  /* 0x006800040008783b */ /* 0x000e620008000200 */
[----:B0-----:R-:W-:-:S02]  /*86500*/  IMAD.MOV.U32 R42, RZ, RZ, R12 ;  /* 0x000000ffff2a7224 */ /* 0x001fc400078e000c */
[----:B------:R-:W-:Y:S01]  /*86510*/  IMAD.MOV.U32 R43, RZ, RZ, R13 ;  /* 0x000000ffff2b7224 */ /* 0x000fe200078e000d */
[----:B------:R-:W-:Y:S04]  /*86520*/  STL.64 [R1+0xcd0], R12 ;  /* 0x000cd00c01007387 */ /* 0x000fe80000100a00 */
[----:B------:R1:W-:Y:S04]  /*86530*/  STL.64 [R1+0xcd8], R14 ;  /* 0x000cd80e01007387 */ /* 0x0003e80000100a00 */
[----:B------:R-:W-:Y:S04]  /*86540*/  STL.64 [R1+0x5190], R42 ;  /* 0x0051902a01007387 */ /* 0x000fe80000100a00 */
[----:B------:R-:W-:Y:S04]  /*86550*/  STL.64 [R1+0x5188], R40 ;  /* 0x0051882801007387 */ /* 0x000fe80000100a00 */
[----:B------:R-:W-:Y:S01]  /*86560*/  STL.64 [R1+0x220], R16 ;  /* 0x0002201001007387 */ /* 0x000fe20000100a00 */
[----:B-1----:R-:W-:-:S03]  /*86570*/  IMAD.MOV.U32 R15, RZ, RZ, R8 ;  /* 0x000000ffff0f7224 */ /* 0x002fc600078e0008 */
[----:B------:R-:W-:Y:S01]  /*86580*/  STL.64 [R1+0x228], R18 ;  /* 0x0002281201007387 */ /* 0x000fe20000100a00 */
[----:B------:R-:W-:-:S03]  /*86590*/  IMAD.MOV.U32 R14, RZ, RZ, R9 ;  /* 0x000000ffff0e7224 */ /* 0x000fc600078e0009 */
[----:B------:R-:W-:Y:S04]  /*865a0*/  STL.64 [R1+0xcc0], R8 ;  /* 0x000cc00801007387 */ /* 0x000fe80000100a00 */
[----:B------:R0:W-:Y:S02]  /*865b0*/  STL.64 [R1+0xcc8], R10 ;  /* 0x000cc80a01007387 */ /* 0x0001e40000100a00 */
[----:B0-----:R-:W-:Y:S06]  /*865c0*/  HMMA.16816.F32 R8, R32, R22, R56 ;  /* 0x000000162008723c */ /* 0x001fec0000001838 */
[----:B------:R-:W-:Y:S04]  /*865d0*/  STL.64 [R1+0x50c0], R22 ;  /* 0x0050c01601007387 */ /* 0x000fe80000100a00 */
[----:B------:R-:W-:-:S13]  /*865e0*/  STL.64 [R1+0x50b8], R20 ;  /* 0x0050b81401007387 */ /* 0x000fda0000100a00 */
        /* <DEDUP_REMOVED lines=10> */
[----:B------:R-:W-:Y:S01]  /*86690*/  HMMA.16816.F32 R16, R32, R24, R48 ;  /* 0x000000182010723c */ /* 0x000fe20000001830 */
[----:B------:R-:W-:Y:S02]  /*866a0*/  F2FP.F16.E5M2.UNPACK_B R26, R26 ;  /* 0x0000001aff1a723e */ /* 0x000fe400020004ff */
[----:B------:R-:W-:-:S15]  /*866b0*/  F2FP.F16.E5M2.UNPACK_B R27, R27 ;  /* 0x0000001bff1b723e */ /* 0x000fde00020004ff */
[----:B------:R-:W-:-:S05]  /*866c0*/  NOP ;  /* 0x0000000000007918 */ /* 0x000fca0000000000 */
[----:B------:R-:W-:Y:S04]  /*866d0*/  STL.64 [R1+0x250], R16 ;  /* 0x0002501001007387 */ /* 0x000fe80000100a00 */
[----:B------:R-:W-:Y:S04]  /*866e0*/  STL.64 [R1+0x258], R18 ;  /* 0x0002581201007387 */ /* 0x000fe80000100a00 */
[----:B0-----:R-:W-:Y:S01]  /*866f0*/  STL.64 [R1+0xca0], R8 ;  /* 0x000ca00801007387 */ /* 0x001fe20000100a00 */
[----:B------:R-:W-:Y:S02]  /*86700*/  IMAD.MOV.U32 R48, RZ, RZ, R8 ;  /* 0x000000ffff307224 */ /* 0x000fe400078e0008 */
[----:B------:R-:W-:Y:S01]  /*86710*/  IMAD.MOV.U32 R49, RZ, RZ, R9 ;  /* 0x000000ffff317224 */ /* 0x000fe200078e0009 */
[----:B------:R3:W-:Y:S02]  /*86720*/  STL.64 [R1+0xca8], R10 ;  /* 0x000ca80a01007387 */ /* 0x0007e40000100a00 */
[----:B---3--:R-:W-:Y:S06]  /*86730*/  HMMA.16816.F32 R8, R32, R26, R44 ;  /* 0x0000001a2008723c */ /* 0x008fec000000182c */
[----:B------:R-:W-:Y:S04]  /*86740*/  STL.64 [R1+0x50e0], R26 ;  /* 0x0050e01a01007387 */ /* 0x000fe80000100a00 */
[----:B------:R-:W-:-:S13]  /*86750*/  STL.64 [R1+0x50d8], R24 ;  /* 0x0050d81801007387 */ /* 0x000fda0000100a00 */
[----:B------:R-:W-:Y:S04]  /*86760*/  STL.64 [R1+0x270], R8 ;  /* 0x0002700801007387 */ /* 0x000fe80000100a00 */
[----:B------:R-:W-:Y:S04]  /*86770*/  STL.64 [R1+0x278], R10 ;  /* 0x0002780a01007387 */ /* 0x000fe80000100a00 */
[----:B------:R-:W0:Y:S04]  /*86780*/  LDSM.16.M88.4 R8, [R0+UR4+0x7400] ;  /* 0x007400040008783b */ /* 0x000e280008000200 */
[----:B0-----:R-:W-:Y:S01]  /*86790*/  STL.64 [R1+0xc90], R8 ;  /* 0x000c900801007387 */ /* 0x001fe20000100a00 */
[----:B------:R-:W-:-:S02]  /*867a0*/  IMAD.MOV.U32 R50, RZ, RZ, R8 ;  /* 0x000000ffff327224 */ /* 0x000fc400078e0008 */
[----:B------:R-:W-:Y:S01]  /*867b0*/  IMAD.MOV.U32 R51, RZ, RZ, R9 ;  /* 0x000000ffff337224 */ /* 0x000fe200078e0009 */
[----:B------:R-:W-:Y:S04]  /*867c0*/  STL.64 [R1+0xc98], R10 ;  /* 0x000c980a01007387 */ /* 0x000fe80000100a00 */
[----:B------:R-:W0:Y:S04]  /*867d0*/  LDSM.16.M88.4 R8, [R0+UR4+0x7800] ;  /* 0x007800040008783b */ /* 0x000e280008000200 */
[----:B0-----:R0:W-:Y:S04]  /*867e0*/  STL.64 [R1+0xdf0], R8 ;  /* 0x000df00801007387 */ /* 0x0011e80000100a00 */
[----:B------:R1:W-:Y:S04]  /*867f0*/  STL.64 [R1+0xdf8], R10 ;  /* 0x000df80a01007387 */ /* 0x0003e80000100a00 */
[----:B------:R-:W2:Y:S04]  /*86800*/  LDL.LU R40, [R1+0x380] ;  /* 0x0003800001287983 */ /* 0x000ea80000300800 */
[----:B------:R-:W2:Y:S04]  /*86810*/  LDL.LU R41, [R1+0x384] ;  /* 0x0003840001297983 */ /* 0x000ea80000300800 */
[----:B------:R-:W2:Y:S04]  /*86820*/  LDL.LU R42, [R1+0x388] ;  /* 0x00038800012a7983 */ /* 0x000ea80000300800 */
[----:B------:R-:W2:Y:S01]  /*86830*/  LDL.LU R43, [R1+0x38c] ;  /* 0x00038c00012b7983 */ /* 0x000ea20000300800 */
[----:B------:R-:W-:Y:S01]  /*86840*/  IMAD.MOV.U32 R52, RZ, RZ, R8 ;  /* 0x000000ffff347224 */ /* 0x000fe200078e0008 */
[----:B------:R-:W-:Y:S01]  /*86850*/  F2FP.F16.E5M2.UNPACK_B R28, R5 ;  /* 0x00000005ff1c723e */ /* 0x000fe200020004ff */
[----:B------:R-:W-:Y:S01]  /*86860*/  IMAD.MOV.U32 R53, RZ, RZ, R9 ;  /* 0x000000ffff357224 */ /* 0x000fe200078e0009 */
[----:B------:R-:W-:Y:S01]  /*86870*/  F2FP.F16.E5M2.UNPACK_B R29, R4 ;  /* 0x00000004ff1d723e */ /* 0x000fe200020004ff */
        /* <DEDUP_REMOVED lines=33> */
[----:B------:R-:W-:Y:S04]  /*86a90*/  STL.64 [R1+0x298], R42 ;  /* 0x0002982a01007387 */ /* 0x000fe80000100a00 */
[----:B------:R-:W0:Y:S04]  /*86aa0*/  LDSM.16.M88.4 R40, [R0+UR4+0x7c00] ;  /* 0x007c00040028783b */ /* 0x000e280008000200 */
[----:B0-----:R-:W-:Y:S01]  /*86ab0*/  STL.64 [R1+0xde0], R40 ;  /* 0x000de02801007387 */ /* 0x001fe20000100a00 */
[----:B------:R-:W-:-:S02]  /*86ac0*/  IMAD.MOV.U32 R61, RZ, RZ, R40 ;  /* 0x000000ffff3d7224 */ /* 0x000fc400078e0028 */
[----:B------:R-:W-:Y:S01]  /*86ad0*/  IMAD.MOV.U32 R0, RZ, RZ, R41 ;  /* 0x000000ffff007224 */ /* 0x000fe200078e0029 */
[----:B------:R0:W-:Y:S04]  /*86ae0*/  STL.64 [R1+0xde8], R42 ;  /* 0x000de82a01007387 */ /* 0x0001e80000100a00 */
[----:B0-----:R-:W2:Y:S04]  /*86af0*/  LDL.LU.64 R42, [R1+0x5190] ;  /* 0x00519000012a7983 */ /* 0x001ea80000300a00 */
[----:B------:R-:W2:Y:S01]  /*86b00*/  LDL.LU.64 R40, [R1+0x5188] ;  /* 0x0051880001287983 */ /* 0x000ea20000300a00 */
[----:B------:R-:W-:-:S02]  /*86b10*/  F2FP.F16.E5M2.UNPACK_B R30, R30 ;  /* 0x0000001eff1e723e */ /* 0x000fc400020004ff */
[----:B------:R-:W-:Y:S02]  /*86b20*/  F2FP.F16.E5M2.UNPACK_B R31, R31 ;  /* 0x0000001fff1f723e */ /* 0x000fe400020004ff */
[----:B------:R-:W-:Y:S02]  /*86b30*/  F2FP.F16.E5M2.UNPACK_B R36, R36 ;  /* 0x00000024ff24723e */ /* 0x000fe400020004ff */
[----:B------:R-:W-:Y:S02]  /*86b40*/  F2FP.F16.E5M2.UNPACK_B R37, R37 ;  /* 0x00000025ff25723e */ /* 0x000fe400020004ff */
[----:B------:R-:W-:Y:S02]  /*86b50*/  F2FP.F16.E5M2.UNPACK_B R38, R38 ;  /* 0x00000026ff26723e */ /* 0x000fe400020004ff */
[----:B------:R-:W-:-:S03]  /*86b60*/  F2FP.F16.E5M2.UNPACK_B R39, R39 ;  /* 0x00000027ff27723e */ /* 0x000fc600020004ff */
[C---:B----4-:R-:W-:Y:S06]  /*86b70*/  HMMA.16816.F32 R24, R32.reuse, R36, R24 ;  /* 0x000000242018723c */ /* 0x050fec0000001818 */
[C---:B---3--:R-:W-:Y:S06]  /*86b80*/  HMMA.16816.F32 R20, R32.reuse, R38, R20 ;  /* 0x000000262014723c */ /* 0x048fec0000001814 */
[----:B------:R-:W-:Y:S06]  /*86b90*/  HMMA.16816.F32 R52, R32, R30, R52 ;  /* 0x0000001e2034723c */ /* 0x000fec0000001834 */
[----:B------:R-:W-:Y:S04]  /*86ba0*/  STL.64 [R1+0x5100], R30 ;  /* 0x0051001e01007387 */ /* 0x000fe80000100a00 */
[----:B------:R-:W-:-:S13]  /*86bb0*/  STL.64 [R1+0x50f8], R28 ;  /* 0x0050f81c01007387 */ /* 0x000fda0000100a00 */
[----:B------:R-:W-:Y:S04]  /*86bc0*/  STL.64 [R1+0x2a0], R52 ;  /* 0x0002a03401007387 */ /* 0x000fe80000100a00 */
[----:B------:R-:W-:Y:S04]  /*86bd0*/  STL.64 [R1+0x2a8], R54 ;  /* 0x0002a83601007387 */ /* 0x000fe80000100a00 */
[----:B------:R-:W-:Y:S04]  /*86be0*/  STL.64 [R1+0x2c0], R24 ;  /* 0x0002c01801007387 */ /* 0x000fe80000100a00 */
[----:B------:R-:W-:Y:S04]  /*86bf0*/  STL.64 [R1+0x2c8], R26 ;  /* 0x0002c81a01007387 */ /* 0x000fe80000100a00 */
[----:B------:R-:W-:Y:S04]  /*86c00*/  STL.64 [R1+0x5110], R38 ;  /* 0x0051102601007387 */ /* 0x000fe80000100a00 */
[----:B------:R-:W-:Y:S04]  /*86c10*/  STL.64 [R1+0x5108], R36 ;  /* 0x0051082401007387 */ /* 0x000fe80000100a00 */
[----:B------:R-:W-:Y:S04]  /*86c20*/  STL.64 [R1+0x2e0], R20 ;  /* 0x0002e01401007387 */ /* 0x000fe80000100a00 */
[----:B------:R0:W-:Y:S01]  /*86c30*/  STL.64 [R1+0x2e8], R22 ;  /* 0x0002e81601007387 */ /* 0x0001e20000100a00 */
[----:B--2---:R-:W-:-:S02]  /*86c40*/  F2FP.F16.E5M2.UNPACK_B R40, R40 ;  /* 0x00000028ff28723e */ /* 0x004fc400020004ff */
[----:B------:R-:W-:Y:S02]  /*86c50*/  F2FP.F16.E5M2.UNPACK_B R41, R41 ;  /* 0x00000029ff29723e */ /* 0x000fe400020004ff */
[----:B------:R-:W-:Y:S02]  /*86c60*/  F2FP.F16.E5M2.UNPACK_B R42, R42 ;  /* 0x0000002aff2a723e */ /* 0x000fe400020004ff */
[----:B------:R-:W-:-:S03]  /*86c70*/  F2FP.F16.E5M2.UNPACK_B R43, R43 ;  /* 0x0000002bff2b723e */ /* 0x000fc600020004ff */
[C---:B0-----:R-:W-:Y:S07]  /*86c80*/  HMMA.16816.F32 R20, R32.reuse, R40, R44 ;  /* 0x000000282014723c */ /* 0x041fee000000182c */
[----:B------:R-:W-:Y:S02]  /*86c90*/  F2FP.F16.E5M2.UNPACK_B R44, R15 ;  /* 0x0000000fff2c723e */ /* 0x000fe400020004ff */
[----:B------:R-:W-:Y:S01]  /*86ca0*/  F2FP.F16.E5M2.UNPACK_B R45, R14 ;  /* 0x0000000eff2d723e */ /* 0x000fe200020004ff */
[C---:B------:R-:W-:Y:S06]  /*86cb0*/  HMMA.16816.F32 R16, R32.reuse, R42, R16 ;  /* 0x0000002a2010723c */ /* 0x040fec0000001810 */
[----:B------:R-:W-:Y:S07]  /*86cc0*/  HMMA.16816.F32 R8, R32, R44, R8 ;  /* 0x0000002c2008723c */ /* 0x000fee0000001808 */
[----:B------:R-:W-:Y:S04]  /*86cd0*/  STL.64 [R1+0x2f0], R20 ;  /* 0x0002f01401007387 */ /* 0x000fe80000100a00 */
[----:B------:R-:W-:Y:S04]  /*86ce0*/  STL.64 [R1+0x2f8], R22 ;  /* 0x0002f81601007387 */ /* 0x000fe80000100a00 */
[----:B------:R-:W-:Y:S04]  /*86cf0*/  STL.64 [R1+0x5090], R42 ;  /* 0x0050902a01007387 */ /* 0x000fe80000100a00 */
[----:B------:R-:W-:Y:S01]  /*86d00*/  STL.64 [R1+0x5088], R40 ;  /* 0x0050882801007387 */ /* 0x000fe20000100a00 */
[----:B------:R-:W-:-:S03]  /*86d10*/  IMAD.MOV.U32 R14, RZ, RZ, R7 ;  /* 0x000000ffff0e7224 */ /* 0x000fc600078e0007 */
[----:B------:R0:W-:Y:S01]  /*86d20*/  STL.64 [R1+0x320], R16 ;  /* 0x0003201001007387 */ /* 0x0001e20000100a00 */
[----:B------:R-:W-:-:S03]  /*86d30*/  IMAD.MOV.U32 R15, RZ, RZ, R6 ;  /* 0x000000ffff0f7224 */ /* 0x000fc600078e0006 */
[----:B------:R1:W-:Y:S04]  /*86d40*/  STL.64 [R1+0x328], R18 ;  /* 0x0003281201007387 */ /* 0x0003e80000100a00 */
[----:B------:R-:W-:Y:S04]  /*86d50*/  STL.64 [R1+0x340], R8 ;  /* 0x0003400801007387 */ /* 0x000fe80000100a00 */
[----:B------:R-:W-:Y:S04]  /*86d60*/  STL.64 [R1+0x348], R10 ;  /* 0x0003480a01007387 */ /* 0x000fe80000100a00 */
[----:B------:R-:W2:Y:S04]  /*86d70*/  LDL.LU R7, [R1+0x5180] ;  /* 0x0051800001077983 */ /* 0x000ea80000300800 */
[----:B------:R-:W3:Y:S04]  /*86d80*/  LDL.LU R6, [R1+0x517c] ;  /* 0x00517c0001067983 */ /* 0x000ee80000300800 */
[----:B0-----:R-:W4:Y:S04]  /*86d90*/  LDL.LU R16, [R1+0x980] ;  /* 0x0009800001107983 */ /* 0x001f280000300800 */
[----:B------:R-:W4:Y:S04]  /*86da0*/  LDL.LU R17, [R1+0x984] ;  /* 0x0009840001117983 */ /* 0x000f280000300800 */
[----:B-1----:R-:W4:Y:S04]  /*86db0*/  LDL.LU R18, [R1+0x988] ;  /* 0x0009880001127983 */ /* 0x002f280000300800 */
[----:B------:R-:W4:Y:S01]  /*86dc0*/  LDL.LU R19, [R1+0x98c] ;  /* 0x00098c0001137983 */ /* 0x000f220000300800 */
[----:B------:R-:W-:-:S02]  /*86dd0*/  F2FP.F16.E5M2.UNPACK_B R47, R12 ;  /* 0x0000000cff2f723e */ /* 0x000fc400020004ff */
[----:B------:R-:W-:Y:S01]  /*86de0*/  F2FP.F16.E5M2.UNPACK_B R46, R13 ;  /* 0x0000000dff2e723e */ /* 0x000fe200020004ff */
[----:B--2---:R-:W-:Y:S02]  /*86df0*/  IMAD.MOV.U32 R13, RZ, RZ, R7 ;  /* 0x000000ffff0d7224 */ /* 0x004fe400078e0007 */
[----:B---3--:R-:W-:Y:S01]  /*86e00*/  IMAD.MOV.U32 R12, RZ, RZ, R6 ;  /* 0x000000ffff0c7224 */ /* 0x008fe200078e0006 */
[----:B----4-:R-:W-:Y:S04]  /*86e10*/  STL.64 [R1+0x5140], R18 ;  /* 0x0051401201007387 */ /* 0x010fe80000100a00 */
[----:B------:R-:W-:Y:S04]  /*86e20*/  STL.64 [R1+0x5138], R16 ;  /* 0x0051381001007387 */ /* 0x000fe80000100a00 */
[----:B------:R-:W2:Y:S04]  /*86e30*/  LDL.LU R6, [R1+0x5178] ;  /* 0x0051780001067983 */ /* 0x000ea80000300800 */
[----:B------:R-:W3:Y:S04]  /*86e40*/  LDL.LU R7, [R1+0x5174] ;  /* 0x0051740001077983 */ /* 0x000ee80000300800 */
[----:B------:R-:W-:Y:S04]  /*86e50*/  STL.64 [R1+0x5168], R14 ;  /* 0x0051680e01007387 */ /* 0x000fe80000100a00 */
[----:B------:R0:W-:Y:S04]  /*86e60*/  STL.64 [R1+0x5160], R12 ;  /* 0x0051600c01007387 */ /* 0x0001e80000100a00 */
[----:B------:R-:W4:Y:S04]  /*86e70*/  LDL.LU R20, [R1+0x9b0] ;  /* 0x0009b00001147983 */ /* 0x000f280000300800 */
[----:B------:R-:W4:Y:S04]  /*86e80*/  LDL.LU R21, [R1+0x9b4] ;  /* 0x0009b40001157983 */ /* 0x000f280000300800 */
[----:B------:R-:W4:Y:S04]  /*86e90*/  LDL.LU R22, [R1+0x9b8] ;  /* 0x0009b80001167983 */ /* 0x000f280000300800 */
[----:B------:R-:W4:Y:S01]  /*86ea0*/  LDL.LU R23, [R1+0x9bc] ;  /* 0x0009bc0001177983 */ /* 0x000f220000300800 */
[----:B---3--:R-:W-:-:S03]  /*86eb0*/  IMAD.MOV.U32 R26, RZ, RZ, R7 ;  /* 0x000000ffff1a7224 */ /* 0x008fc600078e0007 */
[----:B------:R-:W3:Y:S01]  /*86ec0*/  LDL.LU R7, [R1+0x5170] ;  /* 0x0051700001077983 */ /* 0x000ee20000300800 */
[----:B------:R-:W-:Y:S02]  /*86ed0*/  IMAD R5, R5, 0x100, R59 ;  /* 0x0000010005057824 */ /* 0x000fe400078e023b */
[----:B--2---:R-:W-:Y:S01]  /*86ee0*/  IMAD.MOV.U32 R27, RZ, RZ, R6 ;  /* 0x000000ffff1b7224 */ /* 0x004fe200078e0006 */
[----:B------:R-:W2:Y:S04]  /*86ef0*/  LDL.LU R59, [R1+0x1980] ;  /* 0x00198000013b7983 */ /* 0x000ea80000300800 */
[----:B------:R-:W2:Y:S04]  /*86f00*/  LDL.LU R6, [R1+0x197c] ;  /* 0x00197c0001067983 */ /* 0x000ea80000300800 */
        /* <DEDUP_REMOVED lines=8> */
[----:B------:R-:W2:Y:S04]  /*86f90*/  LDL R24, [R1+0x18] ;  /* 0x0000180001187983 */ /* 0x000ea80000100800 */
[----:B------:R-:W2:Y:S04]  /*86fa0*/  LDL R25, [R1+0x1c] ;  /* 0x00001c0001197983 */ /* 0x000ea80000100800 */
[----:B------:R-:W2:Y:S04]  /*86fb0*/  LDL R42, [R1+0x28] ;  /* 0x00002800012a7983 */ /* 0x000ea80000100800 */
[----:B------:R-:W2:Y:S01]  /*86fc0*/  LDL.LU R41, [R1+0x1988] ;  /* 0x0019880001297983 */ /* 0x000ea20000300800 */
[----:B---3--:R-:W-:-:S03]  /*86fd0*/  IMAD.MOV.U32 R43, RZ, RZ, R7 ;  /* 0x000000ffff2b7224 */ /* 0x008fc600078e0007 */
        /* <DEDUP_REMOVED lines=9> */
[----:B----4-:R-:W-:Y:S01]  /*87070*/  HMMA.16816.F32 R12, R32, R46, R12 ;  /* 0x0000002e200c723c */ /* 0x010fe2000000180c */
[----:B------:R-:W-:-:S02]  /*87080*/  F2FP.F16.E5M2.UNPACK_B R48, R48 ;  /* 0x00000030ff30723e */ /* 0x000fc400020004ff */
[----:B------:R-:W-:Y:S01]  /*87090*/  F2FP.F16.E5M2.UNPACK_B R49, R49 ;  /* 0x00000031ff31723e */ /* 0x000fe200020004ff */
[----:B------:R-:W4:Y:S01]  /*870a0*/  LDL.LU R36, [R1+0x850] ;  /* 0x0008500001247983 */ /* 0x000f220000300800 */
[----:B------:R-:W-:Y:S02]  /*870b0*/  F2FP.F16.E5M2.UNPACK_B R50, R50 ;  /* 0x00000032ff32723e */ /* 0x000fe400020004ff */
[----:B------:R-:W-:Y:S01]  /*870c0*/  F2FP.F16.E5M2.UNPACK_B R51, R51 ;  /* 0x00000033ff33723e */ /* 0x000fe200020004ff */
[----:B------:R-:W4:Y:S04]  /*870d0*/  LDL.LU R37, [R1+0x854] ;  /* 0x0008540001257983 */ /* 0x000f280000300800 */
[----:B------:R-:W4:Y:S04]  /*870e0*/  LDL.LU R38, [R1+0x858] ;  /* 0x0008580001267983 */ /* 0x000f280000300800 */
[----:B------:R-:W4:Y:S04]  /*870f0*/  LDL.LU R39, [R1+0x85c] ;  /* 0x00085c0001277983 */ /* 0x000f280000300800 */
[----:B------:R-:W4:Y:S04]  /*87100*/  LDL.LU R8, [R1+0x960] ;  /* 0x0009600001087983 */ /* 0x000f280000300800 */
[----:B------:R-:W4:Y:S01]  /*87110*/  LDL.LU R9, [R1+0x964] ;  /* 0x0009640001097983 */ /* 0x000f220000300800 */
[----:B------:R-:W-:-:S03]  /*87120*/  IMAD R4, R4, 0x100, R58 ;  /* 0x0000010004047824 */ /* 0x000fc600078e023a */
[----:B------:R-:W4:Y:S01]  /*87130*/  LDL.LU R10, [R1+0x968] ;  /* 0x00096800010a7983 */ /* 0x000f220000300800 */
[----:B--2---:R-:W-:-:S03]  /*87140*/  IMAD R6, R6, 0x100, R59 ;  /* 0x0000010006067824 */ /* 0x004fc600078e023b */
        /* <DEDUP_REMOVED lines=8> */
[----:B------:R-:W2:Y:S04]  /*871d0*/  LDL.LU.64 R12, [R1+0x5160] ;  /* 0x00516000010c7983 */ /* 0x000ea80000300a00 */
[----:B------:R-:W-:Y:S04]  /*871e0*/  STL.64 [R1+0x5070], R46 ;  /* 0x0050702e01007387 */ /* 0x000fe80000100a00 */
[----:B------:R0:W-:Y:S01]  /*871f0*/  STL.64 [R1+0x5068], R44 ;  /* 0x0050682c01007387 */ /* 0x0001e20000100a00 */
[----:B------:R-:W-:-:S03]  /*87200*/  F2FP.F16.E5M2.UNPACK_B R40, R61 ;  /* 0x0000003dff28723e */ /* 0x000fc600020004ff */
[----:B0-----:R-:W4:Y:S04]  /*87210*/  LDL.LU R44, [R1+0x7b0] ;  /* 0x0007b000012c7983 */ /* 0x001f280000300800 */
[----:B------:R-:W4:Y:S04]  /*87220*/  LDL.LU R45, [R1+0x7b4] ;  /* 0x0007b400012d7983 */ /* 0x000f280000300800 */
[----:B------:R-:W4:Y:S04]  /*87230*/  LDL.LU R46, [R1+0x7b8] ;  /* 0x0007b800012e7983 */ /* 0x000f280000300800 */
[----:B------:R-:W4:Y:S01]  /*87240*/  LDL.LU R47, [R1+0x7bc] ;  /* 0x0007bc00012f7983 */ /* 0x000f220000300800 */
[C---:B---3--:R-:W-:Y:S06]  /*87250*/  HMMA.16816.F32 R52, R32.reuse, R48, R52 ;  /* 0x000000302034723c */ /* 0x048fec0000001834 */
[----:B------:R-:W-:-:S15]  /*87260*/  HMMA.16816.F32 R16, R32, R50, R16 ;  /* 0x000000322010723c */ /* 0x000fde0000001810 */
[----:B------:R-:W-:-:S02]  /*87270*/  NOP ;  /* 0x0000000000007918 */ /* 0x000fc40000000000 */
[----:B------:R-:W-:Y:S04]  /*87280*/  STL.64 [R1+0x380], R52 ;  /* 0x0003803401007387 */ /* 0x000fe80000100a00 */
[----:B------:R0:W-:Y:S04]  /*87290*/  STL.64 [R1+0x388], R54 ;  /* 0x0003883601007387 */ /* 0x0001e80000100a00 */
[----:B0-----:R-:W3:Y:S04]  /*872a0*/  LDL.LU.64 R54, [R1+0x5158] ;  /* 0x0051580001367983 */ /* 0x001ee80000300a00 */
[----:B------:R-:W4:Y:S04]  /*872b0*/  LDL.LU.64 R52, [R1+0x5150] ;  /* 0x0051500001347983 */ /* 0x000f280000300a00 */
[----:B------:R-:W3:Y:S04]  /*872c0*/  LDL.LU R61, [R1+0x5148] ;  /* 0x00514800013d7983 */ /* 0x000ee80000300800 */
[----:B------:R-:W-:Y:S04]  /*872d0*/  STL.64 [R1+0x9e0], R16 ;  /* 0x0009e01001007387 */ /* 0x000fe80000100a00 */
[----:B------:R0:W-:Y:S04]  /*872e0*/  STL.64 [R1+0x9e8], R18 ;  /* 0x0009e81201007387 */ /* 0x0001e80000100a00 */
[----:B0-----:R-:W3:Y:S04]  /*872f0*/  LDL.LU.64 R18, [R1+0x5140] ;  /* 0x0051400001127983 */ /* 0x001ee80000300a00 */
[----:B------:R-:W3:Y:S04]  /*87300*/  LDL.LU.64 R16, [R1+0x5138] ;  /* 0x0051380001107983 */ /* 0x000ee80000300a00 */
[----:B------:R-:W-:Y:S04]  /*87310*/  STL.64 [R1+0x5080], R50 ;  /* 0x0050803201007387 */ /* 0x000fe80000100a00 */
[----:B------:R-:W-:Y:S04]  /*87320*/  STL [R1+0x20], R40 ;  /* 0x0000202801007387 */ /* 0x000fe80000100800 */
[----:B------:R0:W-:Y:S04]  /*87330*/  STL.64 [R1+0x5078], R48 ;  /* 0x0050783001007387 */ /* 0x0001e80000100a00 */
[----:B0-----:R-:W3:Y:S04]  /*87340*/  LDL.LU R48, [R1+0x750] ;  /* 0x0007500001307983 */ /* 0x001ee80000300800 */
[----:B------:R-:W3:Y:S04]  /*87350*/  LDL.LU R49, [R1+0x754] ;  /* 0x0007540001317983 */ /* 0x000ee80000300800 */
[----:B------:R-:W3:Y:S04]  /*87360*/  LDL.LU R50, [R1+0x758] ;  /* 0x0007580001327983 */ /* 0x000ee80000300800 */
[----:B------:R-:W3:Y:S01]  /*87370*/  LDL.LU R51, [R1+0x75c] ;  /* 0x00075c0001337983 */ /* 0x000ee20000300800 */
[----:B------:R-:W-:Y:S01]  /*87380*/  IMAD R7, R7, 0x100, R41 ;  /* 0x0000010007077824 */ /* 0x000fe200078e0229 */
[----:B------:R-:W-:-:S02]  /*87390*/  F2FP.F16.E5M2.UNPACK_B R41, R0 ;  /* 0x00000000ff29723e */ /* 0x000fc400020004ff */
[----:B------:R-:W-:Y:S02]  /*873a0*/  F2FP.F16.E5M2.UNPACK_B R4, R4 ;  /* 0x00000004ff04723e */ /* 0x000fe400020004ff */
[----:B------:R-:W-:Y:S02]  /*873b0*/  F2FP.F16.E5M2.UNPACK_B R5, R5 ;  /* 0x00000005ff05723e */ /* 0x000fe400020004ff */
[----:B------:R-:W-:Y:S02]  /*873c0*/  F2FP.F16.E5M2.UNPACK_B R6, R6 ;  /* 0x00000006ff06723e */ /* 0x000fe400020004ff */
[----:B------:R-:W-:Y:S01]  /*873d0*/  F2FP.F16.E5M2.UNPACK_B R7, R7 ;  /* 0x00000007ff07723e */ /* 0x000fe200020004ff */
[----:B------:R-:W-:Y:S06]  /*873e0*/  STL [R1+0x24], R41 ;  /* 0x0000242901007387 */ /* 0x000fec0000100800 */
[----:B--2---:R-:W-:Y:S01]  /*873f0*/  HMMA.16816.F32 R20, R4, R12, R20 ;  /* 0x0000000c0414723c */ /* 0x004fe20000001814 */
[----:B----4-:R-:W-:-:S02]  /*87400*/  F2FP.F16.E5M2.UNPACK_B R52, R52 ;  /* 0x00000034ff34723e */ /* 0x010fc400020004ff */
[----:B------:R-:W-:-:S07]  /*87410*/  F2FP.F16.E5M2.UNPACK_B R53, R53 ;  /* 0x00000035ff35723e */ /* 0x000fce00020004ff */
[----:B------:R-:W-:Y:S06]  /*87420*/  HMMA.16816.F32 R56, R32, R52, R56 ;  /* 0x000000342038723c */ /* 0x000fec0000001838 */
[C---:B---3--:R-:W-:Y:S06]  /*87430*/  HMMA.16816.F32 R8, R4.reuse, R60, R8 ;  /* 0x0000003c0408723c */ /* 0x048fec0000001808 */
[----:B------:R-:W-:Y:S11]  /*87440*/  HMMA.16816.F32 R12, R4, R14, R16 ;  /* 0x0000000e040c723c */ /* 0x000ff60000001810 */
[----:B------:R-:W-:Y:S04]  /*87450*/  STL.64 [R1+0x420], R56 ;  /* 0x0004203801007387 */ /* 0x000fe80000100a00 */
[----:B------:R0:W-:Y:S04]  /*87460*/  STL.64 [R1+0x428], R58 ;  /* 0x0004283a01007387 */ /* 0x0001e80000100a00 */
[----:B0-----:R-:W2:Y:S04]  /*87470*/  LDL.LU.64 R58, [R1+0x5130] ;  /* 0x00513000013a7983 */ /* 0x001ea80000300a00 */
[----:B------:R-:W3:Y:S01]  /*87480*/  LDL.LU.64 R56, [R1+0x5128] ;  /* 0x0051280001387983 */ /* 0x000ee20000300a00 */
[----:B------:R-:W-:Y:S06]  /*87490*/  HMMA.16816.F32 R48, R32, R40, R48 ;  /* 0x000000282030723c */ /* 0x000fec0000001830 */
[C---:B------:R-:W-:Y:S06]  /*874a0*/  HMMA.16816.F32 R40, R4.reuse, R42, R44 ;  /* 0x0000002a0428723c */ /* 0x040fec000000182c */
[C---:B------:R-:W-:Y:S06]  /*874b0*/  HMMA.16816.F32 R32, R4.reuse, R24, R36 ;  /* 0x000000180420723c */ /* 0x040fec0000001824 */
[C---:B------:R-:W-:Y:S01]  /*874c0*/  HMMA.16816.F32 R24, R4.reuse, R26, R28 ;  /* 0x0000001a0418723c */ /* 0x040fe2000000181c */
        /* <DEDUP_REMOVED lines=12> */
[----:B------:R-:W3:Y:S04]  /*87590*/  LDL.LU R44, [R1+0x810] ;  /* 0x00081000012c7983 */ /* 0x000ee80000300800 */
[----:B------:R-:W-:Y:S04]  /*875a0*/  STL.64 [R1+0x990], R12 ;  /* 0x0009900c01007387 */ /* 0x000fe80000100a00 */
[----:B------:R-:W-:Y:S04]  /*875b0*/  STL.64 [R1+0x998], R14 ;  /* 0x0009980e01007387 */ /* 0x000fe80000100a00 */
[----:B------:R4:W-:Y:S04]  /*875c0*/  STL.64 [R1+0x980], R8 ;  /* 0x0009800801007387 */ /* 0x0009e80000100a00 */
[----:B------:R4:W-:Y:S04]  /*875d0*/  STL.64 [R1+0x988], R10 ;  /* 0x0009880a01007387 */ /* 0x0009e80000100a00 */
[----:B------:R-:W3:Y:S04]  /*875e0*/  LDL.LU R45, [R1+0x814] ;  /* 0x00081400012d7983 */ /* 0x000ee80000300800 */
[----:B------:R-:W3:Y:S04]  /*875f0*/  LDL.LU R46, [R1+0x818] ;  /* 0x00081800012e7983 */ /* 0x000ee80000300800 */
[----:B------:R-:W3:Y:S04]  /*87600*/  LDL.LU R47, [R1+0x81c] ;  /* 0x00081c00012f7983 */ /* 0x000ee80000300800 */
        /* <DEDUP_REMOVED lines=20> */
[----:B----4-:R-:W4:Y:S04]  /*87750*/  LDL.LU R24, [R1+0x8d0] ;  /* 0x0008d00001187983 */ /* 0x010f280000300800 */
        /* <DEDUP_REMOVED lines=23> */
[----:B------:R-:W-:Y:S01]  /*878d0*/  STL.64 [R1+0x5040], R60 ;  /* 0x0050403c01007387 */ /* 0x000fe20000100a00 */
[----:B--2---:R-:W-:-:S15]  /*878e0*/  HMMA.16816.F32 R52, R4, R58, R52 ;  /* 0x0000003a0434723c */ /* 0x004fde0000001834 */
[----:B------:R-:W-:-:S08]  /*878f0*/  NOP ;  /* 0x0000000000007918 */ /* 0x000fd00000000000 */
        /* <DEDUP_REMOVED lines=30> */
[----:B------:R0:W-:Y:S04]  /*87ae0*/  STL.64 [R1+0x948], R10 ;  /* 0x0009480a01007387 */ /* 0x0001e80000100a00 */
[----:B0-----:R-:W2:Y:S04]  /*87af0*/  LDL.LU.64 R10, [R1+0x50f0] ;  /* 0x0050f000010a7983 */ /* 0x001ea80000300a00 */
[----:B------:R-:W4:Y:S01]  /*87b00*/  LDL.LU.64 R8, [R1+0x50e8] ;  /* 0x0050e80001087983 */ /* 0x000f220000300a00 */
[C---:B--2---:R-:W-:Y:S06]  /*87b10*/  HMMA.16816.F32 R12, R4.reuse, R10, R12 ;  /* 0x0000000a040c723c */ /* 0x044fec000000180c */
[----:B----4-:R-:W-:-:S15]  /*87b20*/  HMMA.16816.F32 R24, R4, R8, R24 ;  /* 0x000000080418723c */ /* 0x010fde0000001818 */
        /* <DEDUP_REMOVED lines=328> */
[----:B------:R-:W-:Y:S04]  /*88fb0*/  STL.64 [R1+0x720], R4 ;  /* 0x0007200401007387 */ /* 0x000fe80000100a00 */
[----:B------:R1:W-:Y:S04]  /*88fc0*/  STL.64 [R1+0x728], R6 ;  /* 0x0007280601007387 */ /* 0x0003e80000100a00 */
[----:B------:R-:W2:Y:S01]  /*88fd0*/  LDL.LU R52, [R1+0x490] ;  /* 0x0004900001347983 */ /* 0x000ea20000300800 */
[C---:B0-----:R-:W-:Y:S06]  /*88fe0*/  HMMA.16816.F32 R8, R32.reuse, R16, R28 ;  /* 0x000000102008723c */ /* 0x041fec000000181c */
[----:B-1----:R-:W-:-:S15]  /*88ff0*/  HMMA.16816.F32 R4, R32, R18, R24 ;  /* 0x000000122004723c */ /* 0x002fde0000001818 */
[----:B------:R-:W-:-:S02]  /*89000*/  NOP ;  /* 0x0000000000007918 */ /* 0x000fc40000000000 */
        /* <DEDUP_REMOVED lines=104> */
[C---:B---3--:R-:W-:Y:S06]  /*89690*/  HMMA.16816.F32 R12, R32.reuse, R44, R12 ;  /* 0x0000002c200c723c */ /* 0x048fec000000180c */
[C---:B------:R-:W-:Y:S06]  /*896a0*/  HMMA.16816.F32 R8, R32.reuse, R46, R8 ;  /* 0x0000002e2008723c */ /* 0x040fec0000001808 */
[C---:B----4-:R-:W-:Y:S06]  /*896b0*/  HMMA.16816.F32 R20, R32.reuse, R40, R20 ;  /* 0x000000282014723c */ /* 0x050fec0000001814 */
[C---:B--2---:R-:W-:Y:S06]  /*896c0*/  HMMA.16816.F32 R16, R32.reuse, R42, R16 ;  /* 0x0000002a2010723c */ /* 0x044fec0000001810 */
        /* <DEDUP_REMOVED lines=30> */
[----:B--2---:R-:W-:Y:S04]  /*898b0*/  STL.64 [R1+0x4f00], R36 ;  /* 0x004f002401007387 */ /* 0x004fe80000100a00 */
        /* <DEDUP_REMOVED lines=16> */
[----:B------:R-:W-:-:S02]  /*899c0*/  IMAD R6, R6, 0x100, R58 ;  /* 0x0000010006067824 */ /* 0x000fc400078e023a */
[----:B------:R-:W-:Y:S02]  /*899d0*/  IMAD R7, R7, 0x100, R59 ;  /* 0x0000010007077824 */ /* 0x000fe400078e023b */
[----:B------:R-:W-:Y:S02]  /*899e0*/  IMAD.MOV.U32 R59, RZ, RZ, R0 ;  /* 0x000000ffff3b7224 */ /* 0x000fe400078e0000 */
[----:B------:R-:W-:Y:S02]  /*899f0*/  IMAD R4, R4, 0x100, R56 ;  /* 0x0000010004047824 */ /* 0x000fe400078e0238 */
[----:B------:R-:W-:Y:S02]  /*89a00*/  IMAD R5, R5, 0x100, R57 ;  /* 0x0000010005057824 */ /* 0x000fe400078e0239 */
[----:B------:R-:W-:Y:S02]  /*89a10*/  IMAD.MOV.U32 R56, RZ, RZ, R51 ;  /* 0x000000ffff387224 */ /* 0x000fe400078e0033 */
[----:B------:R-:W-:Y:S01]  /*89a20*/  IMAD.MOV.U32 R57, RZ, RZ, R50 ;  /* 0x000000ffff397224 */ /* 0x000fe200078e0032 */
[----:B---3--:R-:W-:Y:S04]  /*89a30*/  STL.64 [R1+0x4f38], R22 ;  /* 0x004f381601007387 */ /* 0x008fe80000100a00 */
[----:B--2---:R2:W-:Y:S04]  /*89a40*/  STL.64 [R1+0x4f30], R20 ;  /* 0x004f301401007387 */ /* 0x0045e80000100a00 */
[----:B------:R-:W3:Y:S04]  /*89a50*/  LDL.LU R58, [R1+0x8] ;  /* 0x00000800013a7983 */ /* 0x000ee80000300800 */
[----:B------:R-:W4:Y:S04]  /*89a60*/  LDL.LU R0, [R1+0x4f7c] ;  /* 0x004f7c0001007983 */ /* 0x000f280000300800 */
[----:B------:R-:W2:Y:S04]  /*89a70*/  LDL.LU R51, [R1+0x4f78] ;  /* 0x004f780001337983 */ /* 0x000ea80000300800 */
[----:B------:R-:W2:Y:S04]  /*89a80*/  LDL.LU R50, [R1+0x4f74] ;  /* 0x004f740001327983 */ /* 0x000ea80000300800 */
[----:B---3--:R-:W-:Y:S04]  /*89a90*/  STL.64 [R1+0x4f48], R58 ;  /* 0x004f483a01007387 */ /* 0x008fe80000100a00 */
[----:B------:R3:W-:Y:S04]  /*89aa0*/  STL.64 [R1+0x4f40], R56 ;  /* 0x004f403801007387 */ /* 0x0007e80000100a00 */
[----:B------:R-:W3:Y:S04]  /*89ab0*/  LDL.LU R12, [R1+0x430] ;  /* 0x00043000010c7983 */ /* 0x000ee80000300800 */
[----:B------:R-:W3:Y:S04]  /*89ac0*/  LDL.LU R13, [R1+0x434] ;  /* 0x00043400010d7983 */ /* 0x000ee80000300800 */
[----:B------:R-:W3:Y:S04]  /*89ad0*/  LDL.LU R14, [R1+0x438] ;  /* 0x00043800010e7983 */ /* 0x000ee80000300800 */
[----:B------:R-:W3:Y:S04]  /*89ae0*/  LDL.LU R15, [R1+0x43c] ;  /* 0x00043c00010f7983 */ /* 0x000ee80000300800 */
[----:B0-----:R-:W3:Y:S01]  /*89af0*/  LDL.LU R38, [R1+0x18] ;  /* 0x0000180001267983 */ /* 0x001ee20000300800 */
[----:B----4-:R-:W-:-:S03]  /*89b00*/  IMAD.MOV.U32 R39, RZ, RZ, R0 ;  /* 0x000000ffff277224 */ /* 0x010fc600078e0000 */
[----:B------:R-:W4:Y:S04]  /*89b10*/  LDL.LU R0, [R1+0x4f70] ;  /* 0x004f700001007983 */ /* 0x000f280000300800 */
[----:B-1----:R-:W4:Y:S04]  /*89b20*/  LDL.LU R40, [R1+0x450] ;  /* 0x0004500001287983 */ /* 0x002f280000300800 */
[----:B------:R-:W4:Y:S04]  /*89b30*/  LDL.LU R41, [R1+0x454] ;  /* 0x0004540001297983 */ /* 0x000f280000300800 */
[----:B------:R-:W4:Y:S04]  /*89b40*/  LDL.LU R42, [R1+0x458] ;  /* 0x00045800012a7983 */ /* 0x000f280000300800 */
[----:B------:R-:W4:Y:S01]  /*89b50*/  LDL.LU R43, [R1+0x45c] ;  /* 0x00045c00012b7983 */ /* 0x000f220000300800 */
[----:B--2---:R-:W-:-:S03]  /*89b60*/  IMAD.MOV.U32 R36, RZ, RZ, R50 ;  /* 0x000000ffff247224 */ /* 0x004fc600078e0032 */
[----:B------:R-:W2:Y:S01]  /*89b70*/  LDL.LU R50, [R1+0x4f6c] ;  /* 0x004f6c0001327983 */ /* 0x000ea20000300800 */
[----:B------:R-:W-:-:S03]  /*89b80*/  IMAD.MOV.U32 R37, RZ, RZ, R51 ;  /* 0x000000ffff257224 */ /* 0x000fc600078e0033 */
[----:B------:R-:W2:Y:S04]  /*89b90*/  LDL.LU R51, [R1+0x4f68] ;  /* 0x004f680001337983 */ /* 0x000ea80000300800 */
        /* <DEDUP_REMOVED lines=8> */
[----:B---3--:R-:W3:Y:S04]  /*89c20*/  LDL.LU R56, [R1+0x540] ;  /* 0x0005400001387983 */ /* 0x008ee80000300800 */
        /* <DEDUP_REMOVED lines=28> */
[----:B------:R-:W3:Y:S04]  /*89df0*/  LDL.LU.64 R52, [R1+0x4f58] ;  /* 0x004f580001347983 */ /* 0x000ee80000300a00 */
[----:B------:R0:W-:Y:S04]  /*89e00*/  STL.64 [R1+0x4e58], R50 ;  /* 0x004e583201007387 */ /* 0x0001e80000100a00 */
[----:B0-----:R-:W2:Y:S04]  /*89e10*/  LDL.LU R50, [R1] ;  /* 0x0000000001327983 */ /* 0x001ea80000300800 */
[----:B------:R-:W2:Y:S04]  /*89e20*/  LDL.LU R51, [R1+0x4] ;  /* 0x0000040001337983 */ /* 0x000ea80000300800 */
[----:B------:R0:W-:Y:S04]  /*89e30*/  STL.64 [R1+0x4e50], R48 ;  /* 0x004e503001007387 */ /* 0x0001e80000100a00 */
[----:B0-----:R-:W2:Y:S01]  /*89e40*/  LDL R48, [R1+0x20] ;  /* 0x0000200001307983 */ /* 0x001ea20000100800 */
[----:B----4-:R-:W-:-:S03]  /*89e50*/  IMAD.MOV.U32 R49, RZ, RZ, R0 ;  /* 0x000000ffff317224 */ /* 0x010fc600078e0000 */
[----:B------:R-:W4:Y:S01]  /*89e60*/  LDL.LU R0, [R1+0x4f50] ;  /* 0x004f500001007983 */ /* 0x000f220000300800 */
[----:B---3--:R-:W-:-:S15]  /*89e70*/  HMMA.16816.F32 R56, R32, R52, R56 ;  /* 0x000000342038723c */ /* 0x008fde0000001838 */
[----:B------:R-:W-:-:S08]  /*89e80*/  NOP ;  /* 0x0000000000007918 */ /* 0x000fd00000000000 */
[----:B------:R-:W-:Y:S04]  /*89e90*/  STL.64 [R1+0x620], R56 ;  /* 0x0006203801007387 */ /* 0x000fe80000100a00 */
[----:B------:R0:W-:Y:S04]  /*89ea0*/  STL.64 [R1+0x628], R58 ;  /* 0x0006283a01007387 */ /* 0x0001e80000100a00 */
[----:B0-----:R-:W3:Y:S04]  /*89eb0*/  LDL.LU.64 R58, [R1+0x4f48] ;  /* 0x004f4800013a7983 */ /* 0x001ee80000300a00 */
[----:B------:R-:W4:Y:S01]  /*89ec0*/  LDL.LU.64 R56, [R1+0x4f40] ;  /* 0x004f400001387983 */ /* 0x000f220000300a00 */
[----:B--2---:R-:W-:Y:S01]  /*89ed0*/  HMMA.16816.F32 R32, R32, R48, R20 ;  /* 0x000000302020723c */ /* 0x004fe20000001814 */
[----:B------:R-:W-:-:S02]  /*89ee0*/  F2FP.F16.E5M2.UNPACK_B R4, R4 ;  /* 0x00000004ff04723e */ /* 0x000fc400020004ff */
[----:B------:R-:W-:Y:S02]  /*89ef0*/  F2FP.F16.E5M2.UNPACK_B R5, R5 ;  /* 0x00000005ff05723e */ /* 0x000fe400020004ff */
[----:B------:R-:W-:Y:S02]  /*89f00*/  F2FP.F16.E5M2.UNPACK_B R6, R6 ;  /* 0x00000006ff06723e */ /* 0x000fe400020004ff */
[----:B------:R-:W-:Y:S01]  /*89f10*/  F2FP.F16.E5M2.UNPACK_B R7, R7 ;  /* 0x00000007ff07723e */ /* 0x000fe200020004ff */
[----:B------:R-:W2:Y:S04]  /*89f20*/  LDL.LU.64 R22, [R1+0x4f38] ;  /* 0x004f380001167983 */ /* 0x000ea80000300a00 */
[----:B------:R-:W2:Y:S02]  /*89f30*/  LDL.LU.64 R20, [R1+0x4f30] ;  /* 0x004f300001147983 */ /* 0x000ea40000300a00 */
[C---:B------:R-:W-:Y:S06]  /*89f40*/  HMMA.16816.F32 R44, R4.reuse, R36, R44 ;  /* 0x00000024042c723c */ /* 0x040fec000000182c */
[C---:B------:R-:W-:Y:S03]  /*89f50*/  HMMA.16816.F32 R36, R4.reuse, R38, R40 ;  /* 0x000000260424723c */ /* 0x040fe60000001828 */
        /* <DEDUP_REMOVED lines=16> */
[C---:B----4-:R-:W-:Y:S06]  /*8a060*/  HMMA.16816.F32 R12, R4.reuse, R56, R12 ;  /* 0x00000038040c723c */ /* 0x050fec000000180c */
[----:B---3--:R-:W-:-:S15]  /*8a070*/  HMMA.16816.F32 R56, R4, R58, R8 ;  /* 0x0000003a0438723c */ /* 0x008fde0000001808 */
        /* <DEDUP_REMOVED lines=9> */
[----:B0-----:R-:W3:Y:S04]  /*8a110*/  LDL.LU.64 R58, [R1+0x4ed8] ;  /* 0x004ed800013a7983 */ /* 0x001ee80000300a00 */
[----:B------:R-:W4:Y:S01]  /*8a120*/  LDL.LU.64 R56, [R1+0x4ed0] ;  /* 0x004ed00001387983 */ /* 0x000f220000300a00 */
[C---:B--2---:R-:W-:Y:S06]  /*8a130*/  HMMA.16816.F32 R32, R4.reuse, R50, R32 ;  /* 0x000000320420723c */ /* 0x044fec0000001820 */
[----:B------:R-:W-:-:S15]  /*8a140*/  HMMA.16816.F32 R44, R4, R60, R44 ;  /* 0x0000003c042c723c */ /* 0x000fde000000182c */
[----:B------:R-:W-:-:S02]  /*8a150*/  NOP ;  /* 0x0000000000007918 */ /* 0x000fc40000000000 */
[----:B------:R-:W-:Y:S04]  /*8a160*/  STL.64 [R1+0x5b0], R32 ;  /* 0x0005b02001007387 */ /* 0x000fe80000100a00 */
[----:B------:R4:W-:Y:S04]  /*8a170*/  STL.64 [R1+0x5b8], R34 ;  /* 0x0005b82201007387 */ /* 0x0009e80000100a00 */
[----:B------:R-:W-:Y:S04]  /*8a180*/  STL.64 [R1+0x5a0], R44 ;  /* 0x0005a02c01007387 */ /* 0x000fe80000100a00 */
[----:B------:R-:W-:Y:S01]  /*8a190*/  STL.64 [R1+0x5a8], R46 ;  /* 0x0005a82e01007387 */ /* 0x000fe20000100a00 */
[C---:B---3--:R-:W-:Y:S06]  /*8a1a0*/  HMMA.16816.F32 R40, R4.reuse, R58, R40 ;  /* 0x0000003a0428723c */ /* 0x048fec0000001828 */
[----:B----4-:R-:W-:Y:S01]  /*8a1b0*/  HMMA.16816.F32 R32, R4, R56, R36 ;  /* 0x000000380420723c */ /* 0x010fe20000001824 */
[----:B------:R-:W2:-:S15]  /*8a1c0*/  LDL.LU R56, [R1+0x60] ;  /* 0x0000600001387983 */ /* 0x000e9e0000300800 */
[----:B------:R-:W-:-:S01]  /*8a1d0*/  NOP ;  /* 0x0000000000007918 */ /* 0x000fc20000000000 */
[----:B------:R-:W-:Y:S04]  /*8a1e0*/  STL.64 [R1+0x590], R40 ;  /* 0x0005902801007387 */ /* 0x000fe80000100a00 */
[----:B------:R-:W-:Y:S04]  /*8a1f0*/  STL.64 [R1+0x598], R42 ;  /* 0x0005982a01007387 */ /* 0x000fe80000100a00 */
[----:B------:R-:W-:Y:S04]  /*8a200*/  STL.64 [R1+0x580], R32 ;  /* 0x0005802001007387 */ /* 0x000fe80000100a00 */
[----:B------:R0:W-:Y:S04]  /*8a210*/  STL.64 [R1+0x588], R34 ;  /* 0x0005882201007387 */ /* 0x0001e80000100a00 */
[----:B------:R-:W2:Y:S04]  /*8a220*/  LDL.LU R57, [R1+0x64] ;  /* 0x0000640001397983 */ /* 0x000ea80000300800 */
[----:B------:R-:W3:Y:S01]  /*8a230*/  LDL.LU R58, [R1+0x68] ;  /* 0x00006800013a7983 */ /* 0x000ee20000300800 */
[----:B------:R-:W-:-:S03]  /*8a240*/  IMAD.MOV.U32 R59, RZ, RZ, R0 ;  /* 0x000000ffff3b7224 */ /* 0x000fc600078e0000 */
[----:B------:R-:W4:Y:S01]  /*8a250*/  LDL.LU R0, [R1+0x4ecc] ;  /* 0x004ecc0001007983 */ /* 0x000f220000300800 */
[C---:B------:R-:W-:Y:S06]  /*8a260*/  HMMA.16816.F32 R28, R4.reuse, R54, R28 ;  /* 0x00000036041c723c */ /* 0x040fec000000181c */
[C---:B------:R-:W-:Y:S06]  /*8a270*/  HMMA.16816.F32 R24, R4.reuse, R2, R24 ;  /* 0x000000020418723c */ /* 0x040fec0000001818 */
[C---:B------:R-:W-:Y:S06]  /*8a280*/  HMMA.16816.F32 R20, R4.reuse, R8, R20 ;  /* 0x000000080414723c */ /* 0x040fec0000001814 */
[----:B------:R-:W-:Y:S01]  /*8a290*/  HMMA.16816.F32 R8, R4, R10, R16 ;  /* 0x0000000a0408723c */ /* 0x000fe20000001810 */
[----:B---3--:R-:W-:Y:S04]  /*8a2a0*/  STL.64 [R1+0x4e80], R58 ;  /* 0x004e803a01007387 */ /* 0x008fe80000100a00 */
[----:B--2---:R-:W-:Y:S04]  /*8a2b0*/  STL.64 [R1+0x4e78], R56 ;  /* 0x004e783801007387 */ /* 0x004fe80000100a00 */
[----:B0-----:R-:W2:Y:S04]  /*8a2c0*/  LDL.LU R34, [R1+0x41c0] ;  /* 0x0041c00001227983 */ /* 0x001ea80000300800 */
[----:B------:R-:W2:Y:S04]  /*8a2d0*/  LDL.LU R35, [R1+0x41bc] ;  /* 0x0041bc0001237983 */ /* 0x000ea80000300800 */
        /* <DEDUP_REMOVED lines=53> */
[----:B------:R-:W-:-:S03]  /*8a630*/  IMAD.MOV.U32 R11, RZ, RZ, R0 ;  /* 0x000000ffff0b7224 */ /* 0x000fc600078e0000 */
[----:B------:R-:W4:Y:S04]  /*8a640*/  LDL.LU R0, [R1+0x4ec8] ;  /* 0x004ec80001007983 */ /* 0x000f280000300800 */
        /* <DEDUP_REMOVED lines=11> */
[----:B------:R-:W2:Y:S04]  /*8a700*/  LDL.LU.64 R16, [R1+0x4eb0] ;  /* 0x004eb00001107983 */ /* 0x000ea80000300a00 */
[----:B------:R0:W-:Y:S04]  /*8a710*/  STL.64 [R1+0x520], R12 ;  /* 0x0005200c01007387 */ /* 0x0001e80000100a00 */
[----:B------:R1:W-:Y:S04]  /*8a720*/  STL.64 [R1+0x528], R14 ;  /* 0x0005280e01007387 */ /* 0x0003e80000100a00 */
[----:B0-----:R-:W3:Y:S04]  /*8a730*/  LDL.LU R12, [R1+0xd0] ;  /* 0x0000d000010c7983 */ /* 0x001ee80000300800 */
[----:B------:R-:W3:Y:S04]  /*8a740*/  LDL.LU R13, [R1+0xd4] ;  /* 0x0000d400010d7983 */ /* 0x000ee80000300800 */
[----:B-1----:R-:W3:Y:S01]  /*8a750*/  LDL.LU R14, [R1+0xd8] ;  /* 0x0000d800010e7983 */ /* 0x002ee20000300800 */
[----:B----4-:R-:W-:-:S03]  /*8a760*/  IMAD.MOV.U32 R15, RZ, RZ, R0 ;  /* 0x000000ffff0f7224 */ /* 0x010fc600078e0000 */
        /* <DEDUP_REMOVED lines=22> */
[----:B------:R-:W2:Y:S04]  /*8a8d0*/  LDL.LU.64 R56, [R1+0x4e78] ;  /* 0x004e780001387983 */ /* 0x000ea80000300a00 */
        /* <DEDUP_REMOVED lines=17> */
[----:B------:R-:W3:Y:S04]  /*8a9f0*/  LDL.LU.64 R28, [R1+0x4e40] ;  /* 0x004e4000011c7983 */ /* 0x000ee80000300a00 */
[----:B------:R0:W-:Y:S04]  /*8aa00*/  STL.64 [R1+0x4b0], R24 ;  /* 0x0004b01801007387 */ /* 0x0001e80000100a00 */
[----:B------:R1:W-:Y:S04]  /*8aa10*/  STL.64 [R1+0x4b8], R26 ;  /* 0x0004b81a01007387 */ /* 0x0003e80000100a00 */
[----:B0-----:R-:W2:Y:S04]  /*8aa20*/  LDL.LU R24, [R1+0x140] ;  /* 0x0001400001187983 */ /* 0x001ea80000300800 */
[----:B------:R-:W2:Y:S04]  /*8aa30*/  LDL.LU R25, [R1+0x144] ;  /* 0x0001440001197983 */ /* 0x000ea80000300800 */
[----:B-1----:R-:W2:Y:S01]  /*8aa40*/  LDL.LU R26, [R1+0x148] ;  /* 0x00014800011a7983 */ /* 0x002ea20000300800 */
[----:B----4-:R-:W-:-:S03]  /*8aa50*/  IMAD.MOV.U32 R27, RZ, RZ, R0 ;  /* 0x000000ffff1b7224 */ /* 0x010fc600078e0000 */
        /* <DEDUP_REMOVED lines=8> */
[----:B------:R-:W2:Y:S04]  /*8aae0*/  LDL.LU.64 R38, [R1+0x4e20] ;  /* 0x004e200001267983 */ /* 0x000ea80000300a00 */
[----:B------:R-:W4:Y:S04]  /*8aaf0*/  LDL.LU.64 R36, [R1+0x4e18] ;  /* 0x004e180001247983 */ /* 0x000f280000300a00 */
[----:B------:R0:W-:Y:S04]  /*8ab00*/  STL.64 [R1+0x490], R28 ;  /* 0x0004901c01007387 */ /* 0x0001e80000100a00 */
[----:B------:R1:W-:Y:S04]  /*8ab10*/  STL.64 [R1+0x498], R30 ;  /* 0x0004981e01007387 */ /* 0x0003e80000100a00 */
[----:B0-----:R-:W2:Y:S04]  /*8ab20*/  LDL.LU R28, [R1+0x170] ;  /* 0x00017000011c7983 */ /* 0x001ea80000300800 */
[----:B------:R-:W2:Y:S04]  /*8ab30*/  LDL.LU R29, [R1+0x174] ;  /* 0x00017400011d7983 */ /* 0x000ea80000300800 */
[----:B-1----:R-:W2:Y:S01]  /*8ab40*/  LDL.LU R30, [R1+0x178] ;  /* 0x00017800011e7983 */ /* 0x002ea20000300800 */
[----:B----4-:R-:W-:-:S15]  /*8ab50*/  HMMA.16816.F32 R40, R4, R36, R40 ;  /* 0x000000240428723c */ /* 0x010fde0000001828 */
[----:B------:R-:W-:-:S08]  /*8ab60*/  NOP ;  /* 0x0000000000007918 */ /* 0x000fd00000000000 */
[----:B------:R-:W-:Y:S04]  /*8ab70*/  STL.64 [R1+0x480], R40 ;  /* 0x0004802801007387 */ /* 0x000fe80000100a00 */
[----:B------:R0:W-:Y:S04]  /*8ab80*/  STL.64 [R1+0x488], R42 ;  /* 0x0004882a01007387 */ /* 0x0001e80000100a00 */
[----:B0-----:R-:W4:Y:S04]  /*8ab90*/  LDL.LU.64 R42, [R1+0x4e10] ;  /* 0x004e1000012a7983 */ /* 0x001f280000300a00 */
[----:B------:R-:W4:Y:S01]  /*8aba0*/  LDL.LU.64 R40, [R1+0x4e08] ;  /* 0x004e080001287983 */ /* 0x000f220000300a00 */
[----:B------:R-:W-:-:S07]  /*8abb0*/  IMAD.MOV.U32 R31, RZ, RZ, R0 ;  /* 0x000000ffff1f7224 */ /* 0x000fce00078e0000 */
[C---:B--2---:R-:W-:Y:S06]  /*8abc0*/  HMMA.16816.F32 R28, R4.reuse, R38, R28 ;  /* 0x00000026041c723c */ /* 0x044fec000000181c */
[C---:B------:R-:W-:Y:S06]  /*8abd0*/  HMMA.16816.F32 R12, R4.reuse, R46, R12 ;  /* 0x0000002e040c723c */ /* 0x040fec000000180c */
[----:B---3--:R-:W-:-:S12]  /*8abe0*/  HMMA.16816.F32 R16, R4, R44, R16 ;  /* 0x0000002c0410723c */ /* 0x008fd80000001810 */
[----:B------:R-:W-:Y:S01]  /*8abf0*/  IMAD.MOV.U32 R0, RZ, RZ, R31 ;  /* 0x000000ffff007224 */ /* 0x000fe200078e001f */
[----:B------:R-:W-:Y:S04]  /*8ac00*/  STL.64 [R1+0x470], R28 ;  /* 0x0004701c01007387 */ /* 0x000fe80000100a00 */
[----:B------:R-:W-:Y:S04]  /*8ac10*/  STL [R1+0x478], R30 ;  /* 0x0004781e01007387 */ /* 0x000fe80000100800 */
[----:B------:R0:W-:Y:S01]  /*8ac20*/  STL [R1+0x4ad8], R0 ;  /* 0x004ad80001007387 */ /* 0x0001e20000100800 */
[----:B------:R-:W-:Y:S01]  /*8ac30*/  IMAD R32, R35, 0x100, R34 ;  /* 0x0000010023207824 */ /* 0x000fe200078e0222 */
[C---:B----4-:R-:W-:Y:S06]  /*8ac40*/  HMMA.16816.F32 R20, R4.reuse, R42, R20 ;  /* 0x0000002a0414723c */ /* 0x050fec0000001814 */
[----:B------:R-:W-:-:S15]  /*8ac50*/  HMMA.16816.F32 R24, R4, R40, R24 ;  /* 0x000000280418723c */ /* 0x000fde0000001818 */
[----:B------:R-:W-:-:S02]  /*8ac60*/  NOP ;  /* 0x0000000000007918 */ /* 0x000fc40000000000 */
[----:B------:R-:W-:Y:S01]  /*8ac70*/  STL.64 [R1+0x450], R20 ;  /* 0x0004501401007387 */ /* 0x000fe20000100a00 */
[----:B0-----:R-:W-:-:S05]  /*8ac80*/  IMAD.MOV.U32 R0, RZ, RZ, R23 ;  /* 0x000000ffff007224 */ /* 0x001fca00078e0017 */
[----:B------:R-:W-:Y:S04]  /*8ac90*/  STL.64 [R1+0x460], R24 ;  /* 0x0004601801007387 */ /* 0x000fe80000100a00 */
[----:B------:R-:W-:Y:S04]  /*8aca0*/  STL.64 [R1+0x468], R26 ;  /* 0x0004681a01007387 */ /* 0x000fe80000100a00 */
[----:B------:R-:W-:Y:S04]  /*8acb0*/  STL [R1+0x458], R22 ;  /* 0x0004581601007387 */ /* 0x000fe80000100800 */
[----:B------:R0:W-:Y:S04]  /*8acc0*/  STL [R1+0x4b18], R0 ;  /* 0x004b180001007387 */ /* 0x0001e80000100800 */
[----:B------:R-:W-:Y:S04]  /*8acd0*/  STL.64 [R1+0x430], R12 ;  /* 0x0004300c01007387 */ /* 0x000fe80000100a00 */
[----:B------:R-:W-:Y:S04]  /*8ace0*/  STL.64 [R1+0x440], R16 ;  /* 0x0004401001007387 */ /* 0x000fe80000100a00 */
[----:B------:R-:W-:Y:S04]  /*8acf0*/  STL.64 [R1+0x448], R18 ;  /* 0x0004481201007387 */ /* 0x000fe80000100a00 */
[----:B------:R1:W-:Y:S01]  /*8ad00*/  STL [R1+0x438], R14 ;  /* 0x0004380e01007387 */ /* 0x0003e20000100800 */
[----:B0-----:R-:W-:-:S02]  /*8ad10*/  IMAD.MOV.U32 R0, RZ, RZ, R15 ;  /* 0x000000ffff007224 */ /* 0x001fc400078e000f */
[C---:B-1----:R-:W-:Y:S06]  /*8ad20*/  HMMA.16816.F32 R12, R4.reuse, R48, R8 ;  /* 0x00000030040c723c */ /* 0x042fec0000001808 */
        /* <DEDUP_REMOVED lines=52> */
[----:B----4-:R-:W-:Y:S01]  /*8b070*/  HMMA.16816.F32 R36, R4, R52, R36 ;  /* 0x000000340424723c */ /* 0x010fe20000001824 */
[----:B---3--:R-:W-:-:S05]  /*8b080*/  IMAD R33, R33, 0x100, R41 ;  /* 0x0000010021217824 */ /* 0x008fca00078e0229 */
[----:B------:R-:W-:Y:S01]  /*8b090*/  HMMA.16816.F32 R4, R4, R24, R28 ;  /* 0x000000180404723c */ /* 0x000fe2000000181c */
[----:B------:R-:W-:Y:S02]  /*8b0a0*/  IMAD R34, R34, 0x100, R26 ;  /* 0x0000010022227824 */ /* 0x000fe400078e021a */
[----:B------:R-:W-:Y:S01]  /*8b0b0*/  IMAD R35, R35, 0x100, R27 ;  /* 0x0000010023237824 */ /* 0x000fe200078e021b */
[----:B------:R-:W-:Y:S02]  /*8b0c0*/  F2FP.F16.E5M2.UNPACK_B R33, R33 ;  /* 0x00000021ff21723e */ /* 0x000fe400020004ff */
[----:B------:R-:W-:Y:S02]  /*8b0d0*/  F2FP.F16.E5M2.UNPACK_B R18, R18.H1 ;  /* 0x00000012ff12723e */ /* 0x000fe400030004ff */
[----:B------:R-:W-:Y:S02]  /*8b0e0*/  F2FP.F16.E5M2.UNPACK_B R19, R19.H1 ;  /* 0x00000013ff13723e */ /* 0x000fe400030004ff */
[----:B------:R-:W-:-:S02]  /*8b0f0*/  F2FP.F16.E5M2.UNPACK_B R34, R34 ;  /* 0x00000022ff22723e */ /* 0x000fc400020004ff */
[----:B------:R-:W-:Y:S02]  /*8b100*/  F2FP.F16.E5M2.UNPACK_B R35, R35 ;  /* 0x00000023ff23723e */ /* 0x000fe400020004ff */
[----:B------:R-:W-:-:S03]  /*8b110*/  F2FP.F16.E5M2.UNPACK_B R2, R2.H1 ;  /* 0x00000002ff02723e */ /* 0x000fc600030004ff */
[----:B------:R-:W-:Y:S04]  /*8b120*/  STL.64 [R1+0x60], R36 ;  /* 0x0000602401007387 */ /* 0x000fe80000100a00 */
[----:B------:R-:W-:Y:S01]  /*8b130*/  STL.64 [R1+0x68], R38 ;  /* 0x0000682601007387 */ /* 0x000fe20000100a00 */
[----:B------:R-:W-:-:S03]  /*8b140*/  F2FP.F16.E5M2.UNPACK_B R3, R3.H1 ;  /* 0x00000003ff03723e */ /* 0x000fc600030004ff */
[----:B------:R-:W-:Y:S01]  /*8b150*/  STL [R1+0x28], R18 ;  /* 0x0000281201007387 */ /* 0x000fe20000100800 */
[C---:B------:R-:W-:Y:S06]  /*8b160*/  HMMA.16816.F32 R20, R32.reuse, R18, R20 ;  /* 0x000000122014723c */ /* 0x040fec0000001814 */
[----:B------:R-:W-:Y:S01]  /*8b170*/  HMMA.16816.F32 R12, R32, R2, R12 ;  /* 0x00000002200c723c */ /* 0x000fe2000000180c */
[----:B------:R0:W-:Y:S02]  /*8b180*/  STL.64 [R1+0x40], R4 ;  /* 0x0000400401007387 */ /* 0x0001e40000100a00 */
[----:B0-----:R-:W-:-:S02]  /*8b190*/  F2FP.F16.E5M2.UNPACK_B R4, R16.H1 ;  /* 0x00000010ff04723e */ /* 0x001fc400030004ff */
[----:B------:R-:W-:-:S07]  /*8b1a0*/  F2FP.F16.E5M2.UNPACK_B R5, R17.H1 ;  /* 0x00000011ff05723e */ /* 0x000fce00030004ff */
[----:B--2---:R-:W-:Y:S01]  /*8b1b0*/  HMMA.16816.F32 R8, R32, R4, R8 ;  /* 0x000000042008723c */ /* 0x004fe20000001808 */
[----:B------:R0:W-:Y:S04]  /*8b1c0*/  STL.64 [R1+0x48], R6 ;  /* 0x0000480601007387 */ /* 0x0001e80000100a00 */
[----:B------:R-:W-:Y:S04]  /*8b1d0*/  STL [R1+0x2c], R19 ;  /* 0x00002c1301007387 */ /* 0x000fe80000100800 */
[----:B------:R-:W-:Y:S04]  /*8b1e0*/  STL.64 [R1+0x50], R20 ;  /* 0x0000501401007387 */ /* 0x000fe80000100a00 */
[----:B------:R-:W-:Y:S04]  /*8b1f0*/  STL.64 [R1+0x58], R22 ;  /* 0x0000581601007387 */ /* 0x000fe80000100a00 */
[----:B------:R1:W-:Y:S01]  /*8b200*/  STL.64 [R1+0x18], R2 ;  /* 0x0000180201007387 */ /* 0x0003e20000100a00 */
[----:B------:R-:W-:-:S02]  /*8b210*/  IMAD.MOV.U32 R48, RZ, RZ, R2 ;  /* 0x000000ffff307224 */ /* 0x000fc400078e0002 */
[----:B0-----:R-:W-:Y:S02]  /*8b220*/  IMAD.MOV.U32 R6, RZ, RZ, R18 ;  /* 0x000000ffff067224 */ /* 0x001fe400078e0012 */
[----:B------:R-:W-:Y:S01]  /*8b230*/  IMAD.MOV.U32 R7, RZ, RZ, R3 ;  /* 0x000000ffff077224 */ /* 0x000fe200078e0003 */
[----:B-1----:R-:W-:Y:S02]  /*8b240*/  F2FP.F16.E5M2.UNPACK_B R2, R54.H1 ;  /* 0x00000036ff02723e */ /* 0x002fe400030004ff */
[----:B------:R-:W-:Y:S01]  /*8b250*/  F2FP.F16.E5M2.UNPACK_B R3, R55.H1 ;  /* 0x00000037ff03723e */ /* 0x000fe200030004ff */
[----:B------:R-:W-:Y:S04]  /*8b260*/  STL [R1+0x4dd8], R6 ;  /* 0x004dd80601007387 */ /* 0x000fe80000100800 */
[----:B------:R-:W-:Y:S04]  /*8b270*/  STL.64 [R1+0x70], R12 ;  /* 0x0000700c01007387 */ /* 0x000fe80000100a00 */
[----:B------:R-:W-:Y:S04]  /*8b280*/  STL.64 [R1+0x78], R14 ;  /* 0x0000780e01007387 */ /* 0x000fe80000100a00 */
[----:B------:R-:W-:Y:S04]  /*8b290*/  STL.64 [R1+0x10], R4 ;  /* 0x0000100401007387 */ /* 0x000fe80000100a00 */
[----:B------:R-:W-:Y:S04]  /*8b2a0*/  STL.64 [R1+0x80], R8 ;  /* 0x0000800801007387 */ /* 0x000fe80000100a00 */
[----:B------:R0:W-:Y:S02]  /*8b2b0*/  STL.64 [R1+0x88], R10 ;  /* 0x0000880a01007387 */ /* 0x0001e40000100a00 */
[----:B0-----:R-:W-:Y:S01]  /*8b2c0*/  HMMA.16816.F32 R8, R32, R2, R56 ;  /* 0x000000022008723c */ /* 0x001fe20000001838 */
[----:B------:R-:W-:-:S02]  /*8b2d0*/  IMAD.MOV.U32 R50, RZ, RZ, R4 ;  /* 0x000000ffff327224 */ /* 0x000fc400078e0004 */
[----:B------:R-:W-:Y:S01]  /*8b2e0*/  IMAD.MOV.U32 R49, RZ, RZ, R5 ;  /* 0x000000ffff317224 */ /* 0x000fe200078e0005 */
[----:B------:R-:W-:Y:S02]  /*8b2f0*/  F2FP.F16.E5M2.UNPACK_B R4, R60.H1 ;  /* 0x0000003cff04723e */ /* 0x000fe400030004ff */
[----:B------:R-:W-:Y:S01]  /*8b300*/  F2FP.F16.E5M2.UNPACK_B R5, R61.H1 ;  /* 0x0000003dff05723e */ /* 0x000fe200030004ff */
[----:B------:R0:W-:Y:S01]  /*8b310*/  STL.64 [R1+0x8], R2 ;  /* 0x0000080201007387 */ /* 0x0001e20000100a00 */
[----:B------:R-:W-:-:S15]  /*8b320*/  IMAD.MOV.U32 R0, RZ, RZ, R19 ;  /* 0x000000ffff007224 */ /* 0x000fde00078e0013 */
        /* <DEDUP_REMOVED lines=59> */
[----:B------:R-:W-:Y:S01]  /*8b6e0*/  F2FP.F16.E5M2.UNPACK_B R58, R58.H1 ;  /* 0x0000003aff3a723e */ /* 0x000fe200030004ff */
[----:B--2---:R-:W-:Y:S01]  /*8b6f0*/  HMMA.16816.F32 R48, R32, R4, R48 ;  /* 0x000000042030723c */ /* 0x004fe20000001830 */
[----:B------:R-:W-:-:S15]  /*8b700*/  F2FP.F16.E5M2.UNPACK_B R59, R59.H1 ;  /* 0x0000003bff3b723e */ /* 0x000fde00030004ff */
[----:B------:R-:W-:-:S07]  /*8b710*/  NOP ;  /* 0x0000000000007918 */ /* 0x000fce0000000000 */
        /* <DEDUP_REMOVED lines=15> */
[----:B0-----:R-:W-:Y:S02]  /*8b810*/  HMMA.16816.F32 R4, R32, R56, R36 ;  /* 0x000000382004723c */ /* 0x001fe40000001824 */
[----:B------:R-:W-:Y:S04]  /*8b820*/  STL.64 [R1+0x4da0], R58 ;  /* 0x004da03a01007387 */ /* 0x000fe80000100a00 */
[----:B------:R-:W-:Y:S01]  /*8b830*/  STL.64 [R1+0x4d98], R56 ;  /* 0x004d983801007387 */ /* 0x000fe20000100a00 */
[----:B------:R-:W-:-:S15]  /*8b840*/  F2FP.F16.E5M2.UNPACK_B R2, R2.H1 ;  /* 0x00000002ff02723e */ /* 0x000fde00030004ff */
[----:B------:R-:W-:-:S01]  /*8b850*/  NOP ;  /* 0x0000000000007918 */ /* 0x000fc20000000000 */
[----:B------:R-:W-:Y:S04]  /*8b860*/  STL.64 [R1+0xe0], R4 ;  /* 0x0000e00401007387 */ /* 0x000fe80000100a00 */
[----:B------:R0:W-:Y:S02]  /*8b870*/  STL.64 [R1+0xe8], R6 ;  /* 0x0000e80601007387 */ /* 0x0001e40000100a00 */
[----:B0-----:R-:W-:Y:S01]  /*8b880*/  HMMA.16816.F32 R4, R32, R54, R28 ;  /* 0x000000362004723c */ /* 0x001fe2000000181c */
[----:B------:R-:W-:-:S05]  /*8b890*/  F2FP.F16.E5M2.UNPACK_B R3, R3.H1 ;  /* 0x00000003ff03723e */ /* 0x000fca00030004ff */
[----:B------:R-:W-:Y:S04]  /*8b8a0*/  STL.64 [R1+0x4df8], R54 ;  /* 0x004df83601007387 */ /* 0x000fe80000100a00 */
[----:B------:R-:W-:-:S13]  /*8b8b0*/  STL.64 [R1+0x4df0], R52 ;  /* 0x004df03401007387 */ /* 0x000fda0000100a00 */
[----:B------:R-:W-:Y:S04]  /*8b8c0*/  STL.64 [R1+0xf0], R4 ;  /* 0x0000f00401007387 */ /* 0x000fe80000100a00 */
[----:B------:R0:W-:Y:S02]  /*8b8d0*/  STL.64 [R1+0xf8], R6 ;  /* 0x0000f80601007387 */ /* 0x0001e40000100a00 */
[----:B0-----:R-:W-:Y:S01]  /*8b8e0*/  HMMA.16816.F32 R4, R32, R2, R24 ;  /* 0x000000022004723c */ /* 0x001fe20000001818 */
[----:B------:R-:W-:Y:S02]  /*8b8f0*/  F2FP.F16.E5M2.UNPACK_B R8, R8.H1 ;  /* 0x00000008ff08723e */ /* 0x000fe400030004ff */
[----:B------:R-:W-:Y:S02]  /*8b900*/  F2FP.F16.E5M2.UNPACK_B R9, R9.H1 ;  /* 0x00000009ff09723e */ /* 0x000fe400030004ff */
[----:B------:R-:W-:-:S15]  /*8b910*/  F2FP.F16.E5M2.UNPACK_B R10, R10.H1 ;  /* 0x0000000aff0a723e */ /* 0x000fde00030004ff */
[----:B------:R-:W-:-:S03]  /*8b920*/  NOP ;  /* 0x0000000000007918 */ /* 0x000fc60000000000 */
[----:B------:R-:W-:Y:S04]  /*8b930*/  STL.64 [R1+0x100], R4 ;  /* 0x0001000401007387 */ /* 0x000fe80000100a00 */
[----:B------:R0:W-:Y:S02]  /*8b940*/  STL.64 [R1+0x108], R6 ;  /* 0x0001080601007387 */ /* 0x0001e40000100a00 */
[----:B0-----:R-:W-:Y:S01]  /*8b950*/  HMMA.16816.F32 R4, R32, R8, R20 ;  /* 0x000000082004723c */ /* 0x001fe20000001814 */
[----:B------:R-:W-:-:S15]  /*8b960*/  F2FP.F16.E5M2.UNPACK_B R11, R11.H1 ;  /* 0x0000000bff0b723e */ /* 0x000fde00030004ff */
[----:B------:R-:W-:-:S07]  /*8b970*/  NOP ;  /* 0x0000000000007918 */ /* 0x000fce0000000000 */
        /* <DEDUP_REMOVED lines=57> */
[----:B------:R-:W-:Y:S02]  /*8bd10*/  F2FP.F16.E5M2.UNPACK_B R13, R13.H1 ;  /* 0x0000000dff0d723e */ /* 0x000fe400030004ff */
[----:B---3--:R-:W-:Y:S02]  /*8bd20*/  F2FP.F16.E5M2.UNPACK_B R14, R14.H1 ;  /* 0x0000000eff0e723e */ /* 0x008fe400030004ff */
[----:B----4-:R-:W-:-:S03]  /*8bd30*/  F2FP.F16.E5M2.UNPACK_B R15, R15.H1 ;  /* 0x0000000fff0f723e */ /* 0x010fc600030004ff */
[----:B--2---:R-:W-:Y:S01]  /*8bd40*/  HMMA.16816.F32 R4, R32, R12, R4 ;  /* 0x0000000c2004723c */ /* 0x004fe20000001804 */
[----:B------:R-:W-:Y:S02]  /*8bd50*/  F2FP.F16.E5M2.UNPACK_B R16, R16.H1 ;  /* 0x00000010ff10723e */ /* 0x000fe400030004ff */
[----:B------:R-:W-:-:S15]  /*8bd60*/  F2FP.F16.E5M2.UNPACK_B R17, R17.H1 ;  /* 0x00000011ff11723e */ /* 0x000fde00030004ff */
[----:B------:R-:W-:-:S05]  /*8bd70*/  NOP ;  /* 0x0000000000007918 */ /* 0x000fca0000000000 */
[----:B------:R-:W-:Y:S01]  /*8bd80*/  STL.64 [R1+0x140], R4 ;  /* 0x0001400401007387 */ /* 0x000fe20000100a00 */
[C---:B------:R-:W-:Y:S03]  /*8bd90*/  HMMA.16816.F32 R8, R32.reuse, R14, R8 ;  /* 0x0000000e2008723c */ /* 0x040fe60000001808 */
[----:B------:R0:W-:Y:S04]  /*8bda0*/  STL.64 [R1+0x148], R6 ;  /* 0x0001480601007387 */ /* 0x0001e80000100a00 */
[----:B0-----:R-:W2:Y:S04]  /*8bdb0*/  LDL.LU.64 R6, [R1+0x4e00] ;  /* 0x004e000001067983 */ /* 0x001ea80000300a00 */
[----:B------:R-:W-:Y:S04]  /*8bdc0*/  STL.64 [R1+0x4d40], R14 ;  /* 0x004d400e01007387 */ /* 0x000fe80000100a00 */
[----:B------:R-:W-:Y:S08]  /*8bdd0*/  STL.64 [R1+0x4d38], R12 ;  /* 0x004d380c01007387 */ /* 0x000ff00000100a00 */
[----:B------:R-:W-:Y:S04]  /*8bde0*/  STL.64 [R1+0x150], R8 ;  /* 0x0001500801007387 */ /* 0x000fe80000100a00 */
[----:B------:R0:W-:Y:S02]  /*8bdf0*/  STL.64 [R1+0x158], R10 ;  /* 0x0001580a01007387 */ /* 0x0001e40000100a00 */
[----:B0-----:R-:W-:Y:S01]  /*8be00*/  HMMA.16816.F32 R8, R32, R16, R52 ;  /* 0x000000102008723c */ /* 0x001fe20000001834 */
[----:B------:R-:W-:-:S02]  /*8be10*/  F2FP.F16.E5M2.UNPACK_B R18, R18.H1 ;  /* 0x00000012ff12723e */ /* 0x000fc400030004ff */
[----:B------:R-:W-:Y:S02]  /*8be20*/  F2FP.F16.E5M2.UNPACK_B R19, R19.H1 ;  /* 0x00000013ff13723e */ /* 0x000fe400030004ff */
[----:B------:R-:W-:-:S15]  /*8be30*/  F2FP.F16.E5M2.UNPACK_B R20, R20.H1 ;  /* 0x00000014ff14723e */ /* 0x000fde00030004ff */
[----:B------:R-:W-:-:S03]  /*8be40*/  NOP ;  /* 0x0000000000007918 */ /* 0x000fc60000000000 */
        /* <DEDUP_REMOVED lines=80> */
[----:B------:R-:W-:Y:S02]  /*8c350*/  F2FP.F16.E5M2.UNPACK_B R29, R29.H1 ;  /* 0x0000001dff1d723e */ /* 0x000fe400030004ff */
[----:B----4-:R-:W-:Y:S02]  /*8c360*/  F2FP.F16.E5M2.UNPACK_B R30, R30.H1 ;  /* 0x0000001eff1e723e */ /* 0x010fe400030004ff */
[----:B--2---:R-:W-:-:S03]  /*8c370*/  F2FP.F16.E5M2.UNPACK_B R31, R31.H1 ;  /* 0x0000001fff1f723e */ /* 0x004fc600030004ff */
[C---:B---3--:R-:W-:Y:S01]  /*8c380*/  HMMA.16816.F32 R52, R32.reuse, R28, R52 ;  /* 0x0000001c2034723c */ /* 0x048fe20000001834 */
[----:B------:R-:W-:Y:S02]  /*8c390*/  F2FP.F16.E5M2.UNPACK_B R36, R36.H1 ;  /* 0x00000024ff24723e */ /* 0x000fe400030004ff */
[----:B------:R-:W-:Y:S02]  /*8c3a0*/  F2FP.F16.E5M2.UNPACK_B R37, R37.H1 ;  /* 0x00000025ff25723e */ /* 0x000fe400030004ff */
[----:B------:R-:W-:Y:S01]  /*8c3b0*/  F2FP.F16.E5M2.UNPACK_B R38, R38.H1 ;  /* 0x00000026ff26723e */ /* 0x000fe200030004ff */
[----:B------:R-:W-:Y:S01]  /*8c3c0*/  HMMA.16816.F32 R48, R32, R30, R48 ;  /* 0x0000001e2030723c */ /* 0x000fe20000001830 */
[----:B------:R-:W-:Y:S02]  /*8c3d0*/  F2FP.F16.E5M2.UNPACK_B R39, R39.H1 ;  /* 0x00000027ff27723e */ /* 0x000fe400030004ff */
[----:B------:R-:W-:Y:S02]  /*8c3e0*/  F2FP.F16.E5M2.UNPACK_B R40, R40.H1 ;  /* 0x00000028ff28723e */ /* 0x000fe400030004ff */
[----:B------:R-:W-:-:S02]  /*8c3f0*/  F2FP.F16.E5M2.UNPACK_B R41, R41.H1 ;  /* 0x00000029ff29723e */ /* 0x000fc400030004ff */
[----:B------:R-:W-:Y:S02]  /*8c400*/  F2FP.F16.E5M2.UNPACK_B R42, R42.H1 ;  /* 0x0000002aff2a723e */ /* 0x000fe400030004ff */
[----:B------:R-:W-:Y:S02]  /*8c410*/  F2FP.F16.E5M2.UNPACK_B R43, R43.H1 ;  /* 0x0000002bff2b723e */ /* 0x000fe400030004ff */
[----:B------:R-:W-:Y:S02]  /*8c420*/  F2FP.F16.E5M2.UNPACK_B R44, R44.H1 ;  /* 0x0000002cff2c723e */ /* 0x000fe400030004ff */
[----:B------:R-:W-:Y:S01]  /*8c430*/  F2FP.F16.E5M2.UNPACK_B R45, R45.H1 ;  /* 0x0000002dff2d723e */ /* 0x000fe200030004ff */
[C---:B------:R-:W-:Y:S06]  /*8c440*/  HMMA.16816.F32 R20, R32.reuse, R38, R20 ;  /* 0x000000262014723c */ /* 0x040fec0000001814 */
[C---:B------:R-:W-:Y:S06]  /*8c450*/  HMMA.16816.F32 R16, R32.reuse, R40, R16 ;  /* 0x000000282010723c */ /* 0x040fec0000001810 */
[C---:B------:R-:W-:Y:S06]  /*8c460*/  HMMA.16816.F32 R12, R32.reuse, R42, R12 ;  /* 0x0000002a200c723c */ /* 0x040fec000000180c */
[C---:B------:R-:W-:Y:S01]  /*8c470*/  HMMA.16816.F32 R8, R32.reuse, R44, R8 ;  /* 0x0000002c2008723c */ /* 0x040fe20000001808 */
[----:B------:R-:W-:Y:S04]  /*8c480*/  STL.64 [R1+0x1c0], R52 ;  /* 0x0001c03401007387 */ /* 0x000fe80000100a00 */
[----:B------:R0:W-:Y:S04]  /*8c490*/  STL.64 [R1+0x1c8], R54 ;  /* 0x0001c83601007387 */ /* 0x0001e80000100a00 */
[----:B0-----:R-:W2:Y:S04]  /*8c4a0*/  LDL.LU.64 R54, [R1+0x4df8] ;  /* 0x004df80001367983 */ /* 0x001ea80000300a00 */
[----:B------:R-:W3:Y:S01]  /*8c4b0*/  LDL.LU.64 R52, [R1+0x4df0] ;  /* 0x004df00001347983 */ /* 0x000ee20000300a00 */
[----:B------:R-:W-:Y:S03]  /*8c4c0*/  HMMA.16816.F32 R24, R32, R36, R24 ;  /* 0x000000242018723c */ /* 0x000fe60000001818 */
[----:B------:R-:W-:Y:S04]  /*8c4d0*/  STL.64 [R1+0x1d0], R48 ;  /* 0x0001d03001007387 */ /* 0x000fe80000100a00 */
[----:B------:R0:W-:Y:S04]  /*8c4e0*/  STL.64 [R1+0x1d8], R50 ;  /* 0x0001d83201007387 */ /* 0x0001e80000100a00 */
[----:B0-----:R-:W4:Y:S04]  /*8c4f0*/  LDL.LU.64 R50, [R1+0x4de8] ;  /* 0x004de80001327983 */ /* 0x001f280000300a00 */
[----:B------:R-:W2:Y:S04]  /*8c500*/  LDL.LU.64 R48, [R1+0x4de0] ;  /* 0x004de00001307983 */ /* 0x000ea80000300a00 */
        /* <DEDUP_REMOVED lines=83> */
[----:B------:R-:W3:Y:S01]  /*8ca40*/  LDL.LU R58, [R1+0x428] ;  /* 0x00042800013a7983 */ /* 0x000ee20000300800 */
[----:B----4-:R-:W-:Y:S01]  /*8ca50*/  HMMA.16816.F32 R20, R32, R46, R20 ;  /* 0x0000002e2014723c */ /* 0x010fe20000001814 */
[----:B--2---:R-:W-:Y:S02]  /*8ca60*/  F2FP.F16.E5M2.UNPACK_B R48, R48.H1 ;  /* 0x00000030ff30723e */ /* 0x004fe400030004ff */
[----:B---3--:R-:W-:Y:S02]  /*8ca70*/  F2FP.F16.E5M2.UNPACK_B R49, R49.H1 ;  /* 0x00000031ff31723e */ /* 0x008fe400030004ff */
[----:B------:R-:W-:-:S02]  /*8ca80*/  F2FP.F16.E5M2.UNPACK_B R50, R50.H1 ;  /* 0x00000032ff32723e */ /* 0x000fc400030004ff */
[----:B------:R-:W-:-:S03]  /*8ca90*/  F2FP.F16.E5M2.UNPACK_B R51, R51.H1 ;  /* 0x00000033ff33723e */ /* 0x000fc600030004ff */
[C---:B------:R-:W-:Y:S06]  /*8caa0*/  HMMA.16816.F32 R12, R32.reuse, R48, R12 ;  /* 0x00000030200c723c */ /* 0x040fec000000180c */
[----:B------:R-:W-:Y:S01]  /*8cab0*/  HMMA.16816.F32 R16, R32, R50, R16 ;  /* 0x000000322010723c */ /* 0x000fe20000001810 */
[----:B------:R-:W-:Y:S02]  /*8cac0*/  IMAD R6, R6, 0x100, R59 ;  /* 0x0000010006067824 */ /* 0x000fe400078e023b */
[----:B------:R-:W2:Y:S04]  /*8cad0*/  LDL.LU R59, [R1+0x42c] ;  /* 0x00042c00013b7983 */ /* 0x000ea80000300800 */
[----:B------:R-:W-:Y:S04]  /*8cae0*/  STL.64 [R1+0x230], R20 ;  /* 0x0002301401007387 */ /* 0x000fe80000100a00 */
[----:B------:R0:W-:Y:S01]  /*8caf0*/  STL.64 [R1+0x238], R22 ;  /* 0x0002381601007387 */ /* 0x0001e20000100a00 */
[----:B------:R-:W-:-:S03]  /*8cb00*/  IMAD R7, R7, 0x100, R40 ;  /* 0x0000010007077824 */ /* 0x000fc600078e0228 */
[----:B0-----:R-:W3:Y:S04]  /*8cb10*/  LDL.LU.64 R22, [R1+0x4dd0] ;  /* 0x004dd00001167983 */ /* 0x001ee80000300a00 */
[----:B------:R-:W3:Y:S04]  /*8cb20*/  LDL.LU.64 R20, [R1+0x4dc8] ;  /* 0x004dc80001147983 */ /* 0x000ee80000300a00 */
[----:B------:R-:W-:Y:S04]  /*8cb30*/  STL.64 [R1+0x4ce0], R46 ;  /* 0x004ce02e01007387 */ /* 0x000fe80000100a00 */
[----:B------:R0:W-:Y:S01]  /*8cb40*/  STL.64 [R1+0x4cd8], R44 ;  /* 0x004cd82c01007387 */ /* 0x0001e20000100a00 */
[----:B------:R-:W-:-:S03]  /*8cb50*/  F2FP.F16.E5M2.UNPACK_B R40, R41.H1 ;  /* 0x00000029ff28723e */ /* 0x000fc600030004ff */
        /* <DEDUP_REMOVED lines=33> */
[----:B------:R-:W2:Y:S01]  /*8cd70*/  LDL.LU.64 R56, [R1+0x4d98] ;  /* 0x004d980001387983 */ /* 0x000ea20000300a00 */
[C---:B---3--:R-:W-:Y:S03]  /*8cd80*/  HMMA.16816.F32 R20, R4.reuse, R12, R20 ;  /* 0x0000000c0414723c */ /* 0x048fe60000001814 */
[----:B------:R-:W-:Y:S04]  /*8cd90*/  STL.64 [R1+0x4d90], R54 ;  /* 0x004d903601007387 */ /* 0x000fe80000100a00 */
[----:B------:R-:W-:Y:S01]  /*8cda0*/  STL.64 [R1+0x4d88], R52 ;  /* 0x004d883401007387 */ /* 0x000fe20000100a00 */
        /* <DEDUP_REMOVED lines=138> */
[----:B--2---:R-:W-:Y:S01]  /*8d650*/  HMMA.16816.F32 R12, R4, R16, R12 ;  /* 0x00000010040c723c */ /* 0x004fe2000000180c */
[----:B------:R-:W-:-:S15]  /*8d660*/  STL.64 [R1+0x4c88], R18 ;  /* 0x004c881201007387 */ /* 0x000fde0000100a00 */
[----:B------:R-:W-:-:S07]  /*8d670*/  NOP ;  /* 0x0000000000007918 */ /* 0x000fce0000000000 */
[----:B------:R-:W-:Y:S04]  /*8d680*/  STL.64 [R1+0x330], R12 ;  /* 0x0003300c01007387 */ /* 0x000fe80000100a00 */
[----:B------:R3:W-:Y:S04]  /*8d690*/  STL.64 [R1+0x338], R14 ;  /* 0x0003380e01007387 */ /* 0x0007e80000100a00 */
[----:B------:R-:W-:Y:S04]  /*8d6a0*/  STL.64 [R1+0x4c80], R16 ;  /* 0x004c801001007387 */ /* 0x000fe80000100a00 */
[----:B------:R-:W-:Y:S04]  /*8d6b0*/  STL.64 [R1+0x320], R8 ;  /* 0x0003200801007387 */ /* 0x000fe80000100a00 */
[----:B------:R0:W-:Y:S01]  /*8d6c0*/  STL.64 [R1+0x328], R10 ;  /* 0x0003280a01007387 */ /* 0x0001e20000100a00 */
[C---:B---3--:R-:W-:Y:S06]  /*8d6d0*/  HMMA.16816.F32 R12, R4.reuse, R20, R52 ;  /* 0x00000014040c723c */ /* 0x048fec0000001834 */
[C---:B0-----:R-:W-:Y:S06]  /*8d6e0*/  HMMA.16816.F32 R8, R4.reuse, R22, R56 ;  /* 0x000000160408723c */ /* 0x041fec0000001838 */
[----:B------:R-:W-:Y:S11]  /*8d6f0*/  STL.64 [R1+0x4c98], R22 ;  /* 0x004c981601007387 */ /* 0x000ff60000100a00 */
[----:B------:R-:W-:Y:S04]  /*8d700*/  STL.64 [R1+0x310], R12 ;  /* 0x0003100c01007387 */ /* 0x000fe80000100a00 */
[----:B------:R0:W-:Y:S04]  /*8d710*/  STL.64 [R1+0x318], R14 ;  /* 0x0003180e01007387 */ /* 0x0001e80000100a00 */
[----:B------:R-:W-:Y:S04]  /*8d720*/  STL.64 [R1+0x4c90], R20 ;  /* 0x004c901401007387 */ /* 0x000fe80000100a00 */
        /* <DEDUP_REMOVED lines=99> */
[----:B----4-:R-:W-:Y:S01]  /*8dd60*/  HMMA.16816.F32 R16, R4, R52, R16 ;  /* 0x000000340410723c */ /* 0x010fe20000001810 */
[----:B------:R-:W-:-:S02]  /*8dd70*/  IMAD R32, R32, 0x100, R31 ;  /* 0x0000010020207824 */ /* 0x000fc400078e021f */
[----:B------:R-:W-:Y:S02]  /*8dd80*/  IMAD R33, R33, 0x100, R8 ;  /* 0x0000010021217824 */ /* 0x000fe400078e0208 */
[----:B------:R-:W-:Y:S02]  /*8dd90*/  IMAD R34, R34, 0x100, R9 ;  /* 0x0000010022227824 */ /* 0x000fe400078e0209 */
[----:B------:R-:W-:Y:S02]  /*8dda0*/  IMAD R35, R0, 0x100, R35 ;  /* 0x0000010000237824 */ /* 0x000fe400078e0223 */
[----:B------:R-:W-:Y:S01]  /*8ddb0*/  IMAD.MOV.U32 R0, RZ, RZ, R11 ;  /* 0x000000ffff007224 */ /* 0x000fe200078e000b */
[----:B------:R-:W-:Y:S02]  /*8ddc0*/  F2FP.F16.E5M2.UNPACK_B R32, R32 ;  /* 0x00000020ff20723e */ /* 0x000fe400020004ff */
[----:B------:R-:W-:Y:S02]  /*8ddd0*/  F2FP.F16.E5M2.UNPACK_B R33, R33 ;  /* 0x00000021ff21723e */ /* 0x000fe400020004ff */
[----:B------:R-:W-:-:S02]  /*8dde0*/  F2FP.F16.E5M2.UNPACK_B R34, R34 ;  /* 0x00000022ff22723e */ /* 0x000fc400020004ff */
[----:B------:R-:W-:Y:S01]  /*8ddf0*/  F2FP.F16.E5M2.UNPACK_B R35, R35 ;  /* 0x00000023ff23723e */ /* 0x000fe200020004ff */
[C---:B---3--:R-:W-:Y:S06]  /*8de00*/  HMMA.16816.F32 R24, R4.reuse, R48, R24 ;  /* 0x000000300418723c */ /* 0x048fec0000001818 */
[C---:B--2---:R-:W-:Y:S06]  /*8de10*/  HMMA.16816.F32 R20, R4.reuse, R50, R20 ;  /* 0x000000320414723c */ /* 0x044fec0000001814 */
[C---:B------:R-:W-:Y:S06]  /*8de20*/  HMMA.16816.F32 R36, R4.reuse, R46, R36 ;  /* 0x0000002e0424723c */ /* 0x040fec0000001824 */
[C---:B------:R-:W-:Y:S06]  /*8de30*/  HMMA.16816.F32 R40, R4.reuse, R44, R40 ;  /* 0x0000002c0428723c */ /* 0x040fec0000001828 */
[----:B------:R-:W-:Y:S01]  /*8de40*/  HMMA.16816.F32 R4, R4, R10, R12 ;  /* 0x0000000a0404723c */ /* 0x000fe2000000180c */
[----:B------:R-:W-:-:S15]  /*8de50*/  STL.64 [R1+0x4c28], R46 ;  /* 0x004c282e01007387 */ /* 0x000fde0000100a00 */
[----:B------:R-:W-:-:S01]  /*8de60*/  NOP ;  /* 0x0000000000007918 */ /* 0x000fc20000000000 */
        /* <DEDUP_REMOVED lines=468> */
[C---:B------:R-:W-:Y:S01]  /*8fbb0*/  HMMA.16816.F32 R8, R4.reuse, R10, R16 ;  /* 0x0000000a0408723c */ /* 0x040fe20000001810 */
        /* <DEDUP_REMOVED lines=73> */
[----:B------:R-:W2:Y:S04]  /*90050*/  LDL.LU R13, [R1+0x434] ;  /* 0x00043400010d7983 */ /* 0x000ea80000300800 */
[----:B-1----:R-:W2:Y:S01]  /*90060*/  LDL.LU R14, [R1+0x438] ;  /* 0x00043800010e7983 */ /* 0x002ea20000300800 */
        /* <DEDUP_REMOVED lines=22> */
[----:B------:R-:W2:Y:S04]  /*901d0*/  LDL.LU.64 R56, [R1+0x4af0] ;  /* 0x004af00001387983 */ /* 0x000ea80000300a00 */
[----:B------:R-:W4:Y:S04]  /*901e0*/  LDL.LU.64 R26, [R1+0x4ae8] ;  /* 0x004ae800011a7983 */ /* 0x000f280000300a00 */
[----:B------:R-:W3:Y:S04]  /*901f0*/  LDL.LU.64 R24, [R1+0x4ae0] ;  /* 0x004ae00001187983 */ /* 0x000ee80000300a00 */
[----:B------:R0:W-:Y:S04]  /*90200*/  STL.64 [R1+0x910], R20 ;  /* 0x0009101401007387 */ /* 0x0001e80000100a00 */
[----:B------:R1:W-:Y:S04]  /*90210*/  STL.64 [R1+0x918], R22 ;  /* 0x0009181601007387 */ /* 0x0003e80000100a00 */
[----:B0-----:R-:W2:Y:S04]  /*90220*/  LDL.LU R20, [R1+0x450] ;  /* 0x0004500001147983 */ /* 0x001ea80000300800 */
[----:B------:R-:W2:Y:S04]  /*90230*/  LDL.LU R21, [R1+0x454] ;  /* 0x0004540001157983 */ /* 0x000ea80000300800 */
[----:B-1----:R-:W2:Y:S01]  /*90240*/  LDL.LU R22, [R1+0x458] ;  /* 0x0004580001167983 */ /* 0x002ea20000300800 */
[----:B------:R-:W-:-:S03]  /*90250*/  IMAD.MOV.U32 R23, RZ, RZ, R0 ;  /* 0x000000ffff177224 */ /* 0x000fc600078e0000 */
        /* <DEDUP_REMOVED lines=13> */
[----:B------:R-:W4:Y:S04]  /*90330*/  LDL.LU R25, [R1+0x464] ;  /* 0x0004640001197983 */ /* 0x000f280000300800 */
[----:B-1----:R-:W4:Y:S04]  /*90340*/  LDL.LU R26, [R1+0x468] ;  /* 0x00046800011a7983 */ /* 0x002f280000300800 */
        /* <DEDUP_REMOVED lines=12> */
[----:B0-----:R-:W4:Y:S04]  /*90410*/  LDL.LU R28, [R1+0x470] ;  /* 0x00047000011c7983 */ /* 0x001f280000300800 */
[----:B------:R-:W4:Y:S04]  /*90420*/  LDL.LU R29, [R1+0x474] ;  /* 0x00047400011d7983 */ /* 0x000f280000300800 */
[----:B-1----:R-:W4:Y:S01]  /*90430*/  LDL.LU R30, [R1+0x478] ;  /* 0x00047800011e7983 */ /* 0x002f220000300800 */
[----:B--2---:R-:W-:-:S15]  /*90440*/  HMMA.16816.F32 R40, R4, R36, R40 ;  /* 0x000000240428723c */ /* 0x004fde0000001828 */
[----:B------:R-:W-:-:S08]  /*90450*/  NOP ;  /* 0x0000000000007918 */ /* 0x000fd00000000000 */
[----:B------:R-:W-:Y:S04]  /*90460*/  STL.64 [R1+0x8c0], R40 ;  /* 0x0008c02801007387 */ /* 0x000fe80000100a00 */
[----:B------:R0:W-:Y:S04]  /*90470*/  STL.64 [R1+0x8c8], R42 ;  /* 0x0008c82a01007387 */ /* 0x0001e80000100a00 */
[----:B0-----:R-:W2:Y:S04]  /*90480*/  LDL.LU.64 R42, [R1+0x4a90] ;  /* 0x004a9000012a7983 */ /* 0x001ea80000300a00 */
[----:B------:R-:W2:Y:S01]  /*90490*/  LDL.LU.64 R40, [R1+0x4a88] ;  /* 0x004a880001287983 */ /* 0x000ea20000300a00 */
[----:B------:R-:W-:-:S07]  /*904a0*/  IMAD.MOV.U32 R31, RZ, RZ, R0 ;  /* 0x000000ffff1f7224 */ /* 0x000fce00078e0000 */
[C---:B----4-:R-:W-:Y:S06]  /*904b0*/  HMMA.16816.F32 R28, R4.reuse, R38, R28 ;  /* 0x00000026041c723c */ /* 0x050fec000000181c */
[C---:B------:R-:W-:Y:S06]  /*904c0*/  HMMA.16816.F32 R12, R4.reuse, R46, R12 ;  /* 0x0000002e040c723c */ /* 0x040fec000000180c */
[----:B---3--:R-:W-:-:S12]  /*904d0*/  HMMA.16816.F32 R16, R4, R44, R16 ;  /* 0x0000002c0410723c */ /* 0x008fd80000001810 */
[----:B------:R-:W-:Y:S01]  /*904e0*/  IMAD.MOV.U32 R0, RZ, RZ, R31 ;  /* 0x000000ffff007224 */ /* 0x000fe200078e001f */
[----:B------:R-:W-:Y:S04]  /*904f0*/  STL.64 [R1+0x8b0], R28 ;  /* 0x0008b01c01007387 */ /* 0x000fe80000100a00 */
[----:B------:R-:W-:Y:S04]  /*90500*/  STL [R1+0x8b8], R30 ;  /* 0x0008b81e01007387 */ /* 0x000fe80000100800 */
[----:B------:R0:W-:Y:S01]  /*90510*/  STL [R1+0x4758], R0 ;  /* 0x0047580001007387 */ /* 0x0001e20000100800 */
[----:B------:R-:W-:Y:S01]  /*90520*/  IMAD R32, R35, 0x100, R34 ;  /* 0x0000010023207824 */ /* 0x000fe200078e0222 */
[C---:B--2---:R-:W-:Y:S06]  /*90530*/  HMMA.16816.F32 R20, R4.reuse, R42, R20 ;  /* 0x0000002a0414723c */ /* 0x044fec0000001814 */
        /* <DEDUP_REMOVED lines=47> */
[----:B0-----:R-:W3:Y:S04]  /*90830*/  LDL.LU R12, [R1+0x70] ;  /* 0x00007000010c7983 */ /* 0x001ee80000300800 */
[----:B------:R-:W3:Y:S04]  /*90840*/  LDL.LU R13, [R1+0x74] ;  /* 0x00007400010d7983 */ /* 0x000ee80000300800 */
[----:B-1----:R-:W3:Y:S04]  /*90850*/  LDL.LU R14, [R1+0x78] ;  /* 0x00007800010e7983 */ /* 0x002ee80000300800 */
[----:B------:R-:W3:Y:S04]  /*90860*/  LDL.LU R15, [R1+0x7c] ;  /* 0x00007c00010f7983 */ /* 0x000ee80000300800 */
[----:B------:R-:W3:Y:S04]  /*90870*/  LDL R16, [R1+0xe78] ;  /* 0x000e780001107983 */ /* 0x000ee80000100800 */
        /* <DEDUP_REMOVED lines=20> */
[----:B------:R-:W-:Y:S02]  /*909c0*/  F2FP.F16.E5M2.UNPACK_B R18, R18 ;  /* 0x00000012ff12723e */ /* 0x000fe400020004ff */
[----:B------:R-:W-:Y:S02]  /*909d0*/  F2FP.F16.E5M2.UNPACK_B R19, R19 ;  /* 0x00000013ff13723e */ /* 0x000fe400020004ff */
[----:B------:R-:W-:-:S02]  /*909e0*/  F2FP.F16.E5M2.UNPACK_B R34, R34 ;  /* 0x00000022ff22723e */ /* 0x000fc400020004ff */
[----:B------:R-:W-:Y:S02]  /*909f0*/  F2FP.F16.E5M2.UNPACK_B R35, R35 ;  /* 0x00000023ff23723e */ /* 0x000fe400020004ff */
[----:B------:R-:W-:-:S03]  /*90a00*/  F2FP.F16.E5M2.UNPACK_B R2, R2 ;  /* 0x00000002ff02723e */ /* 0x000fc600020004ff */
[----:B------:R-:W-:Y:S04]  /*90a10*/  STL.64 [R1+0x800], R36 ;  /* 0x0008002401007387 */ /* 0x000fe80000100a00 */
[----:B------:R-:W-:Y:S01]  /*90a20*/  STL.64 [R1+0x808], R38 ;  /* 0x0008082601007387 */ /* 0x000fe20000100a00 */
[----:B------:R-:W-:-:S03]  /*90a30*/  F2FP.F16.E5M2.UNPACK_B R3, R3 ;  /* 0x00000003ff03723e */ /* 0x000fc600020004ff */
[----:B------:R-:W-:Y:S01]  /*90a40*/  STL [R1+0x28], R18 ;  /* 0x0000281201007387 */ /* 0x000fe20000100800 */
[C---:B------:R-:W-:Y:S06]  /*90a50*/  HMMA.16816.F32 R20, R32.reuse, R18, R20 ;  /* 0x000000122014723c */ /* 0x040fec0000001814 */
[----:B------:R-:W-:Y:S01]  /*90a60*/  HMMA.16816.F32 R12, R32, R2, R12 ;  /* 0x00000002200c723c */ /* 0x000fe2000000180c */
[----:B------:R0:W-:Y:S02]  /*90a70*/  STL.64 [R1+0x40], R4 ;  /* 0x0000400401007387 */ /* 0x0001e40000100a00 */
[----:B0-----:R-:W-:-:S02]  /*90a80*/  F2FP.F16.E5M2.UNPACK_B R4, R16 ;  /* 0x00000010ff04723e */ /* 0x001fc400020004ff */
[----:B------:R-:W-:-:S07]  /*90a90*/  F2FP.F16.E5M2.UNPACK_B R5, R17 ;  /* 0x00000011ff05723e */ /* 0x000fce00020004ff */
        /* <DEDUP_REMOVED lines=9> */
[----:B-1----:R-:W-:Y:S02]  /*90b30*/  F2FP.F16.E5M2.UNPACK_B R2, R54 ;  /* 0x00000036ff02723e */ /* 0x002fe400020004ff */
[----:B------:R-:W-:Y:S01]  /*90b40*/  F2FP.F16.E5M2.UNPACK_B R3, R55 ;  /* 0x00000037ff03723e */ /* 0x000fe200020004ff */
        /* <DEDUP_REMOVED lines=9> */
[----:B------:R-:W-:Y:S02]  /*90be0*/  F2FP.F16.E5M2.UNPACK_B R4, R60 ;  /* 0x0000003cff04723e */ /* 0x000fe400020004ff */
[----:B------:R-:W-:Y:S01]  /*90bf0*/  F2FP.F16.E5M2.UNPACK_B R5, R61 ;  /* 0x0000003dff05723e */ /* 0x000fe200020004ff */
        /* <DEDUP_REMOVED lines=21> */
[----:B------:R-:W3:Y:S04]  /*90d50*/  LDL R60, [R1+0xe38] ;  /* 0x000e3800013c7983 */ /* 0x000ee80000100800 */
        /* <DEDUP_REMOVED lines=13> */
[----:B------:R-:W4:Y:S01]  /*90e30*/  LDL.LU R30, [R1+0xf8] ;  /* 0x0000f800011e7983 */ /* 0x000f220000300800 */
[----:B------:R-:W-:-:S02]  /*90e40*/  IMAD.MOV.U32 R52, RZ, RZ, R2 ;  /* 0x000000ffff347224 */ /* 0x000fc400078e0002 */
[----:B------:R-:W-:Y:S01]  /*90e50*/  IMAD.MOV.U32 R51, RZ, RZ, R3 ;  /* 0x000000ffff337224 */ /* 0x000fe200078e0003 */
[----:B------:R-:W4:Y:S04]  /*90e60*/  LDL.LU R31, [R1+0xfc] ;  /* 0x0000fc00011f7983 */ /* 0x000f280000300800 */
[----:B0-----:R-:W4:Y:S04]  /*90e70*/  LDL R2, [R1+0xdd8] ;  /* 0x000dd80001027983 */ /* 0x001f280000100800 */
[----:B------:R-:W4:Y:S04]  /*90e80*/  LDL R3, [R1+0xddc] ;  /* 0x000ddc0001037983 */ /* 0x000f280000100800 */
[----:B-1----:R-:W4:Y:S04]  /*90e90*/  LDL R8, [R1+0xdc8] ;  /* 0x000dc80001087983 */ /* 0x002f280000100800 */
[----:B------:R-:W4:Y:S04]  /*90ea0*/  LDL R9, [R1+0xdcc] ;  /* 0x000dcc0001097983 */ /* 0x000f280000100800 */
[----:B------:R-:W4:Y:S04]  /*90eb0*/  LDL.LU R24, [R1+0x100] ;  /* 0x0001000001187983 */ /* 0x000f280000300800 */
[----:B------:R-:W4:Y:S04]  /*90ec0*/  LDL.LU R25, [R1+0x104] ;  /* 0x0001040001197983 */ /* 0x000f280000300800 */
[----:B------:R-:W4:Y:S04]  /*90ed0*/  LDL.LU R26, [R1+0x108] ;  /* 0x00010800011a7983 */ /* 0x000f280000300800 */
[----:B------:R-:W4:Y:S04]  /*90ee0*/  LDL.LU R27, [R1+0x10c] ;  /* 0x00010c00011b7983 */ /* 0x000f280000300800 */
[----:B--2---:R-:W2:Y:S04]  /*90ef0*/  LDL R10, [R1+0xdb8] ;  /* 0x000db800010a7983 */ /* 0x004ea80000100800 */
[----:B------:R-:W2:Y:S04]  /*90f00*/  LDL R11, [R1+0xdbc] ;  /* 0x000dbc00010b7983 */ /* 0x000ea80000100800 */
[----:B------:R-:W2:Y:S04]  /*90f10*/  LDL R12, [R1+0xda8] ;  /* 0x000da800010c7983 */ /* 0x000ea80000100800 */
[----:B------:R-:W2:Y:S04]  /*90f20*/  LDL R13, [R1+0xdac] ;  /* 0x000dac00010d7983 */ /* 0x000ea80000100800 */
        /* <DEDUP_REMOVED lines=8> */
[----:B---3--:R-:W-:Y:S02]  /*90fb0*/  F2FP.F16.E5M2.UNPACK_B R60, R60 ;  /* 0x0000003cff3c723e */ /* 0x008fe400020004ff */
[----:B----4-:R-:W-:Y:S02]  /*90fc0*/  F2FP.F16.E5M2.UNPACK_B R61, R61 ;  /* 0x0000003dff3d723e */ /* 0x010fe400020004ff */
[----:B------:R-:W-:Y:S01]  /*90fd0*/  F2FP.F16.E5M2.UNPACK_B R58, R58 ;  /* 0x0000003aff3a723e */ /* 0x000fe200020004ff */
[----:B--2---:R-:W-:Y:S01]  /*90fe0*/  HMMA.16816.F32 R48, R32, R4, R48 ;  /* 0x000000042030723c */ /* 0x004fe20000001830 */
[----:B------:R-:W-:-:S15]  /*90ff0*/  F2FP.F16.E5M2.UNPACK_B R59, R59 ;  /* 0x0000003bff3b723e */ /* 0x000fde00020004ff */
[----:B------:R-:W-:-:S07]  /*91000*/  NOP ;  /* 0x0000000000007918 */ /* 0x000fce0000000000 */
        /* <DEDUP_REMOVED lines=15> */
[----:B0-----:R-:W-:Y:S02]  /*91100*/  HMMA.16816.F32 R4, R32, R56, R36 ;  /* 0x000000382004723c */ /* 0x001fe40000001824 */
[----:B------:R-:W-:Y:S04]  /*91110*/  STL.64 [R1+0x4a20], R58 ;  /* 0x004a203a01007387 */ /* 0x000fe80000100a00 */
[----:B------:R-:W-:Y:S01]  /*91120*/  STL.64 [R1+0x4a18], R56 ;  /* 0x004a183801007387 */ /* 0x000fe20000100a00 */
[----:B------:R-:W-:-:S15]  /*91130*/  F2FP.F16.E5M2.UNPACK_B R2, R2 ;  /* 0x00000002ff02723e */ /* 0x000fde00020004ff */
[----:B------:R-:W-:-:S01]  /*91140*/  NOP ;  /* 0x0000000000007918 */ /* 0x000fc20000000000 */
[----:B------:R-:W-:Y:S04]  /*91150*/  STL.64 [R1+0x780], R4 ;  /* 0x0007800401007387 */ /* 0x000fe80000100a00 */
[----:B------:R0:W-:Y:S02]  /*91160*/  STL.64 [R1+0x788], R6 ;  /* 0x0007880601007387 */ /* 0x0001e40000100a00 */
[----:B0-----:R-:W-:Y:S01]  /*91170*/  HMMA.16816.F32 R4, R32, R54, R28 ;  /* 0x000000362004723c */ /* 0x001fe2000000181c */
[----:B------:R-:W-:-:S05]  /*91180*/  F2FP.F16.E5M2.UNPACK_B R3, R3 ;  /* 0x00000003ff03723e */ /* 0x000fca00020004ff */
[----:B------:R-:W-:Y:S04]  /*91190*/  STL.64 [R1+0x4a78], R54 ;  /* 0x004a783601007387 */ /* 0x000fe80000100a00 */
[----:B------:R-:W-:-:S13]  /*911a0*/  STL.64 [R1+0x4a70], R52 ;  /* 0x004a703401007387 */ /* 0x000fda0000100a00 */
[----:B------:R-:W-:Y:S04]  /*911b0*/  STL.64 [R1+0x770], R4 ;  /* 0x0007700401007387 */ /* 0x000fe80000100a00 */
[----:B------:R0:W-:Y:S02]  /*911c0*/  STL.64 [R1+0x778], R6 ;  /* 0x0007780601007387 */ /* 0x0001e40000100a00 */
[----:B0-----:R-:W-:Y:S01]  /*911d0*/  HMMA.16816.F32 R4, R32, R2, R24 ;  /* 0x000000022004723c */ /* 0x001fe20000001818 */
[----:B------:R-:W-:Y:S02]  /*911e0*/  F2FP.F16.E5M2.UNPACK_B R8, R8 ;  /* 0x00000008ff08723e */ /* 0x000fe400020004ff */
[----:B------:R-:W-:Y:S02]  /*911f0*/  F2FP.F16.E5M2.UNPACK_B R9, R9 ;  /* 0x00000009ff09723e */ /* 0x000fe400020004ff */
[----:B------:R-:W-:-:S15]  /*91200*/  F2FP.F16.E5M2.UNPACK_B R10, R10 ;  /* 0x0000000aff0a723e */ /* 0x000fde00020004ff */
[----:B------:R-:W-:-:S03]  /*91210*/  NOP ;  /* 0x0000000000007918 */ /* 0x000fc60000000000 */
[----:B------:R-:W-:Y:S04]  /*91220*/  STL.64 [R1+0x760], R4 ;  /* 0x0007600401007387 */ /* 0x000fe80000100a00 */
[----:B------:R0:W-:Y:S02]  /*91230*/  STL.64 [R1+0x768], R6 ;  /* 0x0007680601007387 */ /* 0x0001e40000100a00 */
[----:B0-----:R-:W-:Y:S01]  /*91240*/  HMMA.16816.F32 R4, R32, R8, R20 ;  /* 0x000000082004723c */ /* 0x001fe20000001814 */
[----:B------:R-:W-:-:S15]  /*91250*/  F2FP.F16.E5M2.UNPACK_B R11, R11 ;  /* 0x0000000bff0b723e */ /* 0x000fde00020004ff */
        /* <DEDUP_REMOVED lines=25> */
[----:B------:R-:W2:Y:S04]  /*913f0*/  LDL R16, [R1+0xd88] ;  /* 0x000d880001107983 */ /* 0x000ea80000100800 */
[----:B------:R-:W2:Y:S04]  /*91400*/  LDL R17, [R1+0xd8c] ;  /* 0x000d8c0001117983 */ /* 0x000ea80000100800 */
[----:B------:R-:W2:Y:S04]  /*91410*/  LDL R18, [R1+0xd78] ;  /* 0x000d780001127983 */ /* 0x000ea80000100800 */
[----:B------:R-:W2:Y:S04]  /*91420*/  LDL R19, [R1+0xd7c] ;  /* 0x000d7c0001137983 */ /* 0x000ea80000100800 */
[----:B------:R-:W2:Y:S04]  /*91430*/  LDL.LU R52, [R1+0x160] ;  /* 0x0001600001347983 */ /* 0x000ea80000300800 */
[----:B------:R-:W2:Y:S04]  /*91440*/  LDL.LU R53, [R1+0x164] ;  /* 0x0001640001357983 */ /* 0x000ea80000300800 */
[----:B------:R-:W2:Y:S04]  /*91450*/  LDL.LU R54, [R1+0x168] ;  /* 0x0001680001367983 */ /* 0x000ea80000300800 */
        /* <DEDUP_REMOVED lines=25> */
[----:B------:R-:W-:-:S02]  /*915f0*/  F2FP.F16.E5M2.UNPACK_B R12, R12 ;  /* 0x0000000cff0c723e */ /* 0x000fc400020004ff */
[----:B------:R-:W-:Y:S02]  /*91600*/  F2FP.F16.E5M2.UNPACK_B R13, R13 ;  /* 0x0000000dff0d723e */ /* 0x000fe400020004ff */
[----:B---3--:R-:W-:Y:S02]  /*91610*/  F2FP.F16.E5M2.UNPACK_B R14, R14 ;  /* 0x0000000eff0e723e */ /* 0x008fe400020004ff */
[----:B----4-:R-:W-:-:S03]  /*91620*/  F2FP.F16.E5M2.UNPACK_B R15, R15 ;  /* 0x0000000fff0f723e */ /* 0x010fc600020004ff */
[----:B--2---:R-:W-:Y:S01]  /*91630*/  HMMA.16816.F32 R4, R32, R12, R4 ;  /* 0x0000000c2004723c */ /* 0x004fe20000001804 */
[----:B------:R-:W-:Y:S02]  /*91640*/  F2FP.F16.E5M2.UNPACK_B R16, R16 ;  /* 0x00000010ff10723e */ /* 0x000fe400020004ff */
[----:B------:R-:W-:-:S15]  /*91650*/  F2FP.F16.E5M2.UNPACK_B R17, R17 ;  /* 0x00000011ff11723e */ /* 0x000fde00020004ff */
        /* <DEDUP_REMOVED lines=10> */
[----:B------:R-:W-:-:S02]  /*91700*/  F2FP.F16.E5M2.UNPACK_B R18, R18 ;  /* 0x00000012ff12723e */ /* 0x000fc400020004ff */
[----:B------:R-:W-:Y:S02]  /*91710*/  F2FP.F16.E5M2.UNPACK_B R19, R19 ;  /* 0x00000013ff13723e */ /* 0x000fe400020004ff */
[----:B------:R-:W-:-:S15]  /*91720*/  F2FP.F16.E5M2.UNPACK_B R20, R20 ;  /* 0x00000014ff14723e */ /* 0x000fde00020004ff */
[----:B------:R-:W-:-:S03]  /*91730*/  NOP ;  /* 0x0000000000007918 */ /* 0x000fc60000000000 */
        /* <DEDUP_REMOVED lines=47> */
[----:B------:R-:W4:Y:S04]  /*91a30*/  LDL R30, [R1+0xd18] ;  /* 0x000d1800011e7983 */ /* 0x000f280000100800 */
[----:B------:R-:W2:Y:S04]  /*91a40*/  LDL R31, [R1+0xd1c] ;  /* 0x000d1c00011f7983 */ /* 0x000ea80000100800 */
[----:B------:R-:W3:Y:S04]  /*91a50*/  LDL R36, [R1+0xd08] ;  /* 0x000d080001247983 */ /* 0x000ee80000100800 */
[----:B------:R-:W3:Y:S04]  /*91a60*/  LDL R37, [R1+0xd0c] ;  /* 0x000d0c0001257983 */ /* 0x000ee80000100800 */
        /* <DEDUP_REMOVED lines=28> */
[----:B------:R-:W-:-:S02]  /*91c30*/  F2FP.F16.E5M2.UNPACK_B R28, R28 ;  /* 0x0000001cff1c723e */ /* 0x000fc400020004ff */
[----:B------:R-:W-:Y:S02]  /*91c40*/  F2FP.F16.E5M2.UNPACK_B R29, R29 ;  /* 0x0000001dff1d723e */ /* 0x000fe400020004ff */
[----:B----4-:R-:W-:Y:S02]  /*91c50*/  F2FP.F16.E5M2.UNPACK_B R30, R30 ;  /* 0x0000001eff1e723e */ /* 0x010fe400020004ff */
[----:B--2---:R-:W-:-:S03]  /*91c60*/  F2FP.F16.E5M2.UNPACK_B R31, R31 ;  /* 0x0000001fff1f723e */ /* 0x004fc600020004ff */
[C---:B---3--:R-:W-:Y:S01]  /*91c70*/  HMMA.16816.F32 R52, R32.reuse, R28, R52 ;  /* 0x0000001c2034723c */ /* 0x048fe20000001834 */
[----:B------:R-:W-:Y:S02]  /*91c80*/  F2FP.F16.E5M2.UNPACK_B R36, R36 ;  /* 0x00000024ff24723e */ /* 0x000fe400020004ff */
[----:B------:R-:W-:Y:S02]  /*91c90*/  F2FP.F16.E5M2.UNPACK_B R37, R37 ;  /* 0x00000025ff25723e */ /* 0x000fe400020004ff */
[----:B------:R-:W-:Y:S01]  /*91ca0*/  F2FP.F16.E5M2.UNPACK_B R38, R38 ;  /* 0x00000026ff26723e */ /* 0x000fe200020004ff */
[----:B------:R-:W-:Y:S01]  /*91cb0*/  HMMA.16816.F32 R48, R32, R30, R48 ;  /* 0x0000001e2030723c */ /* 0x000fe20000001830 */
[----:B------:R-:W-:Y:S02]  /*91cc0*/  F2FP.F16.E5M2.UNPACK_B R39, R39 ;  /* 0x00000027ff27723e */ /* 0x000fe400020004ff */
[----:B------:R-:W-:Y:S02]  /*91cd0*/  F2FP.F16.E5M2.UNPACK_B R40, R40 ;  /* 0x00000028ff28723e */ /* 0x000fe400020004ff */
[----:B------:R-:W-:-:S02]  /*91ce0*/  F2FP.F16.E5M2.UNPACK_B R41, R41 ;  /* 0x00000029ff29723e */ /* 0x000fc400020004ff */
[----:B------:R-:W-:Y:S02]  /*91cf0*/  F2FP.F16.E5M2.UNPACK_B R42, R42 ;  /* 0x0000002aff2a723e */ /* 0x000fe400020004ff */
[----:B------:R-:W-:Y:S02]  /*91d00*/  F2FP.F16.E5M2.UNPACK_B R43, R43 ;  /* 0x0000002bff2b723e */ /* 0x000fe400020004ff */
[----:B------:R-:W-:Y:S02]  /*91d10*/  F2FP.F16.E5M2.UNPACK_B R44, R44 ;  /* 0x0000002cff2c723e */ /* 0x000fe400020004ff */
[----:B------:R-:W-:Y:S01]  /*91d20*/  F2FP.F16.E5M2.UNPACK_B R45, R45 ;  /* 0x0000002dff2d723e */ /* 0x000fe200020004ff */
        /* <DEDUP_REMOVED lines=64> */
[----:B------:R-:W2:Y:S04]  /*92130*/  LDL R48, [R1+0xca8] ;  /* 0x000ca80001307983 */ /* 0x000ea80000100800 */
        /* <DEDUP_REMOVED lines=13> */
[----:B------:R-:W3:Y:S01]  /*92210*/  LDL R41, [R1+0xde8] ;  /* 0x000de80001297983 */ /* 0x000ee20000100800 */
[----:B------:R-:W-:-:S02]  /*92220*/  F2FP.F16.E5M2.UNPACK_B R46, R46 ;  /* 0x0000002eff2e723e */ /* 0x000fc400020004ff */
[----:B------:R-:W-:Y:S01]  /*92230*/  F2FP.F16.E5M2.UNPACK_B R47, R47 ;  /* 0x0000002fff2f723e */ /* 0x000fe200020004ff */
[----:B------:R-:W-:Y:S01]  /*92240*/  IMAD.MOV.U32 R43, RZ, RZ, R0 ;  /* 0x000000ffff2b7224 */ /* 0x000fe200078e0000 */
        /* <DEDUP_REMOVED lines=16> */
[----:B--2---:R-:W-:Y:S02]  /*92350*/  F2FP.F16.E5M2.UNPACK_B R48, R48 ;  /* 0x00000030ff30723e */ /* 0x004fe400020004ff */
[----:B---3--:R-:W-:Y:S02]  /*92360*/  F2FP.F16.E5M2.UNPACK_B R49, R49 ;  /* 0x00000031ff31723e */ /* 0x008fe400020004ff */
[----:B------:R-:W-:-:S02]  /*92370*/  F2FP.F16.E5M2.UNPACK_B R50, R50 ;  /* 0x00000032ff32723e */ /* 0x000fc400020004ff */
[----:B------:R-:W-:-:S03]  /*92380*/  F2FP.F16.E5M2.UNPACK_B R51, R51 ;  /* 0x00000033ff33723e */ /* 0x000fc600020004ff */
        /* <DEDUP_REMOVED lines=11> */
[----:B------:R-:W-:-:S03]  /*92440*/  F2FP.F16.E5M2.UNPACK_B R40, R41 ;  /* 0x00000029ff28723e */ /* 0x000fc600020004ff */
        /* <DEDUP_REMOVED lines=19> */
[----:B------:R-:W-:-:S02]  /*92580*/  F2FP.F16.E5M2.UNPACK_B R52, R52 ;  /* 0x00000034ff34723e */ /* 0x000fc400020004ff */
[----:B------:R-:W-:Y:S02]  /*92590*/  F2FP.F16.E5M2.UNPACK_B R53, R53 ;  /* 0x00000035ff35723e */ /* 0x000fe400020004ff */
[----:B------:R-:W-:Y:S02]  /*925a0*/  F2FP.F16.E5M2.UNPACK_B R41, R0 ;  /* 0x00000000ff29723e */ /* 0x000fe400020004ff */
        /* <DEDUP_REMOVED lines=678> */
[----:B------:R0:W-:Y:S04]  /*95010*/  STL.64 [R1+0x4750], R50 ;  /* 0x0047503201007387 */ /* 0x0001e80000100a00 */
[----:B0-----:R-:W2:Y:S04]  /*95020*/  LDL.LU R50, [R1] ;  /* 0x0000000001327983 */ /* 0x001ea80000300800 */
[----:B------:R-:W2:Y:S04]  /*95030*/  LDL.LU R51, [R1+0x4] ;  /* 0x0000040001337983 */ /* 0x000ea80000300800 */
[----:B------:R0:W-:Y:S04]  /*95040*/  STL.64 [R1+0x4748], R48 ;  /* 0x0047483001007387 */ /* 0x0001e80000100a00 */
[----:B0-----:R-:W2:Y:S01]  /*95050*/  LDL R48, [R1+0x20] ;  /* 0x0000200001307983 */ /* 0x001ea20000100800 */
[----:B----4-:R-:W-:-:S03]  /*95060*/  IMAD.MOV.U32 R49, RZ, RZ, R0 ;  /* 0x000000ffff317224 */ /* 0x010fc600078e0000 */
[----:B------:R-:W4:Y:S01]  /*95070*/  LDL.LU R0, [R1+0x4840] ;  /* 0x0048400001007983 */ /* 0x000f220000300800 */
[----:B------:R-:W-:Y:S02]  /*95080*/  F2FP.F16.E5M2.UNPACK_B R4, R4 ;  /* 0x00000004ff04723e */ /* 0x000fe400020004ff */
[----:B------:R-:W-:Y:S02]  /*95090*/  F2FP.F16.E5M2.UNPACK_B R5, R5 ;  /* 0x00000005ff05723e */ /* 0x000fe400020004ff */
[----:B------:R-:W-:Y:S02]  /*950a0*/  F2FP.F16.E5M2.UNPACK_B R6, R6 ;  /* 0x00000006ff06723e */ /* 0x000fe400020004ff */
[----:B------:R-:W-:-:S07]  /*950b0*/  F2FP.F16.E5M2.UNPACK_B R7, R7 ;  /* 0x00000007ff07723e */ /* 0x000fce00020004ff */
[----:B---3--:R-:W-:Y:S06]  /*950c0*/  HMMA.16816.F32 R44, R4, R20, R44 ;  /* 0x00000014042c723c */ /* 0x008fec000000182c */
[----:B--2---:R-:W-:-:S15]  /*950d0*/  HMMA.16816.F32 R56, R32, R52, R56 ;  /* 0x000000342038723c */ /* 0x004fde0000001838 */
[----:B------:R-:W-:-:S08]  /*950e0*/  NOP ;  /* 0x0000000000007918 */ /* 0x000fd00000000000 */
[----:B------:R-:W-:Y:S04]  /*950f0*/  STL.64 [R1+0x440], R56 ;  /* 0x0004403801007387 */ /* 0x000fe80000100a00 */
[----:B------:R0:W-:Y:S01]  /*95100*/  STL.64 [R1+0x448], R58 ;  /* 0x0004483a01007387 */ /* 0x0001e20000100a00 */
[----:B------:R-:W-:Y:S03]  /*95110*/  HMMA.16816.F32 R32, R32, R48, R36 ;  /* 0x000000302020723c */ /* 0x000fe60000001824 */
[----:B0-----:R-:W2:Y:S04]  /*95120*/  LDL.LU.64 R58, [R1+0x4838] ;  /* 0x00483800013a7983 */ /* 0x001ea80000300a00 */
[----:B------:R-:W3:Y:S04]  /*95130*/  LDL.LU.64 R56, [R1+0x4830] ;  /* 0x0048300001387983 */ /* 0x000ee80000300a00 */
[----:B------:R-:W4:Y:S04]  /*95140*/  LDL.LU.64 R38, [R1+0x4828] ;  /* 0x0048280001267983 */ /* 0x000f280000300a00 */
[----:B------:R-:W4:Y:S08]  /*95150*/  LDL.LU.64 R36, [R1+0x4820] ;  /* 0x0048200001247983 */ /* 0x000f300000300a00 */
[----:B------:R0:W-:Y:S04]  /*95160*/  STL.64 [R1+0x240], R32 ;  /* 0x0002402001007387 */ /* 0x0001e80000100a00 */
[----:B------:R1:W-:Y:S04]  /*95170*/  STL.64 [R1+0x248], R34 ;  /* 0x0002482201007387 */ /* 0x0003e80000100a00 */
[----:B0-----:R-:W4:Y:S04]  /*95180*/  LDL.LU R32, [R1+0x9f0] ;  /* 0x0009f00001207983 */ /* 0x001f280000300800 */
[----:B------:R-:W4:Y:S04]  /*95190*/  LDL.LU R33, [R1+0x9f4] ;  /* 0x0009f40001217983 */ /* 0x000f280000300800 */
[----:B-1----:R-:W4:Y:S04]  /*951a0*/  LDL.LU R34, [R1+0x9f8] ;  /* 0x0009f80001227983 */ /* 0x002f280000300800 */
[----:B------:R-:W4:Y:S04]  /*951b0*/  LDL.LU R35, [R1+0x9fc] ;  /* 0x0009fc0001237983 */ /* 0x000f280000300800 */
[----:B------:R-:W-:Y:S04]  /*951c0*/  STL.64 [R1+0x230], R44 ;  /* 0x0002302c01007387 */ /* 0x000fe80000100a00 */
[----:B------:R0:W-:Y:S04]  /*951d0*/  STL.64 [R1+0x238], R46 ;  /* 0x0002382e01007387 */ /* 0x0001e80000100a00 */
[----:B0-----:R-:W4:Y:S04]  /*951e0*/  LDL.LU.64 R46, [R1+0x4818] ;  /* 0x00481800012e7983 */ /* 0x001f280000300a00 */
[----:B------:R-:W4:Y:S01]  /*951f0*/  LDL.LU.64 R44, [R1+0x4810] ;  /* 0x00481000012c7983 */ /* 0x000f220000300a00 */
[----:B------:R-:W-:Y:S03]  /*95200*/  HMMA.16816.F32 R20, R4, R22, R40 ;  /* 0x000000160414723c */ /* 0x000fe60000001828 */
[----:B------:R-:W4:Y:S04]  /*95210*/  LDL.LU.64 R42, [R1+0x4808] ;  /* 0x00480800012a7983 */ /* 0x000f280000300a00 */
[----:B------:R-:W4:-:S15]  /*95220*/  LDL.LU.64 R40, [R1+0x4800] ;  /* 0x0048000001287983 */ /* 0x000f1e0000300a00 */
[----:B------:R-:W-:-:S01]  /*95230*/  NOP ;  /* 0x0000000000007918 */ /* 0x000fc20000000000 */
[----:B------:R-:W-:Y:S04]  /*95240*/  STL.64 [R1+0x220], R20 ;  /* 0x0002201401007387 */ /* 0x000fe80000100a00 */
[----:B------:R0:W-:Y:S04]  /*95250*/  STL.64 [R1+0x228], R22 ;  /* 0x0002281601007387 */ /* 0x0001e80000100a00 */
[----:B0-----:R-:W4:Y:S04]  /*95260*/  LDL.LU.64 R22, [R1+0x47f8] ;  /* 0x0047f80001167983 */ /* 0x001f280000300a00 */
[----:B------:R-:W4:Y:S01]  /*95270*/  LDL.LU.64 R20, [R1+0x47f0] ;  /* 0x0047f00001147983 */ /* 0x000f220000300a00 */
[C---:B---3--:R-:W-:Y:S06]  /*95280*/  HMMA.16816.F32 R12, R4.reuse, R56, R12 ;  /* 0x00000038040c723c */ /* 0x048fec000000180c */
[----:B--2---:R-:W-:-:S15]  /*95290*/  HMMA.16816.F32 R56, R4, R58, R8 ;  /* 0x0000003a0438723c */ /* 0x004fde0000001808 */
[----:B------:R-:W-:-:S02]  /*952a0*/  NOP ;  /* 0x0000000000007918 */ /* 0x000fc40000000000 */
[----:B------:R-:W-:Y:S04]  /*952b0*/  STL.64 [R1+0x210], R12 ;  /* 0x0002100c01007387 */ /* 0x000fe80000100a00 */
[----:B------:R0:W-:Y:S01]  /*952c0*/  STL.64 [R1+0x218], R14 ;  /* 0x0002180e01007387 */ /* 0x0001e20000100a00 */
[C---:B----4-:R-:W-:Y:S03]  /*952d0*/  HMMA.16816.F32 R32, R4.reuse, R50, R32 ;  /* 0x000000320420723c */ /* 0x050fe60000001820 */
[----:B0-----:R-:W2:Y:S04]  /*952e0*/  LDL.LU.64 R14, [R1+0x47e8] ;  /* 0x0047e800010e7983 */ /* 0x001ea80000300a00 */
[----:B------:R-:W3:Y:S04]  /*952f0*/  LDL.LU.64 R12, [R1+0x47e0] ;  /* 0x0047e000010c7983 */ /* 0x000ee80000300a00 */
[----:B------:R-:W4:Y:S04]  /*95300*/  LDL.LU.64 R10, [R1+0x47d8] ;  /* 0x0047d800010a7983 */ /* 0x000f280000300a00 */
[----:B------:R-:W2:Y:S04]  /*95310*/  LDL.LU.64 R8, [R1+0x47d0] ;  /* 0x0047d00001087983 */ /* 0x000ea80000300a00 */
[----:B------:R-:W-:Y:S04]  /*95320*/  STL.64 [R1+0x200], R56 ;  /* 0x0002003801007387 */ /* 0x000fe80000100a00 */
[----:B------:R0:W-:Y:S01]  /*95330*/  STL.64 [R1+0x208], R58 ;  /* 0x0002083a01007387 */ /* 0x0001e20000100a00 */
[C---:B------:R-:W-:Y:S03]  /*95340*/  HMMA.16816.F32 R44, R4.reuse, R60, R44 ;  /* 0x0000003c042c723c */ /* 0x040fe6000000182c */
[----:B0-----:R-:W3:Y:S04]  /*95350*/  LDL.LU.64 R58, [R1+0x47c8] ;  /* 0x0047c800013a7983 */ /* 0x001ee80000300a00 */
[----:B------:R-:W4:Y:S04]  /*95360*/  LDL.LU.64 R56, [R1+0x47c0] ;  /* 0x0047c00001387983 */ /* 0x000f280000300a00 */
[----:B------:R-:W-:Y:S04]  /*95370*/  STL.64 [R1+0x1f0], R32 ;  /* 0x0001f02001007387 */ /* 0x000fe80000100a00 */
[----:B------:R0:W-:Y:S04]  /*95380*/  STL.64 [R1+0x1f8], R34 ;  /* 0x0001f82201007387 */ /* 0x0001e80000100a00 */
[----:B0-----:R-:W2:Y:S04]  /*95390*/  LDL.LU R34, [R1+0x42c0] ;  /* 0x0042c00001227983 */ /* 0x001ea80000300800 */
[----:B------:R-:W-:Y:S04]  /*953a0*/  STL.64 [R1+0x1e0], R44 ;  /* 0x0001e02c01007387 */ /* 0x000fe80000100a00 */
[----:B------:R-:W-:Y:S04]  /*953b0*/  STL.64 [R1+0x1e8], R46 ;  /* 0x0001e82e01007387 */ /* 0x000fe80000100a00 */
[----:B------:R-:W2:Y:S01]  /*953c0*/  LDL.LU R35, [R1+0x42bc] ;  /* 0x0042bc0001237983 */ /* 0x000ea20000300800 */
[----:B---3--:R-:W-:-:S15]  /*953d0*/  HMMA.16816.F32 R40, R4, R58, R40 ;  /* 0x0000003a0428723c */ /* 0x008fde0000001828 */
[----:B------:R-:W-:-:S08]  /*953e0*/  NOP ;  /* 0x0000000000007918 */ /* 0x000fd00000000000 */
[----:B------:R-:W-:Y:S04]  /*953f0*/  STL.64 [R1+0x1d0], R40 ;  /* 0x0001d02801007387 */ /* 0x000fe80000100a00 */
[----:B------:R-:W-:Y:S04]  /*95400*/  STL.64 [R1+0x1d8], R42 ;  /* 0x0001d82a01007387 */ /* 0x000fe80000100a00 */
[----:B--2---:R4:W-:Y:S02]  /*95410*/  STL.64 [R1+0x4770], R34 ;  /* 0x0047702201007387 */ /* 0x0049e40000100a00 */
[----:B----4-:R-:W-:Y:S02]  /*95420*/  HMMA.16816.F32 R32, R4, R56, R36 ;  /* 0x000000380420723c */ /* 0x010fe40000001824 */
        /* <DEDUP_REMOVED lines=154> */
[C---:B---3--:R-:W-:Y:S11]  /*95dd0*/  HMMA.16816.F32 R16, R4.reuse, R44, R16 ;  /* 0x0000002c0410723c */ /* 0x048ff60000001810 */
[----:B------:R-:W-:Y:S04]  /*95de0*/  STL.64 [R1+0xc0], R28 ;  /* 0x0000c01c01007387 */ /* 0x000fe80000100a00 */
[----:B------:R-:W-:Y:S01]  /*95df0*/  STL.64 [R1+0xc8], R30 ;  /* 0x0000c81e01007387 */ /* 0x000fe20000100a00 */
        /* <DEDUP_REMOVED lines=18> */
[----:B------:R-:W-:-:S01]  /*95f20*/  NOP ;  /* 0x0000000000007918 */ /* 0x000fc20000000000 */
[----:B------:R-:W-:Y:S04]  /*95f30*/  STL.64 [R1+0x70], R12 ;  /* 0x0000700c01007387 */ /* 0x000fe80000100a00 */
[----:B------:R-:W-:Y:S04]  /*95f40*/  STL.64 [R1+0x78], R14 ;  /* 0x0000780e01007387 */ /* 0x000fe80000100a00 */
[----:B------:R1:W-:Y:S04]  /*95f50*/  STL.64 [R1+0x60], R8 ;  /* 0x0000600801007387 */ /* 0x0003e80000100a00 */
[----:B------:R2:W-:Y:S04]  /*95f60*/  STL [R1+0x68], R10 ;  /* 0x0000680a01007387 */ /* 0x0005e80000100800 */
[----:B------:R-:W3:Y:S01]  /*95f70*/  LDL.LU R54, [R1+0xe58] ;  /* 0x000e580001367983 */ /* 0x000ee20000300800 */
[----:B0-----:R-:W-:-:S03]  /*95f80*/  IMAD.MOV.U32 R0, RZ, RZ, R11 ;  /* 0x000000ffff007224 */ /* 0x001fc600078e000b */
[----:B-1----:R-:W4:Y:S04]  /*95f90*/  LDL.LU R8, [R1+0x7d0] ;  /* 0x0007d00001087983 */ /* 0x002f280000300800 */
[----:B------:R-:W4:Y:S04]  /*95fa0*/  LDL.LU R9, [R1+0x7d4] ;  /* 0x0007d40001097983 */ /* 0x000f280000300800 */
[----:B--2---:R-:W4:Y:S04]  /*95fb0*/  LDL.LU R10, [R1+0x7d8] ;  /* 0x0007d800010a7983 */ /* 0x004f280000300800 */
[----:B------:R-:W4:Y:S04]  /*95fc0*/  LDL.LU R11, [R1+0x7dc] ;  /* 0x0007dc00010b7983 */ /* 0x000f280000300800 */
[----:B------:R-:W2:Y:S04]  /*95fd0*/  LDL.LU R36, [R1+0x800] ;  /* 0x0008000001247983 */ /* 0x000ea80000300800 */
[----:B------:R-:W2:Y:S04]  /*95fe0*/  LDL.LU R37, [R1+0x804] ;  /* 0x0008040001257983 */ /* 0x000ea80000300800 */
        /* <DEDUP_REMOVED lines=35> */
[----:B------:R0:W-:Y:S01]  /*96220*/  STL [R1+0x4408], R0 ;  /* 0x0044080001007387 */ /* 0x0001e20000100800 */
[----:B------:R-:W-:Y:S01]  /*96230*/  F2FP.F16.E5M2.UNPACK_B R32, R32 ;  /* 0x00000020ff20723e */ /* 0x000fe200020004ff */
[----:B--2---:R-:W-:Y:S01]  /*96240*/  HMMA.16816.F32 R36, R4, R52, R36 ;  /* 0x000000340424723c */ /* 0x004fe20000001824 */
[----:B---3--:R-:W-:-:S02]  /*96250*/  IMAD R33, R33, 0x100, R41 ;  /* 0x0000010021217824 */ /* 0x008fc400078e0229 */
[----:B----4-:R-:W-:-:S03]  /*96260*/  IMAD R34, R34, 0x100, R26 ;  /* 0x0000010022227824 */ /* 0x010fc600078e021a */
[----:B------:R-:W-:Y:S01]  /*96270*/  HMMA.16816.F32 R4, R4, R24, R28 ;  /* 0x000000180404723c */ /* 0x000fe2000000181c */
[----:B------:R-:W-:Y:S01]  /*96280*/  IMAD R35, R35, 0x100, R27 ;  /* 0x0000010023237824 */ /* 0x000fe200078e021b */
[----:B------:R-:W-:Y:S02]  /*96290*/  F2FP.F16.E5M2.UNPACK_B R18, R18.H1 ;  /* 0x00000012ff12723e */ /* 0x000fe400030004ff */
[----:B------:R-:W-:Y:S02]  /*962a0*/  F2FP.F16.E5M2.UNPACK_B R19, R19.H1 ;  /* 0x00000013ff13723e */ /* 0x000fe400030004ff */
[----:B------:R-:W-:-:S12]  /*962b0*/  F2FP.F16.E5M2.UNPACK_B R33, R33 ;  /* 0x00000021ff21723e */ /* 0x000fd800020004ff */
[----:B0-----:R-:W-:Y:S01]  /*962c0*/  IMAD.MOV.U32 R0, RZ, RZ, R39 ;  /* 0x000000ffff007224 */ /* 0x001fe200078e0027 */
[----:B------:R-:W-:Y:S01]  /*962d0*/  STL.64 [R1+0x50], R36 ;  /* 0x0000502401007387 */ /* 0x000fe20000100a00 */
[----:B------:R-:W-:Y:S02]  /*962e0*/  F2FP.F16.E5M2.UNPACK_B R34, R34 ;  /* 0x00000022ff22723e */ /* 0x000fe400020004ff */
[----:B------:R-:W-:Y:S01]  /*962f0*/  F2FP.F16.E5M2.UNPACK_B R35, R35 ;  /* 0x00000023ff23723e */ /* 0x000fe200020004ff */
[----:B------:R-:W-:Y:S04]  /*96300*/  STL [R1+0x58], R38 ;  /* 0x0000582601007387 */ /* 0x000fe80000100800 */
[----:B------:R-:W-:Y:S04]  /*96310*/  STL [R1+0x28], R18 ;  /* 0x0000281201007387 */ /* 0x000fe80000100800 */
[----:B------:R-:W-:Y:S04]  /*96320*/  STL [R1+0x44d0], R0 ;  /* 0x0044d00001007387 */ /* 0x000fe80000100800 */
[----:B------:R-:W-:Y:S04]  /*96330*/  STL [R1+0x2c], R19 ;  /* 0x00002c1301007387 */ /* 0x000fe80000100800 */
[----:B------:R-:W-:Y:S04]  /*96340*/  STL.64 [R1+0x40], R4 ;  /* 0x0000400401007387 */ /* 0x000fe80000100a00 */
[----:B------:R0:W-:Y:S02]  /*96350*/  STL.64 [R1+0x48], R6 ;  /* 0x0000480601007387 */ /* 0x0001e40000100a00 */
[----:B0-----:R-:W-:Y:S01]  /*96360*/  HMMA.16816.F32 R4, R32, R18, R20 ;  /* 0x000000122004723c */ /* 0x001fe20000001814 */
[----:B------:R-:W-:-:S02]  /*96370*/  F2FP.F16.E5M2.UNPACK_B R2, R2.H1 ;  /* 0x00000002ff02723e */ /* 0x000fc400030004ff */
[----:B------:R-:W-:-:S03]  /*96380*/  F2FP.F16.E5M2.UNPACK_B R3, R3.H1 ;  /* 0x00000003ff03723e */ /* 0x000fc600030004ff */
[----:B------:R-:W-:Y:S04]  /*96390*/  STL [R1+0x20], R2 ;  /* 0x0000200201007387 */ /* 0x000fe80000100800 */
[----:B------:R-:W-:-:S13]  /*963a0*/  HMMA.16816.F32 R12, R32, R2, R12 ;  /* 0x00000002200c723c */ /* 0x000fda000000180c */
[----:B------:R0:W-:Y:S02]  /*963b0*/  STL.64 [R1+0x7f0], R4 ;  /* 0x0007f00401007387 */ /* 0x0001e40000100a00 */
[----:B0-----:R-:W-:Y:S02]  /*963c0*/  F2FP.F16.E5M2.UNPACK_B R4, R16.H1 ;  /* 0x00000010ff04723e */ /* 0x001fe400030004ff */
[----:B------:R-:W-:-:S07]  /*963d0*/  F2FP.F16.E5M2.UNPACK_B R5, R17.H1 ;  /* 0x00000011ff05723e */ /* 0x000fce00030004ff */
[----:B------:R-:W-:Y:S01]  /*963e0*/  HMMA.16816.F32 R8, R32, R4, R8 ;  /* 0x000000042008723c */ /* 0x000fe20000001808 */
[----:B------:R-:W-:Y:S01]  /*963f0*/  IMAD.MOV.U32 R0, RZ, RZ, R19 ;  /* 0x000000ffff007224 */ /* 0x000fe200078e0013 */
[----:B------:R-:W-:Y:S01]  /*96400*/  STL.64 [R1+0x7f8], R6 ;  /* 0x0007f80601007387 */ /* 0x000fe20000100a00 */
[----:B------:R-:W-:-:S03]  /*96410*/  F2FP.F16.E5M2.UNPACK_B R2, R54.H1 ;  /* 0x00000036ff02723e */ /* 0x000fc600030004ff */
[----:B------:R-:W-:Y:S04]  /*96420*/  STL [R1+0x46c0], R0 ;  /* 0x0046c00001007387 */ /* 0x000fe80000100800 */
[----:B------:R0:W-:Y:S04]  /*96430*/  STL [R1+0x24], R3 ;  /* 0x0000240301007387 */ /* 0x0001e80000100800 */
[----:B------:R-:W-:Y:S04]  /*96440*/  STL [R1+0x18], R4 ;  /* 0x0000180401007387 */ /* 0x000fe80000100800 */
[----:B------:R-:W-:Y:S04]  /*96450*/  STL.64 [R1+0x7e0], R12 ;  /* 0x0007e00c01007387 */ /* 0x000fe80000100a00 */
[----:B------:R-:W-:Y:S04]  /*96460*/  STL.64 [R1+0x7e8], R14 ;  /* 0x0007e80e01007387 */ /* 0x000fe80000100a00 */
[----:B------:R-:W-:Y:S01]  /*96470*/  STL [R1+0x1c], R5 ;  /* 0x00001c0501007387 */ /* 0x000fe20000100800 */
[----:B0-----:R-:W-:-:S03]  /*96480*/  F2FP.F16.E5M2.UNPACK_B R3, R55.H1 ;  /* 0x00000037ff03723e */ /* 0x001fc600030004ff */
[----:B------:R-:W-:Y:S04]  /*96490*/  STL.64 [R1+0x7d0], R8 ;  /* 0x0007d00801007387 */ /* 0x000fe80000100a00 */
[----:B------:R0:W-:Y:S02]  /*964a0*/  STL.64 [R1+0x7d8], R10 ;  /* 0x0007d80a01007387 */ /* 0x0001e40000100a00 */
[----:B0-----:R-:W-:Y:S01]  /*964b0*/  HMMA.16816.F32 R8, R32, R2, R56 ;  /* 0x000000022008723c */ /* 0x001fe20000001838 */
[----:B------:R-:W-:Y:S01]  /*964c0*/  IMAD.MOV.U32 R31, RZ, RZ, R4 ;  /* 0x000000ffff1f7224 */ /* 0x000fe200078e0004 */
[----:B------:R-:W-:Y:S02]  /*964d0*/  F2FP.F16.E5M2.UNPACK_B R6, R60.H1 ;  /* 0x0000003cff06723e */ /* 0x000fe400030004ff */
[----:B------:R-:W-:-:S02]  /*964e0*/  F2FP.F16.E5M2.UNPACK_B R7, R61.H1 ;  /* 0x0000003dff07723e */ /* 0x000fc400030004ff */
[----:B------:R-:W-:Y:S04]  /*964f0*/  STL.64 [R1+0x10], R2 ;  /* 0x0000100201007387 */ /* 0x000fe80000100a00 */
[----:B------:R-:W-:-:S13]  /*96500*/  STL [R1+0x46f8], R31 ;  /* 0x0046f81f01007387 */ /* 0x000fda0000100800 */
[----:B------:R0:W-:Y:S04]  /*96510*/  STL.64 [R1+0x7c0], R8 ;  /* 0x0007c00801007387 */ /* 0x0001e80000100a00 */
[----:B------:R1:W-:Y:S04]  /*96520*/  STL.64 [R1+0x7c8], R10 ;  /* 0x0007c80a01007387 */ /* 0x0003e80000100a00 */
[----:B------:R-:W-:Y:S04]  /*96530*/  STL.64 [R1+0x8], R6 ;  /* 0x0000080601007387 */ /* 0x000fe80000100a00 */
[----:B0-----:R-:W2:Y:S04]  /*96540*/  LDL.LU R8, [R1+0x740] ;  /* 0x0007400001087983 */ /* 0x001ea80000300800 */
[----:B------:R-:W2:Y:S04]  /*96550*/  LDL.LU R9, [R1+0x744] ;  /* 0x0007440001097983 */ /* 0x000ea80000300800 */
[----:B-1----:R-:W2:Y:S04]  /*96560*/  LDL.LU R10, [R1+0x748] ;  /* 0x00074800010a7983 */ /* 0x002ea80000300800 */
        /* <DEDUP_REMOVED lines=34> */
[----:B------:R-:W-:-:S03]  /*96790*/  IMAD.MOV.U32 R47, RZ, RZ, R2 ;  /* 0x000000ffff2f7224 */ /* 0x000fc600078e0002 */
        /* <DEDUP_REMOVED lines=12> */
[----:B------:R-:W2:Y:S04]  /*96860*/  LDL.LU R13, [R1+0xdac] ;  /* 0x000dac00010d7983 */ /* 0x000ea80000300800 */
[----:B------:R2:W-:Y:S01]  /*96870*/  STL.64 [R1+0x4700], R46 ;  /* 0x0047002e01007387 */ /* 0x0005e20000100a00 */
[----:B---3--:R-:W-:Y:S02]  /*96880*/  F2FP.F16.E5M2.UNPACK_B R4, R44.H1 ;  /* 0x0000002cff04723e */ /* 0x008fe400030004ff */
[----:B----4-:R-:W-:Y:S02]  /*96890*/  F2FP.F16.E5M2.UNPACK_B R5, R45.H1 ;  /* 0x0000002dff05723e */ /* 0x010fe400030004ff */
[----:B--2---:R-:W-:Y:S01]  /*968a0*/  HMMA.16816.F32 R44, R32, R6, R48 ;  /* 0x00000006202c723c */ /* 0x004fe20000001830 */
[----:B------:R-:W-:-:S02]  /*968b0*/  F2FP.F16.E5M2.UNPACK_B R60, R60.H1 ;  /* 0x0000003cff3c723e */ /* 0x000fc400030004ff */
[----:B------:R-:W-:-:S03]  /*968c0*/  F2FP.F16.E5M2.UNPACK_B R61, R61.H1 ;  /* 0x0000003dff3d723e */ /* 0x000fc600030004ff */
[----:B------:R-:W-:Y:S01]  /*968d0*/  HMMA.16816.F32 R28, R32, R4, R28 ;  /* 0x00000004201c723c */ /* 0x000fe2000000181c */
[----:B------:R-:W-:Y:S02]  /*968e0*/  IMAD.MOV.U32 R49, RZ, RZ, R6 ;  /* 0x000000ffff317224 */ /* 0x000fe400078e0006 */
[----:B------:R-:W-:-:S03]  /*968f0*/  IMAD.MOV.U32 R48, RZ, RZ, R7 ;  /* 0x000000ffff307224 */ /* 0x000fc600078e0007 */
[----:B------:R-:W-:Y:S02]  /*96900*/  IMAD.MOV.U32 R51, RZ, RZ, R4 ;  /* 0x000000ffff337224 */ /* 0x000fe400078e0004 */
[----:B------:R-:W-:-:S09]  /*96910*/  IMAD.MOV.U32 R50, RZ, RZ, R5 ;  /* 0x000000ffff327224 */ /* 0x000fd200078e0005 */
[----:B------:R-:W-:Y:S04]  /*96920*/  STL.64 [R1+0x7b0], R44 ;  /* 0x0007b02c01007387 */ /* 0x000fe80000100a00 */
[----:B------:R-:W-:Y:S04]  /*96930*/  STL.64 [R1+0x7b8], R46 ;  /* 0x0007b82e01007387 */ /* 0x000fe80000100a00 */
[----:B------:R0:W-:Y:S02]  /*96940*/  STL.64 [R1], R4 ;  /* 0x0000000401007387 */ /* 0x0001e40000100a00 */
[----:B0-----:R-:W-:Y:S01]  /*96950*/  HMMA.16816.F32 R4, R32, R60, R40 ;  /* 0x0000003c2004723c */ /* 0x001fe20000001828 */
[----:B------:R-:W-:-:S02]  /*96960*/  F2FP.F16.E5M2.UNPACK_B R58, R58.H1 ;  /* 0x0000003aff3a723e */ /* 0x000fc400030004ff */
[----:B------:R-:W-:Y:S01]  /*96970*/  F2FP.F16.E5M2.UNPACK_B R59, R59.H1 ;  /* 0x0000003bff3b723e */ /* 0x000fe200030004ff */
[----:B------:R-:W-:Y:S04]  /*96980*/  STL.64 [R1+0x7a0], R28 ;  /* 0x0007a01c01007387 */ /* 0x000fe80000100a00 */
[----:B------:R-:W-:Y:S04]  /*96990*/  STL.64 [R1+0x7a8], R30 ;  /* 0x0007a81e01007387 */ /* 0x000fe80000100a00 */
[----:B------:R-:W-:Y:S04]  /*969a0*/  STL.64 [R1+0x46e0], R50 ;  /* 0x0046e03201007387 */ /* 0x000fe80000100a00 */
[----:B------:R-:W-:Y:S07]  /*969b0*/  STL.64 [R1+0x46d8], R48 ;  /* 0x0046d83001007387 */ /* 0x000fee0000100a00 */
        /* <DEDUP_REMOVED lines=10> */
[----:B------:R-:W-:Y:S01]  /*96a60*/  F2FP.F16.E5M2.UNPACK_B R55, R55.H1 ;  /* 0x00000037ff37723e */ /* 0x000fe200030004ff */
[----:B------:R-:W-:Y:S01]  /*96a70*/  STL.64 [R1+0x4688], R58 ;  /* 0x0046883a01007387 */ /* 0x000fe20000100a00 */
[----:B------:R-:W-:-:S02]  /*96a80*/  F2FP.F16.E5M2.UNPACK_B R2, R2.H1 ;  /* 0x00000002ff02723e */ /* 0x000fc400030004ff */
[----:B------:R-:W-:Y:S01]  /*96a90*/  F2FP.F16.E5M2.UNPACK_B R3, R3.H1 ;  /* 0x00000003ff03723e */ /* 0x000fe200030004ff */
[----:B------:R-:W-:Y:S02]  /*96aa0*/  STL.64 [R1+0x4680], R56 ;  /* 0x0046803801007387 */ /* 0x000fe40000100a00 */
[C---:B------:R-:W-:Y:S06]  /*96ab0*/  HMMA.16816.F32 R20, R32.reuse, R54, R20 ;  /* 0x000000362014723c */ /* 0x040fec0000001814 */
[----:B------:R-:W-:Y:S07]  /*96ac0*/  HMMA.16816.F32 R16, R32, R2, R16 ;  /* 0x000000022010723c */ /* 0x000fee0000001810 */
[----:B------:R0:W-:Y:S02]  /*96ad0*/  STL.64 [R1+0x770], R4 ;  /* 0x0007700401007387 */ /* 0x0001e40000100a00 */
[----:B0-----:R-:W-:-:S02]  /*96ae0*/  F2FP.F16.E5M2.UNPACK_B R4, R14.H1 ;  /* 0x0000000eff04723e */ /* 0x001fc400030004ff */
[----:B------:R-:W-:-:S07]  /*96af0*/  F2FP.F16.E5M2.UNPACK_B R5, R15.H1 ;  /* 0x0000000fff05723e */ /* 0x000fce00030004ff */
[----:B------:R-:W-:Y:S01]  /*96b00*/  HMMA.16816.F32 R8, R32, R4, R8 ;  /* 0x000000042008723c */ /* 0x000fe20000001808 */
        /* <DEDUP_REMOVED lines=20> */
[----:B------:R-:W3:Y:S01]  /*96c50*/  LDL.LU R9, [R1+0xd9c] ;  /* 0x000d9c0001097983 */ /* 0x000ee20000300800 */
[----:B------:R-:W-:-:S02]  /*96c60*/  F2FP.F16.E5M2.UNPACK_B R6, R12.H1 ;  /* 0x0000000cff06723e */ /* 0x000fc400030004ff */
[----:B------:R-:W-:Y:S01]  /*96c70*/  F2FP.F16.E5M2.UNPACK_B R7, R13.H1 ;  /* 0x0000000dff07723e */ /* 0x000fe200030004ff */
        /* <DEDUP_REMOVED lines=34> */
[----:B0-----:R-:W4:Y:S04]  /*96ea0*/  LDL.LU.64 R46, [R1+0x4700] ;  /* 0x00470000012e7983 */ /* 0x001f280000300a00 */
[----:B------:R-:W-:Y:S04]  /*96eb0*/  STL.64 [R1+0x4668], R6 ;  /* 0x0046680601007387 */ /* 0x000fe80000100a00 */
[----:B------:R0:W-:Y:S04]  /*96ec0*/  STL.64 [R1+0x4660], R4 ;  /* 0x0046600401007387 */ /* 0x0001e80000100a00 */
[----:B0-----:R-:W4:Y:S04]  /*96ed0*/  LDL.LU R4, [R1+0x710] ;  /* 0x0007100001047983 */ /* 0x001f280000300800 */
[----:B------:R-:W4:Y:S04]  /*96ee0*/  LDL.LU R5, [R1+0x714] ;  /* 0x0007140001057983 */ /* 0x000f280000300800 */
[----:B------:R-:W4:Y:S04]  /*96ef0*/  LDL.LU R6, [R1+0x718] ;  /* 0x0007180001067983 */ /* 0x000f280000300800 */
[----:B------:R-:W4:Y:S01]  /*96f00*/  LDL.LU R7, [R1+0x71c] ;  /* 0x00071c0001077983 */ /* 0x000f220000300800 */
[----:B--2---:R-:W-:-:S02]  /*96f10*/  F2FP.F16.E5M2.UNPACK_B R8, R8.H1 ;  /* 0x00000008ff08723e */ /* 0x004fc400030004ff */
[----:B---3--:R-:W-:Y:S02]  /*96f20*/  F2FP.F16.E5M2.UNPACK_B R9, R9.H1 ;  /* 0x00000009ff09723e */ /* 0x008fe400030004ff */
[----:B------:R-:W-:Y:S02]  /*96f30*/  F2FP.F16.E5M2.UNPACK_B R10, R10.H1 ;  /* 0x0000000aff0a723e */ /* 0x000fe400030004ff */
[----:B------:R-:W-:-:S03]  /*96f40*/  F2FP.F16.E5M2.UNPACK_B R11, R11.H1 ;  /* 0x0000000bff0b723e */ /* 0x000fc600030004ff */
[----:B------:R-:W-:Y:S01]  /*96f50*/  HMMA.16816.F32 R28, R32, R8, R28 ;  /* 0x00000008201c723c */ /* 0x000fe2000000181c */
[----:B------:R-:W-:Y:S02]  /*96f60*/  F2FP.F16.E5M2.UNPACK_B R12, R12.H1 ;  /* 0x0000000cff0c723e */ /* 0x000fe400030004ff */
[----:B------:R-:W-:-:S15]  /*96f70*/  F2FP.F16.E5M2.UNPACK_B R13, R13.H1 ;  /* 0x0000000dff0d723e */ /* 0x000fde00030004ff */
[----:B------:R-:W-:-:S05]  /*96f80*/  NOP ;  /* 0x0000000000007918 */ /* 0x000fca0000000000 */
[----:B------:R-:W-:Y:S04]  /*96f90*/  STL.64 [R1+0x850], R28 ;  /* 0x0008501c01007387 */ /* 0x000fe80000100a00 */
[----:B------:R0:W-:Y:S04]  /*96fa0*/  STL.64 [R1+0x858], R30 ;  /* 0x0008581e01007387 */ /* 0x0001e80000100a00 */
[----:B0-----:R-:W2:Y:S04]  /*96fb0*/  LDL.LU R31, [R1+0x46f8] ;  /* 0x0046f800011f7983 */ /* 0x001ea80000300800 */
[----:B------:R-:W-:Y:S04]  /*96fc0*/  STL.64 [R1+0x4648], R10 ;  /* 0x0046480a01007387 */ /* 0x000fe80000100a00 */
[----:B------:R-:W-:Y:S01]  /*96fd0*/  STL.64 [R1+0x4640], R8 ;  /* 0x0046400801007387 */ /* 0x000fe20000100a00 */
[----:B------:R-:W-:-:S02]  /*96fe0*/  F2FP.F16.E5M2.UNPACK_B R14, R14.H1 ;  /* 0x0000000eff0e723e */ /* 0x000fc400030004ff */
[----:B------:R-:W-:Y:S02]  /*96ff0*/  F2FP.F16.E5M2.UNPACK_B R15, R15.H1 ;  /* 0x0000000fff0f723e */ /* 0x000fe400030004ff */
[----:B------:R-:W-:Y:S02]  /*97000*/  F2FP.F16.E5M2.UNPACK_B R16, R16.H1 ;  /* 0x00000010ff10723e */ /* 0x000fe400030004ff */
[----:B------:R-:W-:Y:S02]  /*97010*/  F2FP.F16.E5M2.UNPACK_B R17, R17.H1 ;  /* 0x00000011ff11723e */ /* 0x000fe400030004ff */
[----:B------:R-:W-:Y:S02]  /*97020*/  F2FP.F16.E5M2.UNPACK_B R18, R18.H1 ;  /* 0x00000012ff12723e */ /* 0x000fe400030004ff */
[----:B------:R-:W-:Y:S02]  /*97030*/  F2FP.F16.E5M2.UNPACK_B R19, R19.H1 ;  /* 0x00000013ff13723e */ /* 0x000fe400030004ff */
[----:B------:R-:W-:-:S02]  /*97040*/  F2FP.F16.E5M2.UNPACK_B R20, R20.H1 ;  /* 0x00000014ff14723e */ /* 0x000fc400030004ff */
[----:B------:R-:W-:Y:S01]  /*97050*/  F2FP.F16.E5M2.UNPACK_B R21, R21.H1 ;  /* 0x00000015ff15723e */ /* 0x000fe200030004ff */
[----:B----4-:R-:W-:-:S15]  /*97060*/  HMMA.16816.F32 R4, R32, R10, R4 ;  /* 0x0000000a2004723c */ /* 0x010fde0000001804 */
        /* <DEDUP_REMOVED lines=12> */
[C---:B0-----:R-:W-:Y:S06]  /*97130*/  HMMA.16816.F32 R4, R32.reuse, R16, R40 ;  /* 0x000000102004723c */ /* 0x041fec0000001828 */
[----:B------:R-:W-:-:S15]  /*97140*/  HMMA.16816.F32 R8, R32, R20, R24 ;  /* 0x000000142008723c */ /* 0x000fde0000001818 */
[----:B------:R-:W-:-:S02]  /*97150*/  NOP ;  /* 0x0000000000007918 */ /* 0x000fc40000000000 */
[----:B------:R-:W-:Y:S04]  /*97160*/  STL.64 [R1+0x8b0], R4 ;  /* 0x0008b00401007387 */ /* 0x000fe80000100a00 */
[----:B------:R0:W-:Y:S02]  /*97170*/  STL.64 [R1+0x8b8], R6 ;  /* 0x0008b80601007387 */ /* 0x0001e40000100a00 */
[----:B0-----:R-:W-:Y:S06]  /*97180*/  HMMA.16816.F32 R4, R32, R18, R36 ;  /* 0x000000122004723c */ /* 0x001fec0000001824 */
[----:B------:R-:W-:Y:S04]  /*97190*/  STL.64 [R1+0x4608], R18 ;  /* 0x0046081201007387 */ /* 0x000fe80000100a00 */
[----:B------:R-:W-:-:S13]  /*971a0*/  STL.64 [R1+0x4600], R16 ;  /* 0x0046001001007387 */ /* 0x000fda0000100a00 */
[----:B------:R0:W-:Y:S04]  /*971b0*/  STL.64 [R1+0x8c0], R4 ;  /* 0x0008c00401007387 */ /* 0x0001e80000100a00 */
[----:B------:R1:W-:Y:S04]  /*971c0*/  STL.64 [R1+0x8c8], R6 ;  /* 0x0008c80601007387 */ /* 0x0003e80000100a00 */
[----:B0-----:R-:W3:Y:S04]  /*971d0*/  LDL.LU R4, [R1+0x650] ;  /* 0x0006500001047983 */ /* 0x001ee80000300800 */
[----:B------:R-:W-:Y:S04]  /*971e0*/  STL.64 [R1+0x930], R8 ;  /* 0x0009300801007387 */ /* 0x000fe80000100a00 */
[----:B------:R-:W-:Y:S04]  /*971f0*/  STL.64 [R1+0x938], R10 ;  /* 0x0009380a01007387 */ /* 0x000fe80000100a00 */
        /* <DEDUP_REMOVED lines=62> */
[----:B------:R-:W-:Y:S02]  /*975e0*/  F2FP.F16.E5M2.UNPACK_B R27, R27.H1 ;  /* 0x0000001bff1b723e */ /* 0x000fe400030004ff */
[----:B------:R-:W-:Y:S02]  /*975f0*/  F2FP.F16.E5M2.UNPACK_B R36, R36.H1 ;  /* 0x00000024ff24723e */ /* 0x000fe400030004ff */
[----:B------:R-:W-:Y:S01]  /*97600*/  F2FP.F16.E5M2.UNPACK_B R37, R37.H1 ;  /* 0x00000025ff25723e */ /* 0x000fe200030004ff */
[----:B------:R-:W-:Y:S01]  /*97610*/  HMMA.16816.F32 R48, R32, R24, R48 ;  /* 0x000000182030723c */ /* 0x000fe20000001830 */
[----:B------:R-:W-:-:S02]  /*97620*/  F2FP.F16.E5M2.UNPACK_B R38, R38.H1 ;  /* 0x00000026ff26723e */ /* 0x000fc400030004ff */
[----:B------:R-:W-:Y:S02]  /*97630*/  F2FP.F16.E5M2.UNPACK_B R39, R39.H1 ;  /* 0x00000027ff27723e */ /* 0x000fe400030004ff */
[----:B------:R-:W-:Y:S02]  /*97640*/  F2FP.F16.E5M2.UNPACK_B R40, R40.H1 ;  /* 0x00000028ff28723e */ /* 0x000fe400030004ff */
[----:B------:R-:W-:Y:S01]  /*97650*/  F2FP.F16.E5M2.UNPACK_B R41, R41.H1 ;  /* 0x00000029ff29723e */ /* 0x000fe200030004ff */
[----:B------:R-:W-:Y:S01]  /*97660*/  HMMA.16816.F32 R16, R32, R36, R16 ;  /* 0x000000242010723c */ /* 0x000fe20000001810 */
[----:B------:R-:W-:Y:S02]  /*97670*/  F2FP.F16.E5M2.UNPACK_B R42, R42.H1 ;  /* 0x0000002aff2a723e */ /* 0x000fe400030004ff */
[----:B------:R-:W-:-:S03]  /*97680*/  F2FP.F16.E5M2.UNPACK_B R43, R43.H1 ;  /* 0x0000002bff2b723e */ /* 0x000fc600030004ff */
[C---:B------:R-:W-:Y:S06]  /*97690*/  HMMA.16816.F32 R12, R32.reuse, R38, R12 ;  /* 0x00000026200c723c */ /* 0x040fec000000180c */
[C---:B------:R-:W-:Y:S03]  /*976a0*/  HMMA.16816.F32 R8, R32.reuse, R40, R8 ;  /* 0x000000282008723c */ /* 0x040fe60000001808 */
[----:B------:R-:W-:Y:S04]  /*976b0*/  STL.64 [R1+0xbf0], R48 ;  /* 0x000bf03001007387 */ /* 0x000fe80000100a00 */
[----:B------:R0:W-:Y:S04]  /*976c0*/  STL.64 [R1+0xbf8], R50 ;  /* 0x000bf83201007387 */ /* 0x0001e80000100a00 */
[----:B0-----:R-:W2:Y:S04]  /*976d0*/  LDL.LU.64 R50, [R1+0x46e0] ;  /* 0x0046e00001327983 */ /* 0x001ea80000300a00 */
[----:B------:R-:W3:Y:S04]  /*976e0*/  LDL.LU.64 R48, [R1+0x46d8] ;  /* 0x0046d80001307983 */ /* 0x000ee80000300a00 */
[----:B------:R-:W-:Y:S04]  /*976f0*/  STL.64 [R1+0x4618], R26 ;  /* 0x0046181a01007387 */ /* 0x000fe80000100a00 */
[----:B------:R-:W-:Y:S01]  /*97700*/  STL.64 [R1+0x4610], R24 ;  /* 0x0046101801007387 */ /* 0x000fe20000100a00 */
[C---:B----4-:R-:W-:Y:S06]  /*97710*/  HMMA.16816.F32 R4, R32.reuse, R42, R4 ;  /* 0x0000002a2004723c */ /* 0x050fec0000001804 */
        /* <DEDUP_REMOVED lines=16> */
[----:B0-----:R-:W2:Y:S04]  /*97820*/  LDL.LU R8, [R1+0x5d0] ;  /* 0x0005d00001087983 */ /* 0x001ea80000300800 */
[----:B------:R-:W2:Y:S04]  /*97830*/  LDL.LU R9, [R1+0x5d4] ;  /* 0x0005d40001097983 */ /* 0x000ea80000300800 */
[----:B-1----:R-:W3:Y:S04]  /*97840*/  LDL.LU R10, [R1+0x5d8] ;  /* 0x0005d800010a7983 */ /* 0x002ee80000300800 */
        /* <DEDUP_REMOVED lines=8> */
[----:B------:R-:W-:Y:S02]  /*978d0*/  IMAD.MOV.U32 R15, RZ, RZ, R50 ;  /* 0x000000ffff0f7224 */ /* 0x000fe400078e0032 */
[----:B------:R-:W-:Y:S02]  /*978e0*/  IMAD.MOV.U32 R12, RZ, RZ, R49 ;  /* 0x000000ffff0c7224 */ /* 0x000fe400078e0031 */
[----:B------:R-:W-:Y:S01]  /*978f0*/  IMAD.MOV.U32 R13, RZ, RZ, R48 ;  /* 0x000000ffff0d7224 */ /* 0x000fe200078e0030 */
[----:B---3--:R-:W-:Y:S04]  /*97900*/  STL.64 [R1+0x46a8], R18 ;  /* 0x0046a81201007387 */ /* 0x008fe80000100a00 */
[----:B--2---:R-:W-:Y:S04]  /*97910*/  STL.64 [R1+0x46a0], R16 ;  /* 0x0046a01001007387 */ /* 0x004fe80000100a00 */
[----:B------:R-:W-:Y:S04]  /*97920*/  STL.64 [R1+0x46b8], R14 ;  /* 0x0046b80e01007387 */ /* 0x000fe80000100a00 */
[----:B------:R-:W-:Y:S04]  /*97930*/  STL.64 [R1+0x46b0], R12 ;  /* 0x0046b00c01007387 */ /* 0x000fe80000100a00 */
[----:B------:R-:W2:Y:S04]  /*97940*/  LDL.LU R36, [R1+0x600] ;  /* 0x0006000001247983 */ /* 0x000ea80000300800 */
[----:B------:R-:W2:Y:S04]  /*97950*/  LDL.LU R37, [R1+0x604] ;  /* 0x0006040001257983 */ /* 0x000ea80000300800 */
[----:B------:R-:W3:Y:S04]  /*97960*/  LDL.LU R38, [R1+0x608] ;  /* 0x0006080001267983 */ /* 0x000ee80000300800 */
[----:B------:R-:W3:Y:S01]  /*97970*/  LDL.LU R39, [R1+0x60c] ;  /* 0x00060c0001277983 */ /* 0x000ee20000300800 */
[----:B------:R-:W-:-:S02]  /*97980*/  IMAD.MOV.U32 R27, RZ, RZ, R46 ;  /* 0x000000ffff1b7224 */ /* 0x000fc400078e002e */
[----:B------:R-:W-:Y:S02]  /*97990*/  IMAD.MOV.U32 R26, RZ, RZ, R47 ;  /* 0x000000ffff1a7224 */ /* 0x000fe400078e002f */
[----:B------:R-:W-:Y:S02]  /*979a0*/  IMAD.MOV.U32 R25, RZ, RZ, R0 ;  /* 0x000000ffff197224 */ /* 0x000fe400078e0000 */
[----:B------:R-:W-:Y:S02]  /*979b0*/  IMAD.MOV.U32 R24, RZ, RZ, R31 ;  /* 0x000000ffff187224 */ /* 0x000fe400078e001f */
[----:B------:R-:W-:Y:S02]  /*979c0*/  IMAD R29, R29, 0x100, R52 ;  /* 0x000001001d1d7824 */ /* 0x000fe400078e0234 */
[----:B------:R-:W-:Y:S02]  /*979d0*/  IMAD R30, R30, 0x100, R53 ;  /* 0x000001001e1e7824 */ /* 0x000fe400078e0235 */
[----:B------:R-:W-:Y:S01]  /*979e0*/  IMAD R28, R28, 0x100, R59 ;  /* 0x000001001c1c7824 */ /* 0x000fe200078e023b */
[----:B---3--:R-:W-:Y:S04]  /*979f0*/  STL.64 [R1+0x46d0], R38 ;  /* 0x0046d02601007387 */ /* 0x008fe80000100a00 */
[----:B--2---:R0:W-:Y:S04]  /*97a00*/  STL.64 [R1+0x46c8], R36 ;  /* 0x0046c82401007387 */ /* 0x0041e80000100a00 */
[----:B----4-:R-:W2:Y:S04]  /*97a10*/  LDL.LU R40, [R1+0x610] ;  /* 0x0006100001287983 */ /* 0x010ea80000300800 */
[----:B------:R-:W2:Y:S04]  /*97a20*/  LDL.LU R41, [R1+0x614] ;  /* 0x0006140001297983 */ /* 0x000ea80000300800 */
[----:B------:R-:W2:Y:S04]  /*97a30*/  LDL.LU R42, [R1+0x618] ;  /* 0x00061800012a7983 */ /* 0x000ea80000300800 */
[----:B------:R-:W2:Y:S04]  /*97a40*/  LDL.LU R43, [R1+0x61c] ;  /* 0x00061c00012b7983 */ /* 0x000ea80000300800 */
[----:B0-----:R-:W3:Y:S04]  /*97a50*/  LDL.LU R36, [R1+0x640] ;  /* 0x0006400001247983 */ /* 0x001ee80000300800 */
        /* <DEDUP_REMOVED lines=35> */
[----:B------:R-:W3:Y:S04]  /*97c90*/  LDL.LU R4, [R1+0x5c0] ;  /* 0x0005c00001047983 */ /* 0x000ee80000300800 */
[----:B------:R-:W3:Y:S04]  /*97ca0*/  LDL.LU R5, [R1+0x5c4] ;  /* 0x0005c40001057983 */ /* 0x000ee80000300800 */
[----:B------:R-:W3:Y:S04]  /*97cb0*/  LDL.LU R6, [R1+0x5c8] ;  /* 0x0005c80001067983 */ /* 0x000ee80000300800 */
[----:B------:R-:W3:Y:S01]  /*97cc0*/  LDL.LU R7, [R1+0x5cc] ;  /* 0x0005cc0001077983 */ /* 0x000ee20000300800 */
[----:B----4-:R-:W-:-:S02]  /*97cd0*/  F2FP.F16.E5M2.UNPACK_B R46, R46.H1 ;  /* 0x0000002eff2e723e */ /* 0x010fc400030004ff */
[----:B--2---:R-:W-:Y:S01]  /*97ce0*/  F2FP.F16.E5M2.UNPACK_B R47, R47.H1 ;  /* 0x0000002fff2f723e */ /* 0x004fe200030004ff */
[C---:B---3--:R-:W-:Y:S01]  /*97cf0*/  HMMA.16816.F32 R36, R32.reuse, R44, R36 ;  /* 0x0000002c2024723c */ /* 0x048fe20000001824 */
[----:B------:R-:W-:Y:S02]  /*97d00*/  F2FP.F16.E5M2.UNPACK_B R48, R48.H1 ;  /* 0x00000030ff30723e */ /* 0x000fe400030004ff */
[----:B------:R-:W-:Y:S02]  /*97d10*/  F2FP.F16.E5M2.UNPACK_B R49, R49.H1 ;  /* 0x00000031ff31723e */ /* 0x000fe400030004ff */
[----:B------:R-:W-:Y:S01]  /*97d20*/  F2FP.F16.E5M2.UNPACK_B R50, R50.H1 ;  /* 0x00000032ff32723e */ /* 0x000fe200030004ff */
[----:B------:R-:W-:Y:S01]  /*97d30*/  HMMA.16816.F32 R12, R32, R46, R12 ;  /* 0x0000002e200c723c */ /* 0x000fe2000000180c */
[----:B------:R-:W-:-:S05]  /*97d40*/  F2FP.F16.E5M2.UNPACK_B R51, R51.H1 ;  /* 0x00000033ff33723e */ /* 0x000fca00030004ff */
[C---:B------:R-:W-:Y:S06]  /*97d50*/  HMMA.16816.F32 R16, R32.reuse, R48, R16 ;  /* 0x000000302010723c */ /* 0x040fec0000001810 */
[C---:B------:R-:W-:Y:S01]  /*97d60*/  HMMA.16816.F32 R8, R32.reuse, R50, R8 ;  /* 0x000000322008723c */ /* 0x040fe20000001808 */
[----:B------:R-:W-:Y:S02]  /*97d70*/  F2FP.F16.E5M2.UNPACK_B R52, R52.H1 ;  /* 0x00000034ff34723e */ /* 0x000fe400030004ff */
[----:B------:R-:W-:Y:S02]  /*97d80*/  F2FP.F16.E5M2.UNPACK_B R53, R53.H1 ;  /* 0x00000035ff35723e */ /* 0x000fe400030004ff */
[----:B------:R-:W-:Y:S04]  /*97d90*/  STL.64 [R1+0xe80], R36 ;  /* 0x000e802401007387 */ /* 0x000fe80000100a00 */
[----:B------:R0:W-:Y:S01]  /*97da0*/  STL.64 [R1+0xe88], R38 ;  /* 0x000e882601007387 */ /* 0x0001e20000100a00 */
[----:B------:R-:W-:Y:S01]  /*97db0*/  IMAD R31, R31, 0x100, R0 ;  /* 0x000001001f1f7824 */ /* 0x000fe200078e0200 */
[----:B------:R-:W-:Y:S02]  /*97dc0*/  HMMA.16816.F32 R32, R32, R52, R56 ;  /* 0x000000342020723c */ /* 0x000fe40000001838 */
[----:B0-----:R-:W2:Y:S04]  /*97dd0*/  LDL.LU.64 R38, [R1+0x46d0] ;  /* 0x0046d00001267983 */ /* 0x001ea80000300a00 */
[----:B------:R-:W2:Y:S04]  /*97de0*/  LDL.LU.64 R36, [R1+0x46c8] ;  /* 0x0046c80001247983 */ /* 0x000ea80000300a00 */
[----:B------:R-:W3:Y:S04]  /*97df0*/  LDL.LU R0, [R1+0x46c0] ;  /* 0x0046c00001007983 */ /* 0x000ee80000300800 */
[----:B------:R-:W-:Y:S04]  /*97e00*/  STL.64 [R1+0xe90], R12 ;  /* 0x000e900c01007387 */ /* 0x000fe80000100a00 */
[----:B------:R0:W-:Y:S04]  /*97e10*/  STL.64 [R1+0xe98], R14 ;  /* 0x000e980e01007387 */ /* 0x0001e80000100a00 */
[----:B0-----:R-:W4:Y:S04]  /*97e20*/  LDL.LU.64 R14, [R1+0x46b8] ;  /* 0x0046b800010e7983 */ /* 0x001f280000300a00 */
[----:B------:R-:W2:Y:S04]  /*97e30*/  LDL.LU.64 R12, [R1+0x46b0] ;  /* 0x0046b000010c7983 */ /* 0x000ea80000300a00 */
[----:B------:R0:W-:Y:S04]  /*97e40*/  STL.64 [R1+0x45d8], R46 ;  /* 0x0045d82e01007387 */ /* 0x0001e80000100a00 */
[----:B0-----:R-:W4:Y:S04]  /*97e50*/  LDL R46, [R1+0x20] ;  /* 0x00002000012e7983 */ /* 0x001f280000100800 */
[----:B------:R-:W4:Y:S04]  /*97e60*/  LDL R47, [R1+0x24] ;  /* 0x00002400012f7983 */ /* 0x000f280000100800 */
[----:B------:R0:W-:Y:S04]  /*97e70*/  STL.64 [R1+0x45d0], R44 ;  /* 0x0045d02c01007387 */ /* 0x0001e80000100a00 */
[----:B0-----:R-:W4:Y:S04]  /*97e80*/  LDL R44, [R1+0x28] ;  /* 0x00002800012c7983 */ /* 0x001f280000100800 */
        /* <DEDUP_REMOVED lines=13> */
[----:B------:R-:W4:Y:S04]  /*97f60*/  LDL.LU R51, [R1+0x62c] ;  /* 0x00062c0001337983 */ /* 0x000f280000300800 */
[----:B------:R-:W4:Y:S04]  /*97f70*/  LDL.LU.64 R58, [R1+0x4688] ;  /* 0x00468800013a7983 */ /* 0x000f280000300a00 */
[----:B------:R-:W4:Y:S04]  /*97f80*/  LDL.LU.64 R56, [R1+0x4680] ;  /* 0x0046800001387983 */ /* 0x000f280000300a00 */
[----:B------:R0:W-:Y:S04]  /*97f90*/  STL.64 [R1+0xb90], R32 ;  /* 0x000b902001007387 */ /* 0x0001e80000100a00 */
[----:B------:R1:W-:Y:S04]  /*97fa0*/  STL.64 [R1+0xb98], R34 ;  /* 0x000b982201007387 */ /* 0x0003e80000100a00 */
[----:B0-----:R-:W4:Y:S04]  /*97fb0*/  LDL.LU R32, [R1+0x630] ;  /* 0x0006300001207983 */ /* 0x001f280000300800 */
[----:B------:R-:W4:Y:S04]  /*97fc0*/  LDL.LU R33, [R1+0x634] ;  /* 0x0006340001217983 */ /* 0x000f280000300800 */
[----:B-1----:R-:W4:Y:S04]  /*97fd0*/  LDL.LU R34, [R1+0x638] ;  /* 0x0006380001227983 */ /* 0x002f280000300800 */
[----:B------:R-:W4:Y:S01]  /*97fe0*/  LDL.LU R35, [R1+0x63c] ;  /* 0x00063c0001237983 */ /* 0x000f220000300800 */
[----:B------:R-:W-:-:S02]  /*97ff0*/  F2FP.F16.E5M2.UNPACK_B R28, R28 ;  /* 0x0000001cff1c723e */ /* 0x000fc400020004ff */
[----:B------:R-:W-:Y:S02]  /*98000*/  F2FP.F16.E5M2.UNPACK_B R29, R29 ;  /* 0x0000001dff1d723e */ /* 0x000fe400020004ff */
[----:B------:R-:W-:Y:S02]  /*98010*/  F2FP.F16.E5M2.UNPACK_B R30, R30 ;  /* 0x0000001eff1e723e */ /* 0x000fe400020004ff */
[----:B------:R-:W-:Y:S01]  /*98020*/  F2FP.F16.E5M2.UNPACK_B R31, R31 ;  /* 0x0000001fff1f723e */ /* 0x000fe200020004ff */
[----:B---3--:R-:W-:-:S06]  /*98030*/  IMAD.MOV.U32 R45, RZ, RZ, R0 ;  /* 0x000000ffff2d7224 */ /* 0x008fcc00078e0000 */
[C---:B--2---:R-:W-:Y:S06]  /*98040*/  HMMA.16816.F32 R20, R28.reuse, R12, R20 ;  /* 0x0000000c1c14723c */ /* 0x044fec0000001814 */
[C---:B----4-:R-:W-:Y:S06]  /*98050*/  HMMA.16816.F32 R12, R28.reuse, R14, R16 ;  /* 0x0000000e1c0c723c */ /* 0x050fec0000001810 */
[C---:B------:R-:W-:Y:S06]  /*98060*/  HMMA.16816.F32 R8, R28.reuse, R60, R8 ;  /* 0x0000003c1c08723c */ /* 0x040fec0000001808 */
[C---:B------:R-:W-:Y:S06]  /*98070*/  HMMA.16816.F32 R32, R28.reuse, R44, R32 ;  /* 0x0000002c1c20723c */ /* 0x040fec0000001820 */
[C---:B------:R-:W-:Y:S06]  /*98080*/  HMMA.16816.F32 R44, R28.reuse, R46, R48 ;  /* 0x0000002e1c2c723c */ /* 0x040fec0000001830 */
[C---:B------:R-:W-:Y:S11]  /*98090*/  HMMA.16816.F32 R4, R28.reuse, R58, R4 ;  /* 0x0000003a1c04723c */ /* 0x040ff60000001804 */
[----:B------:R-:W-:Y:S04]  /*980a0*/  STL.64 [R1+0xb80], R32 ;  /* 0x000b802001007387 */ /* 0x000fe80000100a00 */
[----:B------:R0:W-:Y:S02]  /*980b0*/  STL.64 [R1+0xb88], R34 ;  /* 0x000b882201007387 */ /* 0x0001e40000100a00 */
[C---:B0-----:R-:W-:Y:S06]  /*980c0*/  HMMA.16816.F32 R32, R28.reuse, R24, R40 ;  /* 0x000000181c20723c */ /* 0x041fec0000001828 */
[----:B------:R-:W-:Y:S01]  /*980d0*/  HMMA.16816.F32 R24, R28, R26, R36 ;  /* 0x0000001a1c18723c */ /* 0x000fe20000001824 */
[----:B------:R-:W-:Y:S04]  /*980e0*/  STL.64 [R1+0xb70], R44 ;  /* 0x000b702c01007387 */ /* 0x000fe80000100a00 */
[----:B------:R-:W-:-:S12]  /*980f0*/  STL.64 [R1+0xb78], R46 ;  /* 0x000b782e01007387 */ /* 0x000fd80000100a00 */
[----:B------:R0:W-:Y:S04]  /*98100*/  STL.64 [R1+0xb60], R32 ;  /* 0x000b602001007387 */ /* 0x0001e80000100a00 */
[----:B------:R1:W-:Y:S04]  /*98110*/  STL.64 [R1+0xb68], R34 ;  /* 0x000b682201007387 */ /* 0x0003e80000100a00 */
        /* <DEDUP_REMOVED lines=8> */
[----:B------:R-:W-:Y:S04]  /*981a0*/  STL.64 [R1+0xb28], R10 ;  /* 0x000b280a01007387 */ /* 0x000fe80000100a00 */
[----:B------:R-:W4:Y:S04]  /*981b0*/  LDL.LU R48, [R1+0x4c0] ;  /* 0x0004c00001307983 */ /* 0x000f280000300800 */
[----:B------:R3:W-:Y:S04]  /*981c0*/  STL.64 [R1+0xb10], R4 ;  /* 0x000b100401007387 */ /* 0x0007e80000100a00 */
[----:B------:R3:W-:Y:S04]  /*981d0*/  STL.64 [R1+0xb18], R6 ;  /* 0x000b180601007387 */ /* 0x0007e80000100a00 */
[----:B------:R-:W4:Y:S04]  /*981e0*/  LDL.LU R49, [R1+0x4c4] ;  /* 0x0004c40001317983 */ /* 0x000f280000300800 */
[----:B------:R-:W2:Y:S04]  /*981f0*/  LDL.LU R50, [R1+0x4c8] ;  /* 0x0004c80001327983 */ /* 0x000ea80000300800 */
[----:B------:R-:W2:Y:S04]  /*98200*/  LDL.LU R51, [R1+0x4cc] ;  /* 0x0004cc0001337983 */ /* 0x000ea80000300800 */
[----:B--2---:R-:W-:Y:S04]  /*98210*/  STL.64 [R1+0x4678], R50 ;  /* 0x0046783201007387 */ /* 0x004fe80000100a00 */
[----:B----4-:R2:W-:Y:S04]  /*98220*/  STL.64 [R1+0x4670], R48 ;  /* 0x0046703001007387 */ /* 0x0105e80000100a00 */
        /* <DEDUP_REMOVED lines=10> */
[----:B---3--:R-:W4:Y:S04]  /*982d0*/  LDL.LU R22, [R1+0x5b8] ;  /* 0x0005b80001167983 */ /* 0x008f280000300800 */
        /* <DEDUP_REMOVED lines=33> */
[C---:B----4-:R-:W-:Y:S06]  /*984f0*/  HMMA.16816.F32 R20, R28.reuse, R56, R20 ;  /* 0x000000381c14723c */ /* 0x050fec0000001814 */
[C---:B---3--:R-:W-:Y:S06]  /*98500*/  HMMA.16816.F32 R4, R28.reuse, R2, R4 ;  /* 0x000000021c04723c */ /* 0x048fec0000001804 */
[C---:B--2---:R-:W-:Y:S11]  /*98510*/  HMMA.16816.F32 R48, R28.reuse, R54, R48 ;  /* 0x000000361c30723c */ /* 0x044ff60000001830 */
        /* <DEDUP_REMOVED lines=14> */
[----:B0-----:R-:W4:Y:S04]  /*98600*/  LDL.LU.64 R50, [R1+0x4678] ;  /* 0x0046780001327983 */ /* 0x001f280000300a00 */
[----:B------:R-:W4:Y:S04]  /*98610*/  LDL.LU.64 R48, [R1+0x4670] ;  /* 0x0046700001307983 */ /* 0x000f280000300a00 */
[----:B------:R-:W-:Y:S04]  /*98620*/  STL.64 [R1+0xae0], R4 ;  /* 0x000ae00401007387 */ /* 0x000fe80000100a00 */
[----:B------:R0:W-:Y:S04]  /*98630*/  STL.64 [R1+0xae8], R6 ;  /* 0x000ae80601007387 */ /* 0x0001e80000100a00 */
[----:B0-----:R-:W2:Y:S04]  /*98640*/  LDL.LU.64 R6, [R1+0x4668] ;  /* 0x0046680001067983 */ /* 0x001ea80000300a00 */
[----:B------:R-:W3:Y:S02]  /*98650*/  LDL.LU.64 R4, [R1+0x4660] ;  /* 0x0046600001047983 */ /* 0x000ee40000300a00 */
        /* <DEDUP_REMOVED lines=61> */
[----:B------:R0:W-:Y:S02]  /*98a30*/  STL.64 [R1+0xa68], R14 ;  /* 0x000a680e01007387 */ /* 0x0001e40000100a00 */
[C---:B0-----:R-:W-:Y:S06]  /*98a40*/  HMMA.16816.F32 R12, R28.reuse, R36, R48 ;  /* 0x000000241c0c723c */ /* 0x041fec0000001830 */
[C---:B---3--:R-:W-:Y:S06]  /*98a50*/  HMMA.16816.F32 R8, R28.reuse, R20, R8 ;  /* 0x000000141c08723c */ /* 0x048fec0000001808 */
[C---:B--2---:R-:W-:Y:S06]  /*98a60*/  HMMA.16816.F32 R4, R28.reuse, R22, R4 ;  /* 0x000000161c04723c */ /* 0x044fec0000001804 */
        /* <DEDUP_REMOVED lines=9> */
[----:B------:R0:W-:Y:S04]  /*98b00*/  STL.64 [R1+0xa30], R8 ;  /* 0x000a300801007387 */ /* 0x0001e80000100a00 */
[----:B------:R-:W-:Y:S04]  /*98b10*/  STL.64 [R1+0xa38], R10 ;  /* 0x000a380a01007387 */ /* 0x000fe80000100a00 */
[----:B------:R-:W-:Y:S04]  /*98b20*/  STL.64 [R1+0x4518], R24 ;  /* 0x0045181801007387 */ /* 0x000fe80000100a00 */
        /* <DEDUP_REMOVED lines=43> */
[----:B-1----:R-:W2:Y:S04]  /*98de0*/  LDL.LU.64 R6, [R1+0x28] ;  /* 0x0000280001067983 */ /* 0x002ea80000300a00 */
[----:B------:R-:W2:Y:S04]  /*98df0*/  LDL.LU R56, [R1+0x400] ;  /* 0x0004000001387983 */ /* 0x000ea80000300800 */
[----:B------:R-:W2:Y:S04]  /*98e00*/  LDL.LU R57, [R1+0x404] ;  /* 0x0004040001397983 */ /* 0x000ea80000300800 */
[----:B------:R-:W2:Y:S04]  /*98e10*/  LDL.LU R58, [R1+0x408] ;  /* 0x00040800013a7983 */ /* 0x000ea80000300800 */
[----:B------:R-:W2:Y:S04]  /*98e20*/  LDL.LU R59, [R1+0x40c] ;  /* 0x00040c00013b7983 */ /* 0x000ea80000300800 */
[----:B------:R-:W2:Y:S04]  /*98e30*/  LDL.64 R60, [R1+0x20] ;  /* 0x00002000013c7983 */ /* 0x000ea80000100a00 */
[----:B------:R0:W-:Y:S04]  /*98e40*/  STL.64 [R1+0x4500], R38 ;  /* 0x0045002601007387 */ /* 0x0001e80000100a00 */
[----:B0-----:R-:W2:Y:S04]  /*98e50*/  LDL.LU R39, [R1+0x4300] ;  /* 0x0043000001277983 */ /* 0x001ea80000300800 */
[----:B------:R-:W-:Y:S01]  /*98e60*/  STL.64 [R1+0x44f8], R36 ;  /* 0x0044f82401007387 */ /* 0x000fe20000100a00 */
        /* <DEDUP_REMOVED lines=17> */
[----:B--2---:R-:W-:-:S02]  /*98f80*/  IMAD R32, R32, 0x100, R39 ;  /* 0x0000010020207824 */ /* 0x004fc400078e0227 */
[----:B------:R-:W-:Y:S02]  /*98f90*/  IMAD R33, R33, 0x100, R4 ;  /* 0x0000010021217824 */ /* 0x000fe400078e0204 */
[----:B------:R-:W-:Y:S02]  /*98fa0*/  IMAD R34, R34, 0x100, R5 ;  /* 0x0000010022227824 */ /* 0x000fe400078e0205 */
[----:B------:R-:W-:Y:S01]  /*98fb0*/  IMAD R35, R0, 0x100, R35 ;  /* 0x0000010000237824 */ /* 0x000fe200078e0223 */
[----:B------:R-:W-:Y:S02]  /*98fc0*/  F2FP.F16.E5M2.UNPACK_B R32, R32 ;  /* 0x00000020ff20723e */ /* 0x000fe400020004ff */
[----:B------:R-:W-:Y:S02]  /*98fd0*/  F2FP.F16.E5M2.UNPACK_B R33, R33 ;  /* 0x00000021ff21723e */ /* 0x000fe400020004ff */
[----:B------:R-:W-:Y:S02]  /*98fe0*/  F2FP.F16.E5M2.UNPACK_B R34, R34 ;  /* 0x00000022ff22723e */ /* 0x000fe400020004ff */
[----:B------:R-:W-:Y:S01]  /*98ff0*/  F2FP.F16.E5M2.UNPACK_B R35, R35 ;  /* 0x00000023ff23723e */ /* 0x000fe200020004ff */
[----:B------:R-:W-:Y:S06]  /*99000*/  HMMA.16816.F32 R12, R28, R52, R12 ;  /* 0x000000341c0c723c */ /* 0x000fec000000180c */
[----:B------:R-:W-:Y:S06]  /*99010*/  HMMA.16816.F32 R8, R32, R6, R8 ;  /* 0x000000062008723c */ /* 0x000fec0000001808 */
[C---:B----4-:R-:W-:Y:S06]  /*99020*/  HMMA.16816.F32 R20, R28.reuse, R48, R20 ;  /* 0x000000301c14723c */ /* 0x050fec0000001814 */
[C---:B---3--:R-:W-:Y:S06]  /*99030*/  HMMA.16816.F32 R24, R28.reuse, R46, R24 ;  /* 0x0000002e1c18723c */ /* 0x048fec0000001818 */
        /* <DEDUP_REMOVED lines=9> */
[----:B------:R0:W-:Y:S04]  /*990d0*/  STL [R1+0x44d8], R48 ;  /* 0x0044d83001007387 */ /* 0x0001e80000100800 */
[----:B------:R-:W-:Y:S04]  /*990e0*/  STL [R1+0x44d4], R49 ;  /* 0x0044d43101007387 */ /* 0x000fe80000100800 */
[----:B------:R-:W-:Y:S04]  /*990f0*/  STL.64 [R1+0xc50], R20 ;  /* 0x000c501401007387 */ /* 0x000fe80000100a00 */
[----:B------:R-:W-:Y:S04]  /*99100*/  STL.64 [R1+0xc58], R22 ;  /* 0x000c581601007387 */ /* 0x000fe80000100a00 */
[----:B------:R-:W-:Y:S04]  /*99110*/  STL [R1+0x44e0], R50 ;  /* 0x0044e03201007387 */ /* 0x000fe80000100800 */
[----:B------:R1:W-:Y:S01]  /*99120*/  STL [R1+0x44dc], R51 ;  /* 0x0044dc3301007387 */ /* 0x0003e20000100800 */
[----:B0-----:R-:W-:-:S02]  /*99130*/  IMAD.MOV.U32 R48, RZ, RZ, R7 ;  /* 0x000000ffff307224 */ /* 0x001fc400078e0007 */
[----:B-1----:R-:W-:Y:S02]  /*99140*/  IMAD.MOV.U32 R51, RZ, RZ, R6 ;  /* 0x000000ffff337224 */ /* 0x002fe400078e0006 */
[----:B------:R-:W-:Y:S01]  /*99150*/  HMMA.16816.F32 R4, R32, R60, R56 ;  /* 0x0000003c2004723c */ /* 0x000fe20000001838 */
        /* <DEDUP_REMOVED lines=8> */
[----:B------:R-:W-:Y:S04]  /*991e0*/  STL [R1+0x44e8], R48 ;  /* 0x0044e83001007387 */ /* 0x000fe80000100800 */
[----:B------:R-:W-:Y:S04]  /*991f0*/  STL [R1+0x44e4], R51 ;  /* 0x0044e43301007387 */ /* 0x000fe80000100800 */
[----:B------:R-:W4:Y:S04]  /*99200*/  LDL.LU R20, [R1+0x340] ;  /* 0x0003400001147983 */ /* 0x000f280000300800 */
[----:B------:R3:W-:Y:S04]  /*99210*/  STL.64 [R1+0x990], R4 ;  /* 0x0009900401007387 */ /* 0x0007e80000100a00 */
[----:B------:R3:W-:Y:S04]  /*99220*/  STL.64 [R1+0x998], R6 ;  /* 0x0009980601007387 */ /* 0x0007e80000100a00 */
[----:B------:R-:W4:Y:S04]  /*99230*/  LDL.LU R21, [R1+0x344] ;  /* 0x0003440001157983 */ /* 0x000f280000300800 */
        /* <DEDUP_REMOVED lines=12> */
[----:B------:R-:W4:Y:S01]  /*99300*/  LDL.LU R54, [R1+0x3f8] ;  /* 0x0003f80001367983 */ /* 0x000f220000300800 */
[----:B------:R-:W-:-:S03]  /*99310*/  IMAD.MOV.U32 R50, RZ, RZ, R61 ;  /* 0x000000ffff327224 */ /* 0x000fc600078e003d */
[----:B------:R-:W4:Y:S04]  /*99320*/  LDL.LU R55, [R1+0x3fc] ;  /* 0x0003fc0001377983 */ /* 0x000f280000300800 */
[----:B------:R-:W4:Y:S04]  /*99330*/  LDL.LU.64 R60, [R1+0x18] ;  /* 0x00001800013c7983 */ /* 0x000f280000300a00 */
[----:B------:R-:W4:Y:S04]  /*99340*/  LDL.LU.64 R28, [R1+0x10] ;  /* 0x00001000011c7983 */ /* 0x000f280000300a00 */
[----:B------:R-:W4:Y:S04]  /*99350*/  LDL.LU.64 R16, [R1+0x8] ;  /* 0x0000080001107983 */ /* 0x000f280000300a00 */
[----:B--2---:R-:W2:Y:S04]  /*99360*/  LDL.LU R8, [R1+0x3c0] ;  /* 0x0003c00001087983 */ /* 0x004ea80000300800 */
[----:B------:R-:W2:Y:S04]  /*99370*/  LDL.LU R9, [R1+0x3c4] ;  /* 0x0003c40001097983 */ /* 0x000ea80000300800 */
[----:B---3--:R-:W2:Y:S04]  /*99380*/  LDL.LU R10, [R1+0x3c8] ;  /* 0x0003c800010a7983 */ /* 0x008ea80000300800 */
[----:B------:R-:W2:Y:S04]  /*99390*/  LDL.LU R11, [R1+0x3cc] ;  /* 0x0003cc00010b7983 */ /* 0x000ea80000300800 */
[----:B------:R-:W2:Y:S04]  /*993a0*/  LDL.LU.64 R18, [R1] ;  /* 0x0000000001127983 */ /* 0x000ea80000300a00 */
        /* <DEDUP_REMOVED lines=20> */
[----:B------:R0:W-:Y:S04]  /*994f0*/  STL [R1+0x44ec], R50 ;  /* 0x0044ec3201007387 */ /* 0x0001e80000100800 */
[----:B------:R-:W2:Y:S04]  /*99500*/  LDL.LU R48, [R1+0x3e0] ;  /* 0x0003e00001307983 */ /* 0x000ea80000300800 */
[----:B------:R-:W2:Y:S04]  /*99510*/  LDL.LU R49, [R1+0x3e4] ;  /* 0x0003e40001317983 */ /* 0x000ea80000300800 */
[----:B0-----:R-:W2:Y:S04]  /*99520*/  LDL.LU R50, [R1+0x3e8] ;  /* 0x0003e80001327983 */ /* 0x001ea80000300800 */
[----:B------:R-:W2:Y:S01]  /*99530*/  LDL.LU R51, [R1+0x3ec] ;  /* 0x0003ec0001337983 */ /* 0x000ea20000300800 */
[----:B----4-:R-:W-:Y:S06]  /*99540*/  HMMA.16816.F32 R52, R32, R60, R52 ;  /* 0x0000003c2034723c */ /* 0x010fec0000001834 */
[----:B------:R-:W-:-:S02]  /*99550*/  IMAD.MOV.U32 R30, RZ, RZ, R60 ;  /* 0x000000ffff1e7224 */ /* 0x000fc400078e003c */
[----:B------:R-:W-:-:S15]  /*99560*/  IMAD.MOV.U32 R0, RZ, RZ, R61 ;  /* 0x000000ffff007224 */ /* 0x000fde00078e003d */
[----:B------:R-:W-:Y:S04]  /*99570*/  STL.64 [R1+0x980], R52 ;  /* 0x0009803401007387 */ /* 0x000fe80000100a00 */
[----:B------:R0:W-:Y:S04]  /*99580*/  STL.64 [R1+0x988], R54 ;  /* 0x0009883601007387 */ /* 0x0001e80000100a00 */
[----:B0-----:R-:W4:Y:S04]  /*99590*/  LDL.LU.64 R54, [R1+0x45c8] ;  /* 0x0045c80001367983 */ /* 0x001f280000300a00 */
[----:B------:R-:W4:Y:S04]  /*995a0*/  LDL.LU.64 R52, [R1+0x45c0] ;  /* 0x0045c00001347983 */ /* 0x000f280000300a00 */
[----:B------:R-:W3:Y:S01]  /*995b0*/  LDL.LU.64 R60, [R1+0x45b8] ;  /* 0x0045b800013c7983 */ /* 0x000ee20000300a00 */
[C---:B--2---:R-:W-:Y:S06]  /*995c0*/  HMMA.16816.F32 R48, R32.reuse, R28, R48 ;  /* 0x0000001c2030723c */ /* 0x044fec0000001830 */
[C---:B------:R-:W-:Y:S06]  /*995d0*/  HMMA.16816.F32 R12, R32.reuse, R16, R12 ;  /* 0x00000010200c723c */ /* 0x040fec000000180c */
[----:B------:R-:W-:Y:S01]  /*995e0*/  HMMA.16816.F32 R8, R32, R18, R8 ;  /* 0x000000122008723c */ /* 0x000fe20000001808 */
[----:B------:R0:W-:Y:S10]  /*995f0*/  STL [R1+0x44f0], R30 ;  /* 0x0044f01e01007387 */ /* 0x0001f40000100800 */
[----:B------:R-:W-:Y:S04]  /*99600*/  STL.64 [R1+0x970], R48 ;  /* 0x0009703001007387 */ /* 0x000fe80000100a00 */
[----:B------:R-:W-:Y:S04]  /*99610*/  STL.64 [R1+0x978], R50 ;  /* 0x0009783201007387 */ /* 0x000fe80000100a00 */
[----:B------:R-:W-:Y:S04]  /*99620*/  STL.64 [R1+0x6a0], R12 ;  /* 0x0006a00c01007387 */ /* 0x000fe80000100a00 */
[----:B------:R1:W-:Y:S01]  /*99630*/  STL.64 [R1+0x6a8], R14 ;  /* 0x0006a80e01007387 */ /* 0x0003e20000100a00 */
[----:B0-----:R-:W-:-:S03]  /*99640*/  IMAD.MOV.U32 R30, RZ, RZ, R18 ;  /* 0x000000ffff1e7224 */ /* 0x001fc600078e0012 */
[----:B-1----:R-:W2:Y:S04]  /*99650*/  LDL.LU.64 R14, [R1+0x45b0] ;  /* 0x0045b000010e7983 */ /* 0x002ea80000300a00 */
[----:B------:R-:W2:Y:S04]  /*99660*/  LDL.LU.64 R12, [R1+0x45a8] ;  /* 0x0045a800010c7983 */ /* 0x000ea80000300a00 */
[----:B------:R-:W-:Y:S04]  /*99670*/  STL.64 [R1+0x4b0], R8 ;  /* 0x0004b00801007387 */ /* 0x000fe80000100a00 */
[----:B------:R0:W-:Y:S01]  /*99680*/  STL.64 [R1+0x4b8], R10 ;  /* 0x0004b80a01007387 */ /* 0x0001e20000100a00 */
[----:B------:R-:W-:-:S02]  /*99690*/  IMAD.MOV.U32 R48, RZ, RZ, R16 ;  /* 0x000000ffff307224 */ /* 0x000fc400078e0010 */
[----:B------:R-:W-:Y:S02]  /*996a0*/  IMAD.MOV.U32 R51, RZ, RZ, R17 ;  /* 0x000000ffff337224 */ /* 0x000fe400078e0011 */
[----:B------:R-:W-:Y:S02]  /*996b0*/  IMAD.MOV.U32 R50, RZ, RZ, R19 ;  /* 0x000000ffff327224 */ /* 0x000fe400078e0013 */
[----:B------:R-:W-:Y:S01]  /*996c0*/  IMAD.MOV.U32 R49, RZ, RZ, R28 ;  /* 0x000000ffff317224 */ /* 0x000fe200078e001c */
[----:B0-----:R-:W2:Y:S04]  /*996d0*/  LDL.LU.64 R10, [R1+0x45a0] ;  /* 0x0045a000010a7983 */ /* 0x001ea80000300a00 */
[----:B------:R-:W2:Y:S04]  /*996e0*/  LDL.LU.64 R8, [R1+0x4598] ;  /* 0x0045980001087983 */ /* 0x000ea80000300a00 */
[----:B------:R-:W2:Y:S04]  /*996f0*/  LDL.LU R16, [R1+0x330] ;  /* 0x0003300001107983 */ /* 0x000ea80000300800 */
[----:B------:R-:W2:Y:S04]  /*99700*/  LDL.LU R17, [R1+0x334] ;  /* 0x0003340001117983 */ /* 0x000ea80000300800 */
[----:B------:R-:W2:Y:S04]  /*99710*/  LDL.LU R18, [R1+0x338] ;  /* 0x0003380001127983 */ /* 0x000ea80000300800 */
[----:B------:R-:W2:Y:S04]  /*99720*/  LDL.LU R19, [R1+0x33c] ;  /* 0x00033c0001137983 */ /* 0x000ea80000300800 */
[----:B------:R-:W-:Y:S04]  /*99730*/  STL.64 [R1+0x4550], R50 ;  /* 0x0045503201007387 */ /* 0x000fe80000100a00 */
[----:B------:R0:W-:Y:S04]  /*99740*/  STL.64 [R1+0x4548], R48 ;  /* 0x0045483001007387 */ /* 0x0001e80000100a00 */
[----:B0-----:R-:W4:Y:S04]  /*99750*/  LDL.LU R48, [R1+0x390] ;  /* 0x0003900001307983 */ /* 0x001f280000300800 */
[----:B------:R-:W4:Y:S04]  /*99760*/  LDL.LU R49, [R1+0x394] ;  /* 0x0003940001317983 */ /* 0x000f280000300800 */
[----:B------:R-:W4:Y:S04]  /*99770*/  LDL.LU R50, [R1+0x398] ;  /* 0x0003980001327983 */ /* 0x000f280000300800 */
[----:B------:R-:W4:Y:S01]  /*99780*/  LDL.LU R51, [R1+0x39c] ;  /* 0x00039c0001337983 */ /* 0x000f220000300800 */
[----:B---3--:R-:W-:-:S15]  /*99790*/  HMMA.16816.F32 R56, R32, R60, R56 ;  /* 0x0000003c2038723c */ /* 0x008fde0000001838 */
[----:B------:R-:W-:-:S08]  /*997a0*/  NOP ;  /* 0x0000000000007918 */ /* 0x000fd00000000000 */
[----:B------:R-:W-:Y:S04]  /*997b0*/  STL.64 [R1+0x4c0], R56 ;  /* 0x0004c03801007387 */ /* 0x000fe80000100a00 */
[----:B------:R0:W-:Y:S04]  /*997c0*/  STL.64 [R1+0x4c8], R58 ;  /* 0x0004c83a01007387 */ /* 0x0001e80000100a00 */
[----:B0-----:R-:W3:Y:S04]  /*997d0*/  LDL.LU.64 R58, [R1+0x4590] ;  /* 0x00459000013a7983 */ /* 0x001ee80000300a00 */
[----:B------:R-:W4:Y:S01]  /*997e0*/  LDL.LU.64 R56, [R1+0x4588] ;  /* 0x0045880001387983 */ /* 0x000f220000300a00 */
[----:B---3--:R-:W-:-:S15]  /*997f0*/  HMMA.16816.F32 R4, R32, R58, R4 ;  /* 0x0000003a2004723c */ /* 0x008fde0000001804 */
[----:B------:R-:W-:-:S08]  /*99800*/  NOP ;  /* 0x0000000000007918 */ /* 0x000fd00000000000 */
[----:B------:R-:W-:Y:S04]  /*99810*/  STL.64 [R1+0x4d0], R4 ;  /* 0x0004d00401007387 */ /* 0x000fe80000100a00 */
[----:B------:R0:W-:Y:S04]  /*99820*/  STL.64 [R1+0x4d8], R6 ;  /* 0x0004d80601007387 */ /* 0x0001e80000100a00 */
[----:B0-----:R-:W3:Y:S04]  /*99830*/  LDL.LU.64 R6, [R1+0x4580] ;  /* 0x0045800001067983 */ /* 0x001ee80000300a00 */
[----:B------:R-:W3:Y:S01]  /*99840*/  LDL.LU.64 R4, [R1+0x4578] ;  /* 0x0045780001047983 */ /* 0x000ee20000300a00 */
[C---:B----4-:R-:W-:Y:S06]  /*99850*/  HMMA.16816.F32 R48, R32.reuse, R56, R48 ;  /* 0x000000382030723c */ /* 0x050fec0000001830 */
[C---:B------:R-:W-:Y:S06]  /*99860*/  HMMA.16816.F32 R44, R32.reuse, R54, R44 ;  /* 0x00000036202c723c */ /* 0x040fec000000182c */
[C---:B------:R-:W-:Y:S06]  /*99870*/  HMMA.16816.F32 R40, R32.reuse, R2, R40 ;  /* 0x000000022028723c */ /* 0x040fec0000001828 */
[C---:B--2---:R-:W-:Y:S01]  /*99880*/  HMMA.16816.F32 R20, R32.reuse, R8, R20 ;  /* 0x000000082014723c */ /* 0x044fe20000001814 */
        /* <DEDUP_REMOVED lines=10> */
[C---:B---3--:R-:W-:Y:S06]  /*99930*/  HMMA.16816.F32 R36, R32.reuse, R4, R36 ;  /* 0x000000042024723c */ /* 0x048fec0000001824 */
[----:B------:R-:W-:Y:S06]  /*99940*/  HMMA.16816.F32 R24, R32, R6, R24 ;  /* 0x000000062018723c */ /* 0x000fec0000001818 */
[----:B------:R-:W-:Y:S11]  /*99950*/  STL.64 [R1+0x4428], R6 ;  /* 0x0044280601007387 */ /* 0x000ff60000100a00 */
[----:B------:R-:W-:Y:S04]  /*99960*/  STL.64 [R1+0x530], R36 ;  /* 0x0005302401007387 */ /* 0x000fe80000100a00 */
[----:B------:R-:W-:Y:S04]  /*99970*/  STL.64 [R1+0x538], R38 ;  /* 0x0005382601007387 */ /* 0x000fe80000100a00 */
[----:B------:R0:W-:Y:S04]  /*99980*/  STL.64 [R1+0x4420], R4 ;  /* 0x0044200401007387 */ /* 0x0001e80000100a00 */
[----:B------:R-:W-:Y:S04]  /*99990*/  STL.64 [R1+0x550], R24 ;  /* 0x0005501801007387 */ /* 0x000fe80000100a00 */
[----:B------:R-:W-:Y:S04]  /*999a0*/  STL.64 [R1+0x558], R26 ;  /* 0x0005581a01007387 */ /* 0x000fe80000100a00 */
[----:B0-----:R-:W2:Y:S04]  /*999b0*/  LDL.LU R4, [R1+0x260] ;  /* 0x0002600001047983 */ /* 0x001ea80000300800 */
[----:B------:R-:W-:Y:S04]  /*999c0*/  STL.64 [R1+0x560], R20 ;  /* 0x0005601401007387 */ /* 0x000fe80000100a00 */
[----:B------:R-:W-:Y:S04]  /*999d0*/  STL.64 [R1+0x568], R22 ;  /* 0x0005681601007387 */ /* 0x000fe80000100a00 */
[----:B------:R-:W2:Y:S04]  /*999e0*/  LDL.LU R5, [R1+0x264] ;  /* 0x0002640001057983 */ /* 0x000ea80000300800 */
[----:B------:R-:W3:Y:S04]  /*999f0*/  LDL.LU R6, [R1+0x268] ;  /* 0x0002680001067983 */ /* 0x000ee80000300800 */
[----:B------:R-:W3:Y:S01]  /*99a00*/  LDL.LU R7, [R1+0x26c] ;  /* 0x00026c0001077983 */ /* 0x000ee20000300800 */
[----:B------:R-:W-:-:S03]  /*99a10*/  IMAD.MOV.U32 R31, RZ, RZ, R29 ;  /* 0x000000ffff1f7224 */ /* 0x000fc600078e001d */
[----:B---3--:R-:W-:Y:S04]  /*99a20*/  STL.64 [R1+0x4570], R6 ;  /* 0x0045700601007387 */ /* 0x008fe80000100a00 */
[----:B--2---:R0:W-:Y:S04]  /*99a30*/  STL.64 [R1+0x4568], R4 ;  /* 0x0045680401007387 */ /* 0x0041e80000100a00 */
[----:B------:R-:W2:Y:S04]  /*99a40*/  LDL.LU R54, [R1+0x4320] ;  /* 0x0043200001367983 */ /* 0x000ea80000300800 */
[----:B------:R-:W2:Y:S04]  /*99a50*/  LDL.LU R28, [R1+0x431c] ;  /* 0x00431c00011c7983 */ /* 0x000ea80000300800 */
[----:B------:R-:W3:Y:S04]  /*99a60*/  LDL.LU R55, [R1+0x4328] ;  /* 0x0043280001377983 */ /* 0x000ee80000300800 */
[----:B------:R-:W3:Y:S04]  /*99a70*/  LDL.LU R29, [R1+0x4324] ;  /* 0x00432400011d7983 */ /* 0x000ee80000300800 */
[----:B------:R-:W4:Y:S04]  /*99a80*/  LDL.LU R56, [R1+0x250] ;  /* 0x0002500001387983 */ /* 0x000f280000300800 */
[----:B------:R-:W4:Y:S04]  /*99a90*/  LDL.LU R57, [R1+0x254] ;  /* 0x0002540001397983 */ /* 0x000f280000300800 */
[----:B------:R-:W4:Y:S04]  /*99aa0*/  LDL.LU R58, [R1+0x258] ;  /* 0x00025800013a7983 */ /* 0x000f280000300800 */
[----:B------:R-:W4:Y:S01]  /*99ab0*/  LDL.LU R59, [R1+0x25c] ;  /* 0x00025c00013b7983 */ /* 0x000f220000300800 */
[----:B0-----:R-:W-:Y:S03]  /*99ac0*/  HMMA.16816.F32 R4, R32, R10, R16 ;  /* 0x0000000a2004723c */ /* 0x001fe60000001810 */
[----:B------:R-:W2:-:S15]  /*99ad0*/  LDL.LU R16, [R1+0x310] ;  /* 0x0003100001107983 */ /* 0x000e9e0000300800 */
[----:B------:R-:W-:-:S05]  /*99ae0*/  NOP ;  /* 0x0000000000007918 */ /* 0x000fca0000000000 */
        /* <DEDUP_REMOVED lines=100> */
[----:B------:R-:W2:Y:S01]  /*9a130*/  LDL.LU.64 R36, [R1+0x44f8] ;  /* 0x0044f80001247983 */ /* 0x000ea20000300a00 */
[C---:B---3--:R-:W-:Y:S03]  /*9a140*/  HMMA.16816.F32 R4, R32.reuse, R44, R4 ;  /* 0x0000002c2004723c */ /* 0x048fe60000001804 */
[----:B------:R-:W-:Y:S04]  /*9a150*/  STL.64 [R1+0x43a8], R26 ;  /* 0x0043a81a01007387 */ /* 0x000fe80000100a00 */
[----:B------:R0:W-:Y:S01]  /*9a160*/  STL.64 [R1+0x43a0], R24 ;  /* 0x0043a01801007387 */ /* 0x0001e20000100a00 */
[C---:B----4-:R-:W-:Y:S06]  /*9a170*/  HMMA.16816.F32 R12, R32.reuse, R40, R12 ;  /* 0x00000028200c723c */ /* 0x050fec000000180c */
[C---:B--2---:R-:W-:Y:S06]  /*9a180*/  HMMA.16816.F32 R8, R32.reuse, R42, R8 ;  /* 0x0000002a2008723c */ /* 0x044fec0000001808 */
[C---:B------:R-:W-:Y:S06]  /*9a190*/  HMMA.16816.F32 R20, R32.reuse, R36, R20 ;  /* 0x000000242014723c */ /* 0x040fec0000001814 */
[C---:B------:R-:W-:Y:S06]  /*9a1a0*/  HMMA.16816.F32 R16, R32.reuse, R38, R16 ;  /* 0x000000262010723c */ /* 0x040fec0000001810 */
[----:B------:R-:W-:Y:S11]  /*9a1b0*/  STL.64 [R1+0x4380], R38 ;  /* 0x0043802601007387 */ /* 0x000ff60000100a00 */
        /* <DEDUP_REMOVED lines=13> */
[----:B0-----:R-:W2:Y:S01]  /*9a290*/  LDL.LU R24, [R1+0x170] ;  /* 0x0001700001187983 */ /* 0x001ea20000300800 */
[----:B-1----:R-:W-:-:S15]  /*9a2a0*/  HMMA.16816.F32 R4, R32, R46, R56 ;  /* 0x0000002e2004723c */ /* 0x002fde0000001838 */
[----:B------:R-:W-:-:S08]  /*9a2b0*/  NOP ;  /* 0x0000000000007918 */ /* 0x000fd00000000000 */
[----:B------:R-:W-:Y:S04]  /*9a2c0*/  STL.64 [R1+0xc40], R4 ;  /* 0x000c400401007387 */ /* 0x000fe80000100a00 */
[----:B------:R0:W-:Y:S04]  /*9a2d0*/  STL.64 [R1+0xc48], R6 ;  /* 0x000c480601007387 */ /* 0x0001e80000100a00 */
[----:B------:R-:W2:Y:S04]  /*9a2e0*/  LDL.LU R25, [R1+0x174] ;  /* 0x0001740001197983 */ /* 0x000ea80000300800 */
[----:B------:R-:W3:Y:S04]  /*9a2f0*/  LDL.LU R26, [R1+0x178] ;  /* 0x00017800011a7983 */ /* 0x000ee80000300800 */
[----:B------:R-:W3:Y:S04]  /*9a300*/  LDL.LU R27, [R1+0x17c] ;  /* 0x00017c00011b7983 */ /* 0x000ee80000300800 */
[----:B---3--:R1:W-:Y:S04]  /*9a310*/  STL.64 [R1+0x4458], R26 ;  /* 0x0044581a01007387 */ /* 0x0083e80000100a00 */
        /* <DEDUP_REMOVED lines=11> */
[----:B--2---:R-:W-:Y:S04]  /*9a3d0*/  STL.64 [R1+0x4478], R42 ;  /* 0x0044782a01007387 */ /* 0x004fe80000100a00 */
[----:B----4-:R2:W-:Y:S04]  /*9a3e0*/  STL.64 [R1+0x4470], R40 ;  /* 0x0044702801007387 */ /* 0x0105e80000100a00 */
[----:B------:R-:W4:Y:S04]  /*9a3f0*/  LDL.LU R20, [R1+0x160] ;  /* 0x0001600001147983 */ /* 0x000f280000300800 */
[----:B------:R-:W4:Y:S04]  /*9a400*/  LDL.LU R21, [R1+0x164] ;  /* 0x0001640001157983 */ /* 0x000f280000300800 */
[----:B------:R-:W3:Y:S04]  /*9a410*/  LDL.LU R22, [R1+0x168] ;  /* 0x0001680001167983 */ /* 0x000ee80000300800 */
[----:B------:R-:W3:Y:S04]  /*9a420*/  LDL.LU R23, [R1+0x16c] ;  /* 0x00016c0001177983 */ /* 0x000ee80000300800 */
[----:B---3--:R3:W-:Y:S04]  /*9a430*/  STL.64 [R1+0x4488], R22 ;  /* 0x0044881601007387 */ /* 0x0087e80000100a00 */
[----:B----4-:R4:W-:Y:S04]  /*9a440*/  STL.64 [R1+0x4480], R20 ;  /* 0x0044801401007387 */ /* 0x0109e80000100a00 */
[----:B------:R-:W2:Y:S04]  /*9a450*/  LDL.LU R56, [R1+0x1d0] ;  /* 0x0001d00001387983 */ /* 0x000ea80000300800 */
[----:B------:R-:W2:Y:S04]  /*9a460*/  LDL.LU R57, [R1+0x1d4] ;  /* 0x0001d40001397983 */ /* 0x000ea80000300800 */
[----:B------:R-:W3:Y:S04]  /*9a470*/  LDL.LU R58, [R1+0x1d8] ;  /* 0x0001d800013a7983 */ /* 0x000ee80000300800 */
[----:B------:R-:W3:Y:S01]  /*9a480*/  LDL.LU R59, [R1+0x1dc] ;  /* 0x0001dc00013b7983 */ /* 0x000ee20000300800 */
[----:B0-----:R-:W-:-:S02]  /*9a490*/  IMAD.MOV.U32 R6, RZ, RZ, R30 ;  /* 0x000000ffff067224 */ /* 0x001fc400078e001e */
[----:B------:R-:W-:Y:S01]  /*9a4a0*/  IMAD.MOV.U32 R7, RZ, RZ, R50 ;  /* 0x000000ffff077224 */ /* 0x000fe200078e0032 */
[----:B---3--:R-:W-:Y:S04]  /*9a4b0*/  STL.64 [R1+0x4498], R58 ;  /* 0x0044983a01007387 */ /* 0x008fe80000100a00 */
[----:B--2---:R-:W-:Y:S04]  /*9a4c0*/  STL.64 [R1+0x4490], R56 ;  /* 0x0044903801007387 */ /* 0x004fe80000100a00 */
[----:B------:R-:W2:Y:S04]  /*9a4d0*/  LDL.LU R30, [R1+0x44f0] ;  /* 0x0044f000011e7983 */ /* 0x000ea80000300800 */
[----:B------:R-:W3:Y:S04]  /*9a4e0*/  LDL.LU R50, [R1+0x44ec] ;  /* 0x0044ec0001327983 */ /* 0x000ee80000300800 */
[----:B------:R-:W4:Y:S04]  /*9a4f0*/  LDL.LU R8, [R1+0x1e0] ;  /* 0x0001e00001087983 */ /* 0x000f280000300800 */
[----:B------:R-:W4:Y:S04]  /*9a500*/  LDL.LU R9, [R1+0x1e4] ;  /* 0x0001e40001097983 */ /* 0x000f280000300800 */
[----:B------:R-:W2:Y:S04]  /*9a510*/  LDL.LU R10, [R1+0x1e8] ;  /* 0x0001e800010a7983 */ /* 0x000ea80000300800 */
[----:B------:R-:W2:Y:S01]  /*9a520*/  LDL.LU R11, [R1+0x1ec] ;  /* 0x0001ec00010b7983 */ /* 0x000ea20000300800 */
[----:B------:R-:W-:-:S02]  /*9a530*/  IMAD.MOV.U32 R4, RZ, RZ, R48 ;  /* 0x000000ffff047224 */ /* 0x000fc400078e0030 */
[----:B------:R-:W-:Y:S02]  /*9a540*/  IMAD.MOV.U32 R5, RZ, RZ, R51 ;  /* 0x000000ffff057224 */ /* 0x000fe400078e0033 */
[----:B-1----:R-:W-:Y:S02]  /*9a550*/  IMAD.MOV.U32 R26, RZ, RZ, R49 ;  /* 0x000000ffff1a7224 */ /* 0x002fe400078e0031 */
[----:B------:R-:W-:Y:S02]  /*9a560*/  IMAD.MOV.U32 R25, RZ, RZ, R0 ;  /* 0x000000ffff197224 */ /* 0x000fe400078e0000 */
[----:B------:R-:W-:Y:S01]  /*9a570*/  IMAD.MOV.U32 R27, RZ, RZ, R31 ;  /* 0x000000ffff1b7224 */ /* 0x000fe200078e001f */
[----:B--2---:R-:W-:Y:S04]  /*9a580*/  STL.64 [R1+0x44a8], R10 ;  /* 0x0044a80a01007387 */ /* 0x004fe80000100a00 */
[----:B----4-:R-:W-:Y:S04]  /*9a590*/  STL.64 [R1+0x44a0], R8 ;  /* 0x0044a00801007387 */ /* 0x010fe80000100a00 */
[----:B------:R-:W2:Y:S04]  /*9a5a0*/  LDL.LU R48, [R1+0x44e8] ;  /* 0x0044e80001307983 */ /* 0x000ea80000300800 */
[----:B------:R-:W4:Y:S04]  /*9a5b0*/  LDL.LU R51, [R1+0x44e4] ;  /* 0x0044e40001337983 */ /* 0x000f280000300800 */
[----:B------:R-:W-:Y:S04]  /*9a5c0*/  STL.64 [R1+0x44b8], R6 ;  /* 0x0044b80601007387 */ /* 0x000fe80000100a00 */
        /* <DEDUP_REMOVED lines=23> */
[----:B---3--:R-:W-:-:S03]  /*9a740*/  IMAD.MOV.U32 R23, RZ, RZ, R50 ;  /* 0x000000ffff177224 */ /* 0x008fc600078e0032 */
[----:B------:R-:W3:Y:S04]  /*9a750*/  LDL.LU R50, [R1+0x44e0] ;  /* 0x0044e00001327983 */ /* 0x000ee80000300800 */
[----:B------:R-:W3:Y:S01]  /*9a760*/  LDL.LU R52, [R1+0x440] ;  /* 0x0004400001347983 */ /* 0x000ee20000300800 */
[----:B------:R-:W-:-:S03]  /*9a770*/  IMAD R28, R28, 0x100, R54 ;  /* 0x000001001c1c7824 */ /* 0x000fc600078e0236 */
[----:B------:R-:W3:Y:S01]  /*9a780*/  LDL.LU R53, [R1+0x444] ;  /* 0x0004440001357983 */ /* 0x000ee20000300800 */
[----:B------:R-:W-:-:S03]  /*9a790*/  IMAD R29, R29, 0x100, R55 ;  /* 0x000001001d1d7824 */ /* 0x000fc600078e0237 */
[----:B------:R-:W3:Y:S04]  /*9a7a0*/  LDL.LU R54, [R1+0x448] ;  /* 0x0004480001367983 */ /* 0x000ee80000300800 */
[----:B------:R-:W3:Y:S01]  /*9a7b0*/  LDL.LU R55, [R1+0x44c] ;  /* 0x00044c0001377983 */ /* 0x000ee20000300800 */
[----:B--2---:R-:W-:Y:S02]  /*9a7c0*/  IMAD.MOV.U32 R21, RZ, RZ, R48 ;  /* 0x000000ffff157224 */ /* 0x004fe400078e0030 */
[----:B----4-:R-:W-:Y:S02]  /*9a7d0*/  IMAD.MOV.U32 R20, RZ, RZ, R51 ;  /* 0x000000ffff147224 */ /* 0x010fe400078e0033 */
[----:B------:R-:W3:Y:S04]  /*9a7e0*/  LDL.LU R51, [R1+0x44dc] ;  /* 0x0044dc0001337983 */ /* 0x000ee80000300800 */
[----:B------:R-:W2:Y:S04]  /*9a7f0*/  LDL.LU R48, [R1+0x44d8] ;  /* 0x0044d80001307983 */ /* 0x000ea80000300800 */
        /* <DEDUP_REMOVED lines=13> */
[----:B------:R0:W-:Y:S01]  /*9a8d0*/  STL.64 [R1+0x4368], R44 ;  /* 0x0043682c01007387 */ /* 0x0001e20000100a00 */
[----:B------:R-:W-:-:S03]  /*9a8e0*/  IMAD R30, R30, 0x100, R49 ;  /* 0x000001001e1e7824 */ /* 0x000fc600078e0231 */
[----:B0-----:R-:W4:Y:S04]  /*9a8f0*/  LDL.LU R44, [R1+0x1a0] ;  /* 0x0001a000012c7983 */ /* 0x001f280000300800 */
[----:B------:R-:W4:Y:S04]  /*9a900*/  LDL.LU R45, [R1+0x1a4] ;  /* 0x0001a400012d7983 */ /* 0x000f280000300800 */
[----:B------:R-:W4:Y:S04]  /*9a910*/  LDL.LU R46, [R1+0x1a8] ;  /* 0x0001a800012e7983 */ /* 0x000f280000300800 */
[----:B------:R-:W4:Y:S04]  /*9a920*/  LDL.LU R47, [R1+0x1ac] ;  /* 0x0001ac00012f7983 */ /* 0x000f280000300800 */
[----:B------:R-:W2:Y:S01]  /*9a930*/  LDL.LU R49, [R1+0x44d4] ;  /* 0x0044d40001317983 */ /* 0x000ea20000300800 */
[----:B------:R-:W-:-:S03]  /*9a940*/  IMAD R31, R31, 0x100, R0 ;  /* 0x000001001f1f7824 */ /* 0x000fc600078e0200 */
[----:B------:R-:W4:Y:S01]  /*9a950*/  LDL.LU R0, [R1+0x44d0] ;  /* 0x0044d00001007983 */ /* 0x000f220000300800 */
[C---:B---3--:R-:W-:Y:S06]  /*9a960*/  HMMA.16816.F32 R52, R32.reuse, R50, R52 ;  /* 0x000000322034723c */ /* 0x048fec0000001834 */
[----:B--2---:R-:W-:-:S15]  /*9a970*/  HMMA.16816.F32 R16, R32, R48, R16 ;  /* 0x000000302010723c */ /* 0x004fde0000001810 */
[----:B------:R-:W-:-:S08]  /*9a980*/  NOP ;  /* 0x0000000000007918 */ /* 0x000fd00000000000 */
        /* <DEDUP_REMOVED lines=8> */
[----:B0-----:R-:W3:Y:S04]  /*9aa10*/  LDL.LU.64 R54, [R1+0x44c8] ;  /* 0x0044c80001367983 */ /* 0x001ee80000300a00 */
[----:B------:R-:W2:Y:S01]  /*9aa20*/  LDL.LU.64 R52, [R1+0x44c0] ;  /* 0x0044c00001347983 */ /* 0x000ea20000300a00 */
[----:B------:R-:W-:-:S02]  /*9aa30*/  F2FP.F16.E5M2.UNPACK_B R28, R28 ;  /* 0x0000001cff1c723e */ /* 0x000fc400020004ff */
[----:B------:R-:W-:Y:S02]  /*9aa40*/  F2FP.F16.E5M2.UNPACK_B R29, R29 ;  /* 0x0000001dff1d723e */ /* 0x000fe400020004ff */
[----:B------:R-:W-:Y:S02]  /*9aa50*/  F2FP.F16.E5M2.UNPACK_B R30, R30 ;  /* 0x0000001eff1e723e */ /* 0x000fe400020004ff */
[----:B------:R-:W-:-:S07]  /*9aa60*/  F2FP.F16.E5M2.UNPACK_B R31, R31 ;  /* 0x0000001fff1f723e */ /* 0x000fce00020004ff */
[C---:B----4-:R-:W-:Y:S01]  /*9aa70*/  HMMA.16816.F32 R8, R28.reuse, R20, R8 ;  /* 0x000000141c08723c */ /* 0x050fe20000001808 */
[----:B------:R-:W-:Y:S04]  /*9aa80*/  STL.64 [R1+0x4390], R50 ;  /* 0x0043903201007387 */ /* 0x000fe80000100a00 */
[----:B------:R0:W-:Y:S04]  /*9aa90*/  STL.64 [R1+0x4388], R48 ;  /* 0x0043883001007387 */ /* 0x0001e80000100a00 */
[----:B0-----:R-:W4:Y:S04]  /*9aaa0*/  LDL.LU R48, [R1+0x1b0] ;  /* 0x0001b00001307983 */ /* 0x001f280000300800 */
[----:B------:R-:W4:Y:S04]  /*9aab0*/  LDL.LU R49, [R1+0x1b4] ;  /* 0x0001b40001317983 */ /* 0x000f280000300800 */
[----:B------:R-:W4:Y:S04]  /*9aac0*/  LDL.LU R50, [R1+0x1b8] ;  /* 0x0001b80001327983 */ /* 0x000f280000300800 */
[----:B------:R-:W4:Y:S01]  /*9aad0*/  LDL.LU R51, [R1+0x1bc] ;  /* 0x0001bc0001337983 */ /* 0x000f220000300800 */
[----:B------:R-:W-:Y:S06]  /*9aae0*/  HMMA.16816.F32 R20, R28, R22, R56 ;  /* 0x000000161c14723c */ /* 0x000fec0000001838 */
[----:B--2---:R-:W-:Y:S01]  /*9aaf0*/  HMMA.16816.F32 R32, R32, R52, R4 ;  /* 0x000000342020723c */ /* 0x004fe20000001804 */
[----:B------:R-:W2:Y:S04]  /*9ab00*/  LDL.LU.64 R6, [R1+0x44b8] ;  /* 0x0044b80001067983 */ /* 0x000ea80000300a00 */
[----:B------:R-:W3:-:S15]  /*9ab10*/  LDL.LU.64 R4, [R1+0x44b0] ;  /* 0x0044b00001047983 */ /* 0x000ede0000300a00 */
[----:B------:R-:W-:-:S03]  /*9ab20*/  NOP ;  /* 0x0000000000007918 */ /* 0x000fc60000000000 */
        /* <DEDUP_REMOVED lines=8> */
[----:B0-----:R-:W2:Y:S04]  /*9abb0*/  LDL.LU.64 R10, [R1+0x44a8] ;  /* 0x0044a800010a7983 */ /* 0x001ea80000300a00 */
[----:B------:R-:W2:Y:S04]  /*9abc0*/  LDL.LU.64 R8, [R1+0x44a0] ;  /* 0x0044a00001087983 */ /* 0x000ea80000300a00 */
[----:B------:R-:W4:Y:S04]  /*9abd0*/  LDL.LU.64 R58, [R1+0x4498] ;  /* 0x00449800013a7983 */ /* 0x000f280000300a00 */
[----:B------:R-:W4:Y:S01]  /*9abe0*/  LDL.LU.64 R56, [R1+0x4490] ;  /* 0x0044900001387983 */ /* 0x000f220000300a00 */
[C---:B------:R-:W-:Y:S06]  /*9abf0*/  HMMA.16816.F32 R40, R28.reuse, R24, R40 ;  /* 0x000000181c28723c */ /* 0x040fec0000001828 */
[C---:B------:R-:W-:Y:S01]  /*9ac00*/  HMMA.16816.F32 R24, R28.reuse, R26, R36 ;  /* 0x0000001a1c18723c */ /* 0x040fe20000001824 */
        /* <DEDUP_REMOVED lines=10> */
[----:B------:R-:W-:Y:S04]  /*9acb0*/  STL.64 [R1+0x870], R24 ;  /* 0x0008701801007387 */ /* 0x000fe80000100a00 */
[----:B------:R0:W-:Y:S04]  /*9acc0*/  STL.64 [R1+0x878], R26 ;  /* 0x0008781a01007387 */ /* 0x0001e80000100a00 */
[----:B0-----:R-:W4:Y:S04]  /*9acd0*/  LDL.LU.64 R26, [R1+0x4458] ;  /* 0x00445800011a7983 */ /* 0x001f280000300a00 */
[----:B------:R-:W4:Y:S01]  /*9ace0*/  LDL.LU.64 R24, [R1+0x4450] ;  /* 0x0044500001187983 */ /* 0x000f220000300a00 */
[----:B---3--:R-:W-:-:S15]  /*9acf0*/  HMMA.16816.F32 R12, R28, R4, R12 ;  /* 0x000000041c0c723c */ /* 0x008fde000000180c */
[----:B------:R-:W-:-:S08]  /*9ad00*/  NOP ;  /* 0x0000000000007918 */ /* 0x000fd00000000000 */
[----:B------:R-:W-:Y:S04]  /*9ad10*/  STL.64 [R1+0x860], R12 ;  /* 0x0008600c01007387 */ /* 0x000fe80000100a00 */
[----:B------:R0:W-:Y:S04]  /*9ad20*/  STL.64 [R1+0x868], R14 ;  /* 0x0008680e01007387 */ /* 0x0001e80000100a00 */
[----:B0-----:R-:W3:Y:S04]  /*9ad30*/  LDL.LU.64 R14, [R1+0x4448] ;  /* 0x00444800010e7983 */ /* 0x001ee80000300a00 */
[----:B------:R-:W3:Y:S01]  /*9ad40*/  LDL.LU.64 R12, [R1+0x4440] ;  /* 0x00444000010c7983 */ /* 0x000ee20000300a00 */
[C---:B--2---:R-:W-:Y:S06]  /*9ad50*/  HMMA.16816.F32 R4, R28.reuse, R6, R8 ;  /* 0x000000061c04723c */ /* 0x044fec0000001808 */
[----:B----4-:R-:W-:Y:S01]  /*9ad60*/  HMMA.16816.F32 R56, R28, R60, R56 ;  /* 0x0000003c1c38723c */ /* 0x010fe20000001838 */
[----:B------:R-:W2:Y:S04]  /*9ad70*/  LDL.LU.64 R10, [R1+0x4438] ;  /* 0x00443800010a7983 */ /* 0x000ea80000300a00 */
[----:B------:R-:W4:-:S12]  /*9ad80*/  LDL.LU.64 R8, [R1+0x4430] ;  /* 0x0044300001087983 */ /* 0x000f180000300a00 */
[----:B------:R-:W-:Y:S04]  /*9ad90*/  STL.64 [R1+0x910], R4 ;  /* 0x0009100401007387 */ /* 0x000fe80000100a00 */
[----:B------:R0:W-:Y:S04]  /*9ada0*/  STL.64 [R1+0x918], R6 ;  /* 0x0009180601007387 */ /* 0x0001e80000100a00 */
[----:B0-----:R-:W3:Y:S04]  /*9adb0*/  LDL.LU.64 R6, [R1+0x4428] ;  /* 0x0044280001067983 */ /* 0x001ee80000300a00 */
[----:B------:R-:W2:Y:S04]  /*9adc0*/  LDL.LU.64 R4, [R1+0x4420] ;  /* 0x0044200001047983 */ /* 0x000ea80000300a00 */
[----:B------:R-:W-:Y:S04]  /*9add0*/  STL.64 [R1+0x900], R56 ;  /* 0x0009003801007387 */ /* 0x000fe80000100a00 */
[----:B------:R0:W-:Y:S04]  /*9ade0*/  STL.64 [R1+0x908], R58 ;  /* 0x0009083a01007387 */ /* 0x0001e80000100a00 */
[----:B0-----:R-:W4:Y:S04]  /*9adf0*/  LDL.LU.64 R58, [R1+0x4418] ;  /* 0x00441800013a7983 */ /* 0x001f280000300a00 */
[----:B------:R-:W3:Y:S01]  /*9ae00*/  LDL.LU.64 R56, [R1+0x4410] ;  /* 0x0044100001387983 */ /* 0x000ee20000300a00 */
[C---:B------:R-:W-:Y:S06]  /*9ae10*/  HMMA.16816.F32 R44, R28.reuse, R54, R44 ;  /* 0x000000361c2c723c */ /* 0x040fec000000182c */
[C---:B------:R-:W-:Y:S06]  /*9ae20*/  HMMA.16816.F32 R40, R28.reuse, R2, R40 ;  /* 0x000000021c28723c */ /* 0x040fec0000001828 */
[----:B----4-:R-:W-:-:S15]  /*9ae30*/  HMMA.16816.F32 R32, R28, R58, R32 ;  /* 0x0000003a1c20723c */ /* 0x010fde0000001820 */
[----:B------:R-:W-:-:S08]  /*9ae40*/  NOP ;  /* 0x0000000000007918 */ /* 0x000fd00000000000 */
[----:B------:R-:W-:Y:S04]  /*9ae50*/  STL.64 [R1+0x830], R32 ;  /* 0x0008302001007387 */ /* 0x000fe80000100a00 */
[----:B------:R3:W-:Y:S02]  /*9ae60*/  STL.64 [R1+0x838], R34 ;  /* 0x0008382201007387 */ /* 0x0007e40000100a00 */
[C---:B---3--:R-:W-:Y:S06]  /*9ae70*/  HMMA.16816.F32 R32, R28.reuse, R56, R48 ;  /* 0x000000381c20723c */ /* 0x048fec0000001830 */
[C---:B------:R-:W-:Y:S06]  /*9ae80*/  HMMA.16816.F32 R24, R28.reuse, R6, R24 ;  /* 0x000000061c18723c */ /* 0x040fec0000001818 */
[C---:B------:R-:W-:Y:S11]  /*9ae90*/  HMMA.16816.F32 R20, R28.reuse, R8, R20 ;  /* 0x000000081c14723c */ /* 0x040ff60000001814 */
[----:B------:R-:W-:Y:S04]  /*9aea0*/  STL.64 [R1+0x820], R32 ;  /* 0x0008202001007387 */ /* 0x000fe80000100a00 */
[----:B------:R2:W-:Y:S02]  /*9aeb0*/  STL.64 [R1+0x828], R34 ;  /* 0x0008282201007387 */ /* 0x0005e40000100a00 */
[C---:B--2---:R-:W-:Y:S02]  /*9aec0*/  HMMA.16816.F32 R32, R28.reuse, R4, R36 ;  /* 0x000000041c20723c */ /* 0x044fe40000001824 */
[----:B------:R-:W-:Y:S04]  /*9aed0*/  STL.64 [R1+0x8f0], R44 ;  /* 0x0008f02c01007387 */ /* 0x000fe80000100a00 */
[----:B------:R-:W-:Y:S04]  /*9aee0*/  STL.64 [R1+0x8f8], R46 ;  /* 0x0008f82e01007387 */ /* 0x000fe80000100a00 */
[----:B------:R-:W-:Y:S04]  /*9aef0*/  STL.64 [R1+0x8e0], R40 ;  /* 0x0008e02801007387 */ /* 0x000fe80000100a00 */
[----:B------:R-:W-:Y:S09]  /*9af00*/  STL.64 [R1+0x8e8], R42 ;  /* 0x0008e82a01007387 */ /* 0x000ff20000100a00 */
[----:B------:R-:W-:Y:S04]  /*9af10*/  STL.64 [R1+0x8d0], R32 ;  /* 0x0008d02001007387 */ /* 0x000fe80000100a00 */
[----:B------:R-:W-:Y:S04]  /*9af20*/  STL.64 [R1+0x8d8], R34 ;  /* 0x0008d82201007387 */ /* 0x000fe80000100a00 */
[----:B------:R-:W2:Y:S04]  /*9af30*/  LDL.LU R4, [R1+0x40] ;  /* 0x0000400001047983 */ /* 0x000ea80000300800 */
[----:B------:R-:W-:Y:S04]  /*9af40*/  STL.64 [R1+0x750], R24 ;  /* 0x0007501801007387 */ /* 0x000fe80000100a00 */
[----:B------:R-:W-:Y:S04]  /*9af50*/  STL.64 [R1+0x758], R26 ;  /* 0x0007581a01007387 */ /* 0x000fe80000100a00 */
[----:B------:R-:W-:Y:S04]  /*9af60*/  STL.64 [R1+0x740], R20 ;  /* 0x0007401401007387 */ /* 0x000fe80000100a00 */
[----:B------:R-:W-:Y:S04]  /*9af70*/  STL.64 [R1+0x748], R22 ;  /* 0x0007481601007387 */ /* 0x000fe80000100a00 */
[----:B------:R-:W2:Y:S04]  /*9af80*/  LDL.LU R5, [R1+0x44] ;  /* 0x0000440001057983 */ /* 0x000ea80000300800 */
[----:B------:R-:W3:Y:S04]  /*9af90*/  LDL.LU R6, [R1+0x48] ;  /* 0x0000480001067983 */ /* 0x000ee80000300800 */
[----:B------:R-:W3:Y:S04]  /*9afa0*/  LDL.LU R7, [R1+0x4c] ;  /* 0x00004c0001077983 */ /* 0x000ee80000300800 */
[----:B---3--:R-:W-:Y:S04]  /*9afb0*/  STL.64 [R1+0x43b8], R6 ;  /* 0x0043b80601007387 */ /* 0x008fe80000100a00 */
[----:B--2---:R0:W-:Y:S04]  /*9afc0*/  STL.64 [R1+0x43b0], R4 ;  /* 0x0043b00401007387 */ /* 0x0041e80000100a00 */
[----:B------:R-:W2:Y:S04]  /*9afd0*/  LDL.LU R3, [R1+0x10dc] ;  /* 0x0010dc0001037983 */ /* 0x000ea80000300800 */
[----:B------:R-:W3:Y:S04]  /*9afe0*/  LDL.LU R54, [R1+0x10e4] ;  /* 0x0010e40001367983 */ /* 0x000ee80000300800 */
[----:B------:R-:W3:Y:S01]  /*9aff0*/  LDL.LU R55, [R1+0x1d34] ;  /* 0x001d340001377983 */ /* 0x000ee20000300800 */
[----:B0-----:R-:W-:Y:S03]  /*9b000*/  HMMA.16816.F32 R4, R28, R10, R16 ;  /* 0x0000000a1c04723c */ /* 0x001fe60000001810 */
[----:B---3--:R-:W-:Y:S04]  /*9b010*/  STL.64 [R1+0x43d8], R54 ;  /* 0x0043d83601007387 */ /* 0x008fe80000100a00 */
[----:B------:R-:W-:Y:S04]  /*9b020*/  STL.64 [R1+0x43d0], R52 ;  /* 0x0043d03401007387 */ /* 0x000fe80000100a00 */
[----:B------:R-:W3:Y:S04]  /*9b030*/  LDL.LU R34, [R1+0x1d2c] ;  /* 0x001d2c0001227983 */ /* 0x000ee80000300800 */
[----:B------:R-:W4:Y:S08]  /*9b040*/  LDL.LU R8, [R1+0x50] ;  /* 0x0000500001087983 */ /* 0x000f300000300800 */
[----:B------:R-:W-:Y:S04]  /*9b050*/  STL.64 [R1+0x730], R4 ;  /* 0x0007300401007387 */ /* 0x000fe80000100a00 */
[----:B------:R-:W-:Y:S04]  /*9b060*/  STL.64 [R1+0x738], R6 ;  /* 0x0007380601007387 */ /* 0x000fe80000100a00 */
[----:B------:R-:W4:Y:S04]  /*9b070*/  LDL.LU R9, [R1+0x54] ;  /* 0x0000540001097983 */ /* 0x000f280000300800 */
[----:B------:R-:W2:Y:S01]  /*9b080*/  LDL.LU R10, [R1+0x58] ;  /* 0x00005800010a7983 */ /* 0x000ea20000300800 */
[----:B------:R-:W-:-:S03]  /*9b090*/  IMAD.MOV.U32 R11, RZ, RZ, R0 ;  /* 0x000000ffff0b7224 */ /* 0x000fc600078e0000 */
[----:B------:R-:W3:Y:S04]  /*9b0a0*/  LDL.LU R0, [R1+0x4408] ;  /* 0x0044080001007983 */ /* 0x000ee80000300800 */
[----:B--2---:R-:W-:Y:S04]  /*9b0b0*/  STL.64 [R1+0x4400], R10 ;  /* 0x0044000a01007387 */ /* 0x004fe80000100a00 */
[----:B----4-:R0:W-:Y:S04]  /*9b0c0*/  STL.64 [R1+0x43f8], R8 ;  /* 0x0043f80801007387 */ /* 0x0101e80000100a00 */
        /* <DEDUP_REMOVED lines=12> */
[----:B0-----:R-:W2:Y:S04]  /*9b190*/  LDL.LU R8, [R1+0x140] ;  /* 0x0001400001087983 */ /* 0x001ea80000300800 */
[----:B------:R-:W2:Y:S04]  /*9b1a0*/  LDL.LU R9, [R1+0x144] ;  /* 0x0001440001097983 */ /* 0x000ea80000300800 */
[----:B------:R-:W2:Y:S04]  /*9b1b0*/  LDL.LU R10, [R1+0x148] ;  /* 0x00014800010a7983 */ /* 0x000ea80000300800 */
        /* <DEDUP_REMOVED lines=69> */
[----:B0-----:R-:W4:Y:S04]  /*9b610*/  LDL.LU.64 R6, [R1+0x43b8] ;  /* 0x0043b80001067983 */ /* 0x001f280000300a00 */
[----:B------:R-:W4:Y:S04]  /*9b620*/  LDL.LU.64 R4, [R1+0x43b0] ;  /* 0x0043b00001047983 */ /* 0x000f280000300a00 */
[----:B------:R-:W2:Y:S04]  /*9b630*/  LDL.LU.64 R26, [R1+0x43a8] ;  /* 0x0043a800011a7983 */ /* 0x000ea80000300a00 */
[----:B------:R-:W3:Y:S04]  /*9b640*/  LDL.LU.64 R24, [R1+0x43a0] ;  /* 0x0043a00001187983 */ /* 0x000ee80000300a00 */
[----:B------:R0:W-:Y:S04]  /*9b650*/  STL.64 [R1+0x6d0], R20 ;  /* 0x0006d01401007387 */ /* 0x0001e80000100a00 */
[----:B------:R1:W-:Y:S04]  /*9b660*/  STL.64 [R1+0x6d8], R22 ;  /* 0x0006d81601007387 */ /* 0x0003e80000100a00 */
[----:B0-----:R-:W4:Y:S04]  /*9b670*/  LDL.LU R20, [R1+0x80] ;  /* 0x0000800001147983 */ /* 0x001f280000300800 */
[----:B------:R-:W4:Y:S04]  /*9b680*/  LDL.LU R21, [R1+0x84] ;  /* 0x0000840001157983 */ /* 0x000f280000300800 */
[----:B-1----:R-:W4:Y:S01]  /*9b690*/  LDL.LU R22, [R1+0x88] ;  /* 0x0000880001167983 */ /* 0x002f220000300800 */
[----:B------:R-:W-:-:S03]  /*9b6a0*/  IMAD.MOV.U32 R23, RZ, RZ, R0 ;  /* 0x000000ffff177224 */ /* 0x000fc600078e0000 */
        /* <DEDUP_REMOVED lines=26> */
[----:B------:R0:W-:Y:S04]  /*9b850*/  STL.64 [R1+0x5c0], R36 ;  /* 0x0005c02401007387 */ /* 0x0001e80000100a00 */
[----:B------:R1:W-:Y:S04]  /*9b860*/  STL.64 [R1+0x5c8], R38 ;  /* 0x0005c82601007387 */ /* 0x0003e80000100a00 */
[----:B0-----:R-:W4:Y:S04]  /*9b870*/  LDL.LU R36, [R1+0xa0] ;  /* 0x0000a00001247983 */ /* 0x001f280000300800 */
[----:B------:R-:W4:Y:S04]  /*9b880*/  LDL.LU R37, [R1+0xa4] ;  /* 0x0000a40001257983 */ /* 0x000f280000300800 */
[----:B-1----:R-:W4:Y:S01]  /*9b890*/  LDL.LU R38, [R1+0xa8] ;  /* 0x0000a80001267983 */ /* 0x002f220000300800 */
[----:B------:R-:W-:Y:S01]  /*9b8a0*/  IMAD.MOV.U32 R39, RZ, RZ, R0 ;  /* 0x000000ffff277224 */ /* 0x000fe200078e0000 */
[C---:B------:R-:W-:Y:S06]  /*9b8b0*/  HMMA.16816.F32 R12, R28.reuse, R48, R12 ;  /* 0x000000301c0c723c */ /* 0x040fec000000180c */
[C---:B--2---:R-:W-:Y:S06]  /*9b8c0*/  HMMA.16816.F32 R8, R28.reuse, R50, R8 ;  /* 0x000000321c08723c */ /* 0x044fec0000001808 */
[----:B------:R-:W-:Y:S01]  /*9b8d0*/  HMMA.16816.F32 R4, R28, R52, R4 ;  /* 0x000000341c04723c */ /* 0x000fe20000001804 */
[----:B------:R1:W5:Y:S01]  /*9b8e0*/  LDL.LU R0, [R1+0x4350] ;  /* 0x0043500001007983 */ /* 0x0003620000300800 */
[----:B------:R-:W-:-:S02]  /*9b8f0*/  IADD3 R3, P2, R3, UR47, RZ ;  /* 0x0000002f03037c10 */ /* 0x000fc4000ff5e0ff */
[----:B------:R-:W-:Y:S02]  /*9b900*/  IADD3 R34, P5, R34, UR47, RZ ;  /* 0x0000002f22227c10 */ /* 0x000fe4000ffbe0ff */
[----:B------:R-:W-:Y:S02]  /*9b910*/  IADD3 R54, P3, R54, UR47, RZ ;  /* 0x0000002f36367c10 */ /* 0x000fe4000ff7e0ff */
[----:B------:R-:W-:Y:S02]  /*9b920*/  IADD3 R55, P4, R55, UR47, RZ ;  /* 0x0000002f37377c10 */ /* 0x000fe4000ff9e0ff */
[----:B------:R-:W-:Y:S02]  /*9b930*/  IADD3 R56, P6, R56, UR47, RZ ;  /* 0x0000002f38387c10 */ /* 0x000fe4000ffde0ff */
[----:B------:R-:W-:Y:S02]  /*9b940*/  IADD3 R57, P0, R57, UR47, RZ ;  /* 0x0000002f39397c10 */ /* 0x000fe4000ff1e0ff */
[----:B------:R-:W-:-:S02]  /*9b950*/  IADD3 R58, P1, R58, UR47, RZ ;  /* 0x0000002f3a3a7c10 */ /* 0x000fc4000ff3e0ff */
[----:B------:R-:W-:Y:S02]  /*9b960*/  IADD3.X R59, R59, UR8, RZ, P2, !PT ;  /* 0x000000083b3b7c10 */ /* 0x000fe400097fe4ff */
[----:B------:R-:W-:Y:S02]  /*9b970*/  IADD3 R60, P2, R60, UR47, RZ ;  /* 0x0000002f3c3c7c10 */ /* 0x000fe4000ff5e0ff */
[----:B------:R-:W-:Y:S02]  /*9b980*/  IADD3.X R61, R61, UR8, RZ, P3, !PT ;  /* 0x000000083d3d7c10 */ /* 0x000fe40009ffe4ff */
[----:B------:R-:W-:Y:S02]  /*9b990*/  IADD3 R32, P3, R32, UR47, RZ ;  /* 0x0000002f20207c10 */ /* 0x000fe4000ff7e0ff */
[----:B------:R-:W-:Y:S01]  /*9b9a0*/  IADD3.X R35, R35, UR8, RZ, P4, !PT ;  /* 0x0000000823237c10 */ /* 0x000fe2000a7fe4ff */
[C---:B---3--:R-:W-:Y:S06]  /*9b9b0*/  HMMA.16816.F32 R24, R28.reuse, R42, R24 ;  /* 0x0000002a1c18723c */ /* 0x048fec0000001818 */
[C---:B----4-:R-:W-:Y:S06]  /*9b9c0*/  HMMA.16816.F32 R20, R28.reuse, R44, R20 ;  /* 0x0000002c1c14723c */ /* 0x050fec0000001814 */
[C---:B------:R-:W-:Y:S06]  /*9b9d0*/  HMMA.16816.F32 R16, R28.reuse, R46, R16 ;  /* 0x0000002e1c10723c */ /* 0x040fec0000001810 */
        /* <DEDUP_REMOVED lines=17> */
[----:B------:R0:W-:Y:S04]  /*9baf0*/  STL [R1+0x1d2c], R34 ;  /* 0x001d2c2201007387 */ /* 0x0001e80000100800 */
[----:B------:R-:W-:Y:S04]  /*9bb00*/  STL [R1+0x10e4], R54 ;  /* 0x0010e43601007387 */ /* 0x000fe80000100800 */
[----:B0-----:R-:W2:Y:S04]  /*9bb10*/  LDL.LU R34, [R1+0x1d28] ;  /* 0x001d280001227983 */ /* 0x001ea80000300800 */
[----:B------:R-:W-:Y:S04]  /*9bb20*/  STL [R1+0x1d34], R55 ;  /* 0x001d343701007387 */ /* 0x000fe80000100800 */
[----:B------:R-:W-:Y:S04]  /*9bb30*/  STL [R1+0x1d24], R56 ;  /* 0x001d243801007387 */ /* 0x000fe80000100800 */
[----:B------:R-:W-:Y:S04]  /*9bb40*/  STL [R1+0x1d1c], R57 ;  /* 0x001d1c3901007387 */ /* 0x000fe80000100800 */
[----:B------:R-:W-:Y:S04]  /*9bb50*/  STL [R1+0x1d14], R58 ;  /* 0x001d143a01007387 */ /* 0x000fe80000100800 */
[----:B------:R-:W-:Y:S04]  /*9bb60*/  STL [R1+0x10d8], R59 ;  /* 0x0010d83b01007387 */ /* 0x000fe80000100800 */
[----:B------:R-:W-:Y:S04]  /*9bb70*/  STL [R1+0x1d0c], R60 ;  /* 0x001d0c3c01007387 */ /* 0x000fe80000100800 */
[----:B------:R-:W3:Y:S04]  /*9bb80*/  LDL.LU R19, [R1+0x1cf4] ;  /* 0x001cf40001137983 */ /* 0x000ee80000300800 */
[----:B------:R-:W-:Y:S04]  /*9bb90*/  STL [R1+0x10e0], R61 ;  /* 0x0010e03d01007387 */ /* 0x000fe80000100800 */
[----:B------:R-:W4:Y:S04]  /*9bba0*/  LDL.LU R16, [R1+0x1d20] ;  /* 0x001d200001107983 */ /* 0x000f280000300800 */
[----:B------:R-:W-:Y:S04]  /*9bbb0*/  STL [R1+0x1d04], R32 ;  /* 0x001d042001007387 */ /* 0x000fe80000100800 */
[----:B------:R-:W4:Y:S04]  /*9bbc0*/  LDL.LU R17, [R1+0x1cec] ;  /* 0x001cec0001117983 */ /* 0x000f280000300800 */
[----:B------:R0:W-:Y:S04]  /*9bbd0*/  STL [R1+0x1d30], R35 ;  /* 0x001d302301007387 */ /* 0x0001e80000100800 */
[----:B------:R-:W4:Y:S04]  /*9bbe0*/  LDL.LU R14, [R1+0x1d18] ;  /* 0x001d1800010e7983 */ /* 0x000f280000300800 */
[----:B------:R-:W4:Y:S04]  /*9bbf0*/  LDL.LU R15, [R1+0x1ce4] ;  /* 0x001ce400010f7983 */ /* 0x000f280000300800 */
[----:B------:R-:W4:Y:S04]  /*9bc00*/  LDL.LU R12, [R1+0x1d10] ;  /* 0x001d1000010c7983 */ /* 0x000f280000300800 */
[----:B0-----:R-:W4:Y:S01]  /*9bc10*/  LDL.LU R35, [R1+0x1cdc] ;  /* 0x001cdc0001237983 */ /* 0x001f220000300800 */
[----:B------:R-:W-:-:S03]  /*9bc20*/  IADD3 R33, P4, R33, UR47, RZ ;  /* 0x0000002f21217c10 */ /* 0x000fc6000ff9e0ff */
[----:B------:R-:W4:Y:S04]  /*9bc30*/  LDL.LU R13, [R1+0x1d08] ;  /* 0x001d0800010d7983 */ /* 0x000f280000300800 */
[----:B------:R-:W4:Y:S04]  /*9bc40*/  LDL.LU R10, [R1+0x1cd4] ;  /* 0x001cd400010a7983 */ /* 0x000f280000300800 */
[----:B------:R-:W4:Y:S04]  /*9bc50*/  LDL.LU R11, [R1+0x1d00] ;  /* 0x001d0000010b7983 */ /* 0x000f280000300800 */
[----:B------:R0:W-:Y:S04]  /*9bc60*/  STL [R1+0x1cfc], R33 ;  /* 0x001cfc2101007387 */ /* 0x0001e80000100800 */
        /* <DEDUP_REMOVED lines=13> */
[----:B------:R-:W4:Y:S01]  /*9bd40*/  LDL.LU R58, [R1+0x1cc8] ;  /* 0x001cc800013a7983 */ /* 0x000f220000300800 */
[----:B--2---:R-:W-:-:S05]  /*9bd50*/  IADD3.X R34, R34, UR8, RZ, P5, !PT ;  /* 0x0000000822227c10 */ /* 0x004fca000affe4ff */
[----:B------:R0:W-:Y:S04]  /*9bd60*/  STL [R1+0x1d28], R34 ;  /* 0x001d282201007387 */ /* 0x0001e80000100800 */
[----:B------:R-:W2:Y:S04]  /*9bd70*/  LDL.LU R59, [R1+0x1c94] ;  /* 0x001c9400013b7983 */ /* 0x000ea80000300800 */
[----:B------:R-:W2:Y:S04]  /*9bd80*/  LDL.LU R60, [R1+0x1cc0] ;  /* 0x001cc000013c7983 */ /* 0x000ea80000300800 */
[----:B------:R-:W2:Y:S04]  /*9bd90*/  LDL.LU R61, [R1+0x1c8c] ;  /* 0x001c8c00013d7983 */ /* 0x000ea80000300800 */
[----:B------:R-:W2:Y:S01]  /*9bda0*/  LDL.LU R32, [R1+0x1cb8] ;  /* 0x001cb80001207983 */ /* 0x000ea20000300800 */
[----:B---3--:R-:W-:-:S02]  /*9bdb0*/  IADD3 R19, P5, R19, UR47, RZ ;  /* 0x0000002f13137c10 */ /* 0x008fc4000ffbe0ff */
[----:B----4-:R-:W-:Y:S01]  /*9bdc0*/  IADD3.X R16, R16, UR8, RZ, P6, !PT ;  /* 0x0000000810107c10 */ /* 0x010fe2000b7fe4ff */
[----:B0-----:R-:W3:Y:S01]  /*9bdd0*/  LDL.LU R34, [R1+0x1c84] ;  /* 0x001c840001227983 */ /* 0x001ee20000300800 */
[----:B------:R-:W-:Y:S02]  /*9bde0*/  IADD3 R17, P6, R17, UR47, RZ ;  /* 0x0000002f11117c10 */ /* 0x000fe4000ffde0ff */
[----:B------:R-:W-:Y:S02]  /*9bdf0*/  IADD3.X R14, R14, UR8, RZ, P0, !PT ;  /* 0x000000080e0e7c10 */ /* 0x000fe400087fe4ff */
[----:B------:R-:W-:Y:S01]  /*9be00*/  IADD3.X R12, R12, UR8, RZ, P1, !PT ;  /* 0x000000080c0c7c10 */ /* 0x000fe20008ffe4ff */
[----:B------:R-:W-:Y:S01]  /*9be10*/  STL [R1+0x1cf4], R19 ;  /* 0x001cf41301007387 */ /* 0x000fe20000100800 */
[----:B------:R-:W-:Y:S02]  /*9be20*/  IADD3 R15, P0, R15, UR47, RZ ;  /* 0x0000002f0f0f7c10 */ /* 0x000fe4000ff1e0ff */
[----:B------:R-:W-:Y:S01]  /*9be30*/  IADD3 R35, P1, R35, UR47, RZ ;  /* 0x0000002f23237c10 */ /* 0x000fe2000ff3e0ff */
[----:B------:R-:W-:Y:S04]  /*9be40*/  STL [R1+0x1d20], R16 ;  /* 0x001d201001007387 */ /* 0x000fe80000100800 */
[----:B------:R-:W-:Y:S04]  /*9be50*/  STL [R1+0x1cec], R17 ;  /* 0x001cec1101007387 */ /* 0x000fe80000100800 */
[----:B------:R-:W-:Y:S04]  /*9be60*/  STL [R1+0x1d18], R14 ;  /* 0x001d180e01007387 */ /* 0x000fe80000100800 */
[----:B------:R0:W-:Y:S04]  /*9be70*/  STL [R1+0x1cdc], R35 ;  /* 0x001cdc2301007387 */ /* 0x0001e80000100800 */
[----:B------:R-:W-:Y:S04]  /*9be80*/  STL [R1+0x1ce4], R15 ;  /* 0x001ce40f01007387 */ /* 0x000fe80000100800 */
[----:B0-----:R-:W4:Y:S01]  /*9be90*/  LDL.LU R35, [R1+0x1cb0] ;  /* 0x001cb00001237983 */ /* 0x001f220000300800 */
[----:B------:R-:W-:-:S02]  /*9bea0*/  IADD3.X R13, R13, UR8, RZ, P2, !PT ;  /* 0x000000080d0d7c10 */ /* 0x000fc400097fe4ff */
[----:B------:R-:W-:Y:S02]  /*9beb0*/  IADD3 R10, P2, R10, UR47, RZ ;  /* 0x0000002f0a0a7c10 */ /* 0x000fe4000ff5e0ff */
[----:B------:R-:W-:Y:S02]  /*9bec0*/  IADD3.X R11, R11, UR8, RZ, P3, !PT ;  /* 0x000000080b0b7c10 */ /* 0x000fe40009ffe4ff */
[----:B------:R-:W-:Y:S01]  /*9bed0*/  IADD3 R8, P3, R8, UR47, RZ ;  /* 0x0000002f08087c10 */ /* 0x000fe2000ff7e0ff */
[----:B------:R-:W-:Y:S01]  /*9bee0*/  STL [R1+0x1d10], R12 ;  /* 0x001d100c01007387 */ /* 0x000fe20000100800 */
[----:B------:R-:W-:-:S03]  /*9bef0*/  IADD3.X R9, R9, UR8, RZ, P4, !PT ;  /* 0x0000000809097c10 */ /* 0x000fc6000a7fe4ff */
[----:B------:R-:W-:Y:S01]  /*9bf00*/  STL [R1+0x1d08], R13 ;  /* 0x001d080d01007387 */ /* 0x000fe20000100800 */
[----:B------:R-:W-:-:S03]  /*9bf10*/  IADD3 R6, P4, R6, UR47, RZ ;  /* 0x0000002f06067c10 */ /* 0x000fc6000ff9e0ff */
        /* <DEDUP_REMOVED lines=9> */
[----:B------:R-:W-:Y:S02]  /*9bfb0*/  IADD3.X R3, R3, UR8, RZ, P0, !PT ;  /* 0x0000000803037c10 */ /* 0x000fe400087fe4ff */
[----:B------:R-:W-:Y:S01]  /*9bfc0*/  IADD3.X R55, R55, UR8, RZ, P1, !PT ;  /* 0x0000000837377c10 */ /* 0x000fe20008ffe4ff */
[----:B------:R-:W-:Y:S01]  /*9bfd0*/  STL [R1+0x1cf0], R7 ;  /* 0x001cf00701007387 */ /* 0x000fe20000100800 */
[----:B------:R-:W-:-:S03]  /*9bfe0*/  IADD3 R33, P1, R33, UR47, RZ ;  /* 0x0000002f21217c10 */ /* 0x000fc6000ff3e0ff */
[----:B------:R-:W-:Y:S01]  /*9bff0*/  STL [R1+0x1cbc], R4 ;  /* 0x001cbc0401007387 */ /* 0x000fe20000100800 */
[----:B------:R-:W-:-:S03]  /*9c000*/  IADD3 R54, P0, R54, UR47, RZ ;  /* 0x0000002f36367c10 */ /* 0x000fc6000ff1e0ff */
        /* <DEDUP_REMOVED lines=8> */
[----:B------:R-:W-:Y:S01]  /*9c090*/  IADD3.X R58, R58, UR8, RZ, P3, !PT ;  /* 0x000000083a3a7c10 */ /* 0x000fe20009ffe4ff */
[----:B------:R-:W-:Y:S04]  /*9c0a0*/  STL [R1+0x1cd8], R55 ;  /* 0x001cd83701007387 */ /* 0x000fe80000100800 */
[----:B------:R-:W-:Y:S04]  /*9c0b0*/  STL [R1+0x1cd0], R56 ;  /* 0x001cd03801007387 */ /* 0x000fe80000100800 */
[----:B------:R-:W-:Y:S04]  /*9c0c0*/  STL [R1+0x1c9c], R57 ;  /* 0x001c9c3901007387 */ /* 0x000fe80000100800 */
[----:B------:R-:W-:Y:S01]  /*9c0d0*/  STL [R1+0x1cc8], R58 ;  /* 0x001cc83a01007387 */ /* 0x000fe20000100800 */
[----:B--2---:R-:W-:-:S02]  /*9c0e0*/  IADD3 R59, P3, R59, UR47, RZ ;  /* 0x0000002f3b3b7c10 */ /* 0x004fc4000ff7e0ff */
[----:B------:R-:W-:Y:S02]  /*9c0f0*/  IADD3.X R60, R60, UR8, RZ, P4, !PT ;  /* 0x000000083c3c7c10 */ /* 0x000fe4000a7fe4ff */
[----:B------:R-:W-:Y:S02]  /*9c100*/  IADD3 R61, P4, R61, UR47, RZ ;  /* 0x0000002f3d3d7c10 */ /* 0x000fe4000ff9e0ff */
[----:B------:R-:W-:Y:S01]  /*9c110*/  IADD3.X R32, R32, UR8, RZ, P5, !PT ;  /* 0x0000000820207c10 */ /* 0x000fe2000affe4ff */
[----:B------:R-:W-:Y:S04]  /*9c120*/  STL [R1+0x1c94], R59 ;  /* 0x001c943b01007387 */ /* 0x000fe80000100800 */
[----:B------:R-:W-:Y:S04]  /*9c130*/  STL [R1+0x1cc0], R60 ;  /* 0x001cc03c01007387 */ /* 0x000fe80000100800 */
[----:B------:R-:W2:Y:S04]  /*9c140*/  LDL.LU R19, [R1+0x1ca8] ;  /* 0x001ca80001137983 */ /* 0x000ea80000300800 */
[----:B------:R-:W-:Y:S01]  /*9c150*/  STL [R1+0x1c8c], R61 ;  /* 0x001c8c3d01007387 */ /* 0x000fe20000100800 */
[----:B---3--:R-:W-:-:S03]  /*9c160*/  IADD3 R34, P5, R34, UR47, RZ ;  /* 0x0000002f22227c10 */ /* 0x008fc6000ffbe0ff */
[----:B------:R-:W3:Y:S04]  /*9c170*/  LDL.LU R16, [R1+0x1c74] ;  /* 0x001c740001107983 */ /* 0x000ee80000300800 */
[----:B------:R-:W-:Y:S04]  /*9c180*/  STL [R1+0x1cb8], R32 ;  /* 0x001cb82001007387 */ /* 0x000fe80000100800 */
[----:B------:R-:W3:Y:S04]  /*9c190*/  LDL.LU R17, [R1+0x1ca0] ;  /* 0x001ca00001117983 */ /* 0x000ee80000300800 */
[----:B------:R0:W-:Y:S04]  /*9c1a0*/  STL [R1+0x1c84], R34 ;  /* 0x001c842201007387 */ /* 0x0001e80000100800 */
[----:B------:R-:W3:Y:S04]  /*9c1b0*/  LDL.LU R14, [R1+0x1c6c] ;  /* 0x001c6c00010e7983 */ /* 0x000ee80000300800 */
[----:B------:R-:W3:Y:S04]  /*9c1c0*/  LDL.LU R15, [R1+0x1c98] ;  /* 0x001c9800010f7983 */ /* 0x000ee80000300800 */
[----:B------:R-:W3:Y:S04]  /*9c1d0*/  LDL.LU R12, [R1+0x1c64] ;  /* 0x001c6400010c7983 */ /* 0x000ee80000300800 */
[----:B0-----:R-:W3:Y:S04]  /*9c1e0*/  LDL.LU R34, [R1+0x1c90] ;  /* 0x001c900001227983 */ /* 0x001ee80000300800 */
[----:B------:R-:W3:Y:S04]  /*9c1f0*/  LDL.LU R13, [R1+0x1c5c] ;  /* 0x001c5c00010d7983 */ /* 0x000ee80000300800 */
[----:B------:R-:W3:Y:S04]  /*9c200*/  LDL.LU R10, [R1+0x1c88] ;  /* 0x001c8800010a7983 */ /* 0x000ee80000300800 */
[----:B------:R-:W3:Y:S01]  /*9c210*/  LDL.LU R11, [R1+0x1c54] ;  /* 0x001c5400010b7983 */ /* 0x000ee20000300800 */
[----:B----4-:R-:W-:-:S05]  /*9c220*/  IADD3.X R35, R35, UR8, RZ, P6, !PT ;  /* 0x0000000823237c10 */ /* 0x010fca000b7fe4ff */
        /* <DEDUP_REMOVED lines=15> */
[----:B------:R-:W-:-:S05]  /*9c320*/  IADD3 R33, P6, R33, UR47, RZ ;  /* 0x0000002f21217c10 */ /* 0x000fca000ffde0ff */
[----:B------:R0:W-:Y:S04]  /*9c330*/  STL [R1+0x1c7c], R33 ;  /* 0x001c7c2101007387 */ /* 0x0001e80000100800 */
[----:B------:R-:W4:Y:S04]  /*9c340*/  LDL.LU R59, [R1+0x1c48] ;  /* 0x001c4800013b7983 */ /* 0x000f280000300800 */
[----:B------:R-:W4:Y:S04]  /*9c350*/  LDL.LU R60, [R1+0x1c14] ;  /* 0x001c1400013c7983 */ /* 0x000f280000300800 */
[----:B------:R-:W4:Y:S04]  /*9c360*/  LDL.LU R61, [R1+0x1c40] ;  /* 0x001c4000013d7983 */ /* 0x000f280000300800 */
[----:B------:R-:W4:Y:S04]  /*9c370*/  LDL.LU R32, [R1+0x1c0c] ;  /* 0x001c0c0001207983 */ /* 0x000f280000300800 */
[----:B0-----:R-:W4:Y:S01]  /*9c380*/  LDL.LU R33, [R1+0x1c38] ;  /* 0x001c380001217983 */ /* 0x001f220000300800 */
[----:B--2---:R-:W-:-:S02]  /*9c390*/  IADD3.X R19, R19, UR8, RZ, P0, !PT ;  /* 0x0000000813137c10 */ /* 0x004fc400087fe4ff */
[----:B---3--:R-:W-:Y:S02]  /*9c3a0*/  IADD3 R16, P0, R16, UR47, RZ ;  /* 0x0000002f10107c10 */ /* 0x008fe4000ff1e0ff */
[----:B------:R-:W-:Y:S01]  /*9c3b0*/  IADD3.X R17, R17, UR8, RZ, P1, !PT ;  /* 0x0000000811117c10 */ /* 0x000fe20008ffe4ff */
[----:B------:R-:W-:Y:S01]  /*9c3c0*/  STL [R1+0x1ca8], R19 ;  /* 0x001ca81301007387 */ /* 0x000fe20000100800 */
[----:B------:R-:W-:Y:S02]  /*9c3d0*/  IADD3 R14, P1, R14, UR47, RZ ;  /* 0x0000002f0e0e7c10 */ /* 0x000fe4000ff3e0ff */
[----:B------:R-:W-:Y:S01]  /*9c3e0*/  IADD3.X R15, R15, UR8, RZ, P2, !PT ;  /* 0x000000080f0f7c10 */ /* 0x000fe200097fe4ff */
[----:B------:R-:W-:Y:S04]  /*9c3f0*/  STL [R1+0x1c74], R16 ;  /* 0x001c741001007387 */ /* 0x000fe80000100800 */
[----:B------:R-:W-:Y:S04]  /*9c400*/  STL [R1+0x1ca0], R17 ;  /* 0x001ca01101007387 */ /* 0x000fe80000100800 */
[----:B------:R-:W-:Y:S01]  /*9c410*/  STL [R1+0x1c6c], R14 ;  /* 0x001c6c0e01007387 */ /* 0x000fe20000100800 */
[----:B------:R-:W-:-:S02]  /*9c420*/  IADD3.X R34, R34, UR8, RZ, P3, !PT ;  /* 0x0000000822227c10 */ /* 0x000fc40009ffe4ff */
[----:B------:R-:W-:-:S03]  /*9c430*/  IADD3 R12, P2, R12, UR47, RZ ;  /* 0x0000002f0c0c7c10 */ /* 0x000fc6000ff5e0ff */
[----:B------:R0:W-:Y:S04]  /*9c440*/  STL [R1+0x1c90], R34 ;  /* 0x001c902201007387 */ /* 0x0001e80000100800 */
[----:B------:R-:W-:Y:S01]  /*9c450*/  STL [R1+0x1c98], R15 ;  /* 0x001c980f01007387 */ /* 0x000fe20000100800 */
[----:B------:R-:W-:Y:S02]  /*9c460*/  IADD3 R13, P3, R13, UR47, RZ ;  /* 0x0000002f0d0d7c10 */ /* 0x000fe4000ff7e0ff */
[----:B------:R-:W-:Y:S02]  /*9c470*/  IADD3.X R10, R10, UR8, RZ, P4, !PT ;  /* 0x000000080a0a7c10 */ /* 0x000fe4000a7fe4ff */
[----:B------:R-:W-:Y:S01]  /*9c480*/  IADD3 R11, P4, R11, UR47, RZ ;  /* 0x0000002f0b0b7c10 */ /* 0x000fe2000ff9e0ff */
[----:B0-----:R-:W2:Y:S01]  /*9c490*/  LDL.LU R34, [R1+0x1c04] ;  /* 0x001c040001227983 */ /* 0x001ea20000300800 */
[----:B----4-:R-:W-:-:S03]  /*9c4a0*/  IADD3.X R8, R8, UR8, RZ, P5, !PT ;  /* 0x0000000808087c10 */ /* 0x010fc6000affe4ff */
        /* <DEDUP_REMOVED lines=17> */
[----:B------:R-:W-:-:S03]  /*9c5c0*/  IADD3.X R54, R54, UR8, RZ, P2, !PT ;  /* 0x0000000836367c10 */ /* 0x000fc600097fe4ff */
[----:B------:R-:W-:Y:S04]  /*9c5d0*/  STL [R1+0x1c3c], R5 ;  /* 0x001c3c0501007387 */ /* 0x000fe80000100800 */
[----:B------:R-:W-:Y:S04]  /*9c5e0*/  STL [R1+0x1c68], R2 ;  /* 0x001c680201007387 */ /* 0x000fe80000100800 */
[----:B------:R-:W-:Y:S04]  /*9c5f0*/  STL [R1+0x1c34], R3 ;  /* 0x001c340301007387 */ /* 0x000fe80000100800 */
[----:B------:R0:W-:Y:S04]  /*9c600*/  STL [R1+0x1c58], R35 ;  /* 0x001c582301007387 */ /* 0x0001e80000100800 */
[----:B------:R-:W-:Y:S04]  /*9c610*/  STL [R1+0x1c60], R54 ;  /* 0x001c603601007387 */ /* 0x000fe80000100800 */
[----:B0-----:R-:W3:Y:S01]  /*9c620*/  LDL.LU R35, [R1+0x1c30] ;  /* 0x001c300001237983 */ /* 0x001ee20000300800 */
[----:B------:R-:W-:-:S02]  /*9c630*/  IADD3 R55, P2, R55, UR47, RZ ;  /* 0x0000002f37377c10 */ /* 0x000fc4000ff5e0ff */
[----:B------:R-:W-:Y:S02]  /*9c640*/  IADD3 R56, P3, R56, UR47, RZ ;  /* 0x0000002f38387c10 */ /* 0x000fe4000ff7e0ff */
[----:B------:R-:W-:Y:S02]  /*9c650*/  IADD3.X R57, R57, UR8, RZ, P4, !PT ;  /* 0x0000000839397c10 */ /* 0x000fe4000a7fe4ff */
[----:B------:R-:W-:Y:S02]  /*9c660*/  IADD3 R58, P4, R58, UR47, RZ ;  /* 0x0000002f3a3a7c10 */ /* 0x000fe4000ff9e0ff */
[----:B------:R-:W-:Y:S01]  /*9c670*/  IADD3.X R59, R59, UR8, RZ, P5, !PT ;  /* 0x000000083b3b7c10 */ /* 0x000fe2000affe4ff */
[----:B------:R-:W-:Y:S01]  /*9c680*/  STL [R1+0x1c2c], R55 ;  /* 0x001c2c3701007387 */ /* 0x000fe20000100800 */
[----:B------:R-:W-:-:S03]  /*9c690*/  IADD3 R60, P5, R60, UR47, RZ ;  /* 0x0000002f3c3c7c10 */ /* 0x000fc6000ffbe0ff */
[----:B------:R-:W-:Y:S04]  /*9c6a0*/  STL [R1+0x1c24], R56 ;  /* 0x001c243801007387 */ /* 0x000fe80000100800 */
[----:B------:R-:W-:Y:S01]  /*9c6b0*/  STL [R1+0x1c50], R57 ;  /* 0x001c503901007387 */ /* 0x000fe20000100800 */
[----:B------:R-:W-:-:S03]  /*9c6c0*/  IADD3.X R61, R61, UR8, RZ, P6, !PT ;  /* 0x000000083d3d7c10 */ /* 0x000fc6000b7fe4ff */
[----:B------:R-:W-:Y:S01]  /*9c6d0*/  STL [R1+0x1c1c], R58 ;  /* 0x001c1c3a01007387 */ /* 0x000fe20000100800 */
[----:B------:R-:W-:-:S03]  /*9c6e0*/  IADD3 R32, P6, R32, UR47, RZ ;  /* 0x0000002f20207c10 */ /* 0x000fc6000ffde0ff */
[----:B------:R-:W-:Y:S04]  /*9c6f0*/  STL [R1+0x1c48], R59 ;  /* 0x001c483b01007387 */ /* 0x000fe80000100800 */
[----:B------:R-:W-:Y:S01]  /*9c700*/  STL [R1+0x1c14], R60 ;  /* 0x001c143c01007387 */ /* 0x000fe20000100800 */
[----:B------:R-:W-:-:S03]  /*9c710*/  IADD3.X R33, R33, UR8, RZ, P0, !PT ;  /* 0x0000000821217c10 */ /* 0x000fc600087fe4ff */
[----:B------:R-:W4:Y:S04]  /*9c720*/  LDL.LU R19, [R1+0x1bfc] ;  /* 0x001bfc0001137983 */ /* 0x000f280000300800 */
        /* <DEDUP_REMOVED lines=8> */
[----:B0-----:R-:W4:Y:S04]  /*9c7b0*/  LDL.LU R33, [R1+0x1be4] ;  /* 0x001be40001217983 */ /* 0x001f280000300800 */
[----:B------:R-:W4:Y:S04]  /*9c7c0*/  LDL.LU R13, [R1+0x1c10] ;  /* 0x001c1000010d7983 */ /* 0x000f280000300800 */
[----:B------:R-:W4:Y:S04]  /*9c7d0*/  LDL.LU R10, [R1+0x1bdc] ;  /* 0x001bdc00010a7983 */ /* 0x000f280000300800 */
[----:B------:R-:W4:Y:S01]  /*9c7e0*/  LDL.LU R11, [R1+0x1c08] ;  /* 0x001c0800010b7983 */ /* 0x000f220000300800 */
[----:B--2---:R-:W-:-:S05]  /*9c7f0*/  IADD3 R34, P0, R34, UR47, RZ ;  /* 0x0000002f22227c10 */ /* 0x004fca000ff1e0ff */
[----:B------:R0:W-:Y:S04]  /*9c800*/  STL [R1+0x1c04], R34 ;  /* 0x001c042201007387 */ /* 0x0001e80000100800 */
        /* <DEDUP_REMOVED lines=13> */
[----:B------:R-:W2:Y:S01]  /*9c8e0*/  LDL.LU R58, [R1+0x1bd0] ;  /* 0x001bd000013a7983 */ /* 0x000ea20000300800 */
[----:B---3--:R-:W-:-:S05]  /*9c8f0*/  IADD3.X R35, R35, UR8, RZ, P1, !PT ;  /* 0x0000000823237c10 */ /* 0x008fca0008ffe4ff */
[----:B------:R0:W-:Y:S04]  /*9c900*/  STL [R1+0x1c30], R35 ;  /* 0x001c302301007387 */ /* 0x0001e80000100800 */
[----:B------:R-:W3:Y:S04]  /*9c910*/  LDL.LU R59, [R1+0x1b9c] ;  /* 0x001b9c00013b7983 */ /* 0x000ee80000300800 */
[----:B------:R-:W3:Y:S04]  /*9c920*/  LDL.LU R60, [R1+0x1bc8] ;  /* 0x001bc800013c7983 */ /* 0x000ee80000300800 */
[----:B------:R-:W3:Y:S04]  /*9c930*/  LDL.LU R61, [R1+0x1b94] ;  /* 0x001b9400013d7983 */ /* 0x000ee80000300800 */
[----:B------:R-:W3:Y:S04]  /*9c940*/  LDL.LU R32, [R1+0x1bc0] ;  /* 0x001bc00001207983 */ /* 0x000ee80000300800 */
[----:B0-----:R-:W3:Y:S01]  /*9c950*/  LDL.LU R35, [R1+0x1b8c] ;  /* 0x001b8c0001237983 */ /* 0x001ee20000300800 */
[----:B----4-:R-:W-:-:S02]  /*9c960*/  IADD3 R19, P1, R19, UR47, RZ ;  /* 0x0000002f13137c10 */ /* 0x010fc4000ff3e0ff */
[----:B------:R-:W-:Y:S02]  /*9c970*/  IADD3.X R16, R16, UR8, RZ, P2, !PT ;  /* 0x0000000810107c10 */ /* 0x000fe400097fe4ff */
[----:B------:R-:W-:Y:S02]  /*9c980*/  IADD3 R17, P2, R17, UR47, RZ ;  /* 0x0000002f11117c10 */ /* 0x000fe4000ff5e0ff */
[----:B------:R-:W-:Y:S02]  /*9c990*/  IADD3.X R14, R14, UR8, RZ, P3, !PT ;  /* 0x000000080e0e7c10 */ /* 0x000fe40009ffe4ff */
[----:B------:R-:W-:Y:S01]  /*9c9a0*/  IADD3.X R12, R12, UR8, RZ, P4, !PT ;  /* 0x000000080c0c7c10 */ /* 0x000fe2000a7fe4ff */
[----:B------:R-:W-:Y:S01]  /*9c9b0*/  STL [R1+0x1bfc], R19 ;  /* 0x001bfc1301007387 */ /* 0x000fe20000100800 */
[----:B------:R-:W-:-:S03]  /*9c9c0*/  IADD3 R15, P3, R15, UR47, RZ ;  /* 0x0000002f0f0f7c10 */ /* 0x000fc6000ff7e0ff */
[----:B------:R-:W-:Y:S04]  /*9c9d0*/  STL [R1+0x1c28], R16 ;  /* 0x001c281001007387 */ /* 0x000fe80000100800 */
[----:B------:R-:W-:Y:S01]  /*9c9e0*/  STL [R1+0x1bf4], R17 ;  /* 0x001bf41101007387 */ /* 0x000fe20000100800 */
[----:B------:R-:W-:-:S03]  /*9c9f0*/  IADD3 R33, P4, R33, UR47, RZ ;  /* 0x0000002f21217c10 */ /* 0x000fc6000ff9e0ff */
        /* <DEDUP_REMOVED lines=31> */
[----:B------:R-:W-:Y:S01]  /*9cbf0*/  STL [R1+0x1bb4], R54 ;  /* 0x001bb43601007387 */ /* 0x000fe20000100800 */
[----:B------:R-:W-:-:S02]  /*9cc00*/  IADD3.X R56, R56, UR8, RZ, P5, !PT ;  /* 0x0000000838387c10 */ /* 0x000fc4000affe4ff */
[----:B------:R-:W-:Y:S02]  /*9cc10*/  IADD3 R57, P5, R57, UR47, RZ ;  /* 0x0000002f39397c10 */ /* 0x000fe4000ffbe0ff */
[----:B------:R-:W-:Y:S01]  /*9cc20*/  IADD3.X R58, R58, UR8, RZ, P6, !PT ;  /* 0x000000083a3a7c10 */ /* 0x000fe2000b7fe4ff */
[----:B0-----:R-:W2:Y:S04]  /*9cc30*/  LDL.LU R34, [R1+0x1b84] ;  /* 0x001b840001227983 */ /* 0x001ea80000300800 */
[----:B------:R-:W-:Y:S04]  /*9cc40*/  STL [R1+0x1be0], R55 ;  /* 0x001be03701007387 */ /* 0x000fe80000100800 */
[----:B------:R-:W-:Y:S01]  /*9cc50*/  STL [R1+0x1bd8], R56 ;  /* 0x001bd83801007387 */ /* 0x000fe20000100800 */
[----:B---3--:R-:W-:-:S02]  /*9cc60*/  IADD3 R59, P6, R59, UR47, RZ ;  /* 0x0000002f3b3b7c10 */ /* 0x008fc4000ffde0ff */
[----:B------:R-:W-:Y:S01]  /*9cc70*/  IADD3.X R60, R60, UR8, RZ, P0, !PT ;  /* 0x000000083c3c7c10 */ /* 0x000fe200087fe4ff */
[----:B------:R-:W-:Y:S01]  /*9cc80*/  STL [R1+0x1ba4], R57 ;  /* 0x001ba43901007387 */ /* 0x000fe20000100800 */
[----:B------:R-:W-:-:S03]  /*9cc90*/  IADD3 R61, P0, R61, UR47, RZ ;  /* 0x0000002f3d3d7c10 */ /* 0x000fc6000ff1e0ff */
[----:B------:R-:W-:Y:S01]  /*9cca0*/  STL [R1+0x1bd0], R58 ;  /* 0x001bd03a01007387 */ /* 0x000fe20000100800 */
[----:B------:R-:W-:-:S03]  /*9ccb0*/  IADD3.X R32, R32, UR8, RZ, P1, !PT ;  /* 0x0000000820207c10 */ /* 0x000fc60008ffe4ff */
[----:B------:R-:W-:Y:S04]  /*9ccc0*/  STL [R1+0x1b9c], R59 ;  /* 0x001b9c3b01007387 */ /* 0x000fe80000100800 */
[----:B------:R-:W-:Y:S04]  /*9ccd0*/  STL [R1+0x1bc8], R60 ;  /* 0x001bc83c01007387 */ /* 0x000fe80000100800 */
[----:B------:R-:W3:Y:S01]  /*9cce0*/  LDL.LU R19, [R1+0x1bb0] ;  /* 0x001bb00001137983 */ /* 0x000ee20000300800 */
[----:B------:R-:W-:-:S03]  /*9ccf0*/  IADD3 R35, P1, R35, UR47, RZ ;  /* 0x0000002f23237c10 */ /* 0x000fc6000ff3e0ff */
[----:B------:R-:W-:Y:S04]  /*9cd00*/  STL [R1+0x1b94], R61 ;  /* 0x001b943d01007387 */ /* 0x000fe80000100800 */
        /* <DEDUP_REMOVED lines=32> */
[----:B------:R-:W2:Y:S01]  /*9cf10*/  LDL.LU R32, [R1+0x1b14] ;  /* 0x001b140001207983 */ /* 0x000ea20000300800 */
[----:B---3--:R-:W-:-:S03]  /*9cf20*/  IADD3.X R19, R19, UR8, RZ, P3, !PT ;  /* 0x0000000813137c10 */ /* 0x008fc60009ffe4ff */
[----:B0-----:R-:W3:Y:S01]  /*9cf30*/  LDL.LU R34, [R1+0x1b40] ;  /* 0x001b400001227983 */ /* 0x001ee20000300800 */
[----:B------:R-:W-:Y:S02]  /*9cf40*/  IADD3 R16, P3, R16, UR47, RZ ;  /* 0x0000002f10107c10 */ /* 0x000fe4000ff7e0ff */
[----:B------:R-:W-:Y:S02]  /*9cf50*/  IADD3.X R17, R17, UR8, RZ, P4, !PT ;  /* 0x0000000811117c10 */ /* 0x000fe4000a7fe4ff */
[----:B------:R-:W-:Y:S01]  /*9cf60*/  IADD3 R14, P4, R14, UR47, RZ ;  /* 0x0000002f0e0e7c10 */ /* 0x000fe2000ff9e0ff */
[----:B------:R-:W-:Y:S01]  /*9cf70*/  STL [R1+0x1bb0], R19 ;  /* 0x001bb01301007387 */ /* 0x000fe20000100800 */
[----:B------:R-:W-:-:S03]  /*9cf80*/  IADD3.X R15, R15, UR8, RZ, P5, !PT ;  /* 0x000000080f0f7c10 */ /* 0x000fc6000affe4ff */
[----:B------:R-:W-:Y:S04]  /*9cf90*/  STL [R1+0x1b7c], R16 ;  /* 0x001b7c1001007387 */ /* 0x000fe80000100800 */
[----:B------:R-:W-:Y:S04]  /*9cfa0*/  STL [R1+0x1ba8], R17 ;  /* 0x001ba81101007387 */ /* 0x000fe80000100800 */
[----:B------:R-:W-:Y:S01]  /*9cfb0*/  STL [R1+0x1b74], R14 ;  /* 0x001b740e01007387 */ /* 0x000fe20000100800 */
[----:B------:R-:W-:-:S05]  /*9cfc0*/  IADD3.X R35, R35, UR8, RZ, P6, !PT ;  /* 0x0000000823237c10 */ /* 0x000fca000b7fe4ff */
[----:B------:R0:W-:Y:S04]  /*9cfd0*/  STL [R1+0x1b98], R35 ;  /* 0x001b982301007387 */ /* 0x0001e80000100800 */
[----:B------:R-:W-:Y:S04]  /*9cfe0*/  STL [R1+0x1ba0], R15 ;  /* 0x001ba00f01007387 */ /* 0x000fe80000100800 */
[----:B0-----:R-:W3:Y:S01]  /*9cff0*/  LDL.LU R35, [R1+0x1b0c] ;  /* 0x001b0c0001237983 */ /* 0x001ee20000300800 */
[----:B------:R-:W-:Y:S02]  /*9d000*/  IADD3 R12, P5, R12, UR47, RZ ;  /* 0x0000002f0c0c7c10 */ /* 0x000fe4000ffbe0ff */
[----:B------:R-:W-:-:S02]  /*9d010*/  IADD3 R13, P6, R13, UR47, RZ ;  /* 0x0000002f0d0d7c10 */ /* 0x000fc4000ffde0ff */
[----:B------:R-:W-:Y:S02]  /*9d020*/  IADD3.X R10, R10, UR8, RZ, P0, !PT ;  /* 0x000000080a0a7c10 */ /* 0x000fe400087fe4ff */
[----:B------:R-:W-:Y:S01]  /*9d030*/  IADD3 R11, P0, R11, UR47, RZ ;  /* 0x0000002f0b0b7c10 */ /* 0x000fe2000ff1e0ff */
[----:B------:R-:W-:Y:S01]  /*9d040*/  STL [R1+0x1b6c], R12 ;  /* 0x001b6c0c01007387 */ /* 0x000fe20000100800 */
[----:B----4-:R-:W-:Y:S02]  /*9d050*/  IADD3.X R8, R8, UR8, RZ, P1, !PT ;  /* 0x0000000808087c10 */ /* 0x010fe40008ffe4ff */
        /* <DEDUP_REMOVED lines=22> */
[----:B0-----:R-:W4:Y:S01]  /*9d1c0*/  LDL.LU R33, [R1+0x1b38] ;  /* 0x001b380001217983 */ /* 0x001f220000300800 */
[----:B------:R-:W-:-:S02]  /*9d1d0*/  IADD3 R55, P5, R55, UR47, RZ ;  /* 0x0000002f37377c10 */ /* 0x000fc4000ffbe0ff */
[----:B------:R-:W-:Y:S02]  /*9d1e0*/  IADD3 R56, P6, R56, UR47, RZ ;  /* 0x0000002f38387c10 */ /* 0x000fe4000ffde0ff */
[----:B------:R-:W-:Y:S02]  /*9d1f0*/  IADD3.X R57, R57, UR8, RZ, P0, !PT ;  /* 0x0000000839397c10 */ /* 0x000fe400087fe4ff */
[----:B------:R-:W-:Y:S01]  /*9d200*/  IADD3 R58, P0, R58, UR47, RZ ;  /* 0x0000002f3a3a7c10 */ /* 0x000fe2000ff1e0ff */
[----:B------:R-:W-:Y:S04]  /*9d210*/  STL [R1+0x1b34], R55 ;  /* 0x001b343701007387 */ /* 0x000fe80000100800 */
[----:B------:R-:W-:Y:S04]  /*9d220*/  STL [R1+0x1b2c], R56 ;  /* 0x001b2c3801007387 */ /* 0x000fe80000100800 */
[----:B------:R-:W-:Y:S04]  /*9d230*/  STL [R1+0x1b58], R57 ;  /* 0x001b583901007387 */ /* 0x000fe80000100800 */
[----:B------:R-:W-:Y:S01]  /*9d240*/  STL [R1+0x1b24], R58 ;  /* 0x001b243a01007387 */ /* 0x000fe20000100800 */
[----:B--2---:R-:W-:-:S02]  /*9d250*/  IADD3.X R59, R59, UR8, RZ, P1, !PT ;  /* 0x000000083b3b7c10 */ /* 0x004fc40008ffe4ff */
[----:B------:R-:W-:Y:S02]  /*9d260*/  IADD3 R60, P1, R60, UR47, RZ ;  /* 0x0000002f3c3c7c10 */ /* 0x000fe4000ff3e0ff */
[----:B------:R-:W-:Y:S02]  /*9d270*/  IADD3.X R61, R61, UR8, RZ, P2, !PT ;  /* 0x000000083d3d7c10 */ /* 0x000fe400097fe4ff */
[----:B------:R-:W-:Y:S01]  /*9d280*/  IADD3 R32, P2, R32, UR47, RZ ;  /* 0x0000002f20207c10 */ /* 0x000fe2000ff5e0ff */
[----:B------:R-:W-:Y:S04]  /*9d290*/  STL [R1+0x1b50], R59 ;  /* 0x001b503b01007387 */ /* 0x000fe80000100800 */
[----:B------:R-:W-:Y:S04]  /*9d2a0*/  STL [R1+0x1b1c], R60 ;  /* 0x001b1c3c01007387 */ /* 0x000fe80000100800 */
[----:B------:R-:W2:Y:S04]  /*9d2b0*/  LDL.LU R19, [R1+0x1b04] ;  /* 0x001b040001137983 */ /* 0x000ea80000300800 */
[----:B------:R-:W-:Y:S01]  /*9d2c0*/  STL [R1+0x1b48], R61 ;  /* 0x001b483d01007387 */ /* 0x000fe20000100800 */
[----:B---3--:R-:W-:-:S03]  /*9d2d0*/  IADD3.X R34, R34, UR8, RZ, P3, !PT ;  /* 0x0000000822227c10 */ /* 0x008fc60009ffe4ff */
        /* <DEDUP_REMOVED lines=11> */
[----:B------:R-:W-:-:S05]  /*9d390*/  IADD3 R35, P3, R35, UR47, RZ ;  /* 0x0000002f23237c10 */ /* 0x000fca000ff7e0ff */
[----:B------:R0:W-:Y:S04]  /*9d3a0*/  STL [R1+0x1b0c], R35 ;  /* 0x001b0c2301007387 */ /* 0x0001e80000100800 */
        /* <DEDUP_REMOVED lines=20> */
[----:B0-----:R-:W4:Y:S01]  /*9d4f0*/  LDL.LU R33, [R1+0x1a94] ;  /* 0x001a940001217983 */ /* 0x001f220000300800 */
[----:B--2---:R-:W-:-:S02]  /*9d500*/  IADD3 R19, P4, R19, UR47, RZ ;  /* 0x0000002f13137c10 */ /* 0x004fc4000ff9e0ff */
[----:B---3--:R-:W-:Y:S02]  /*9d510*/  IADD3.X R16, R16, UR8, RZ, P5, !PT ;  /* 0x0000000810107c10 */ /* 0x008fe4000affe4ff */
[----:B------:R-:W-:Y:S01]  /*9d520*/  IADD3 R17, P5, R17, UR47, RZ ;  /* 0x0000002f11117c10 */ /* 0x000fe2000ffbe0ff */
[----:B------:R-:W-:Y:S01]  /*9d530*/  STL [R1+0x1b04], R19 ;  /* 0x001b041301007387 */ /* 0x000fe20000100800 */
[----:B------:R-:W-:Y:S02]  /*9d540*/  IADD3.X R14, R14, UR8, RZ, P6, !PT ;  /* 0x000000080e0e7c10 */ /* 0x000fe4000b7fe4ff */
[----:B------:R-:W-:Y:S02]  /*9d550*/  IADD3.X R12, R12, UR8, RZ, P0, !PT ;  /* 0x000000080c0c7c10 */ /* 0x000fe400087fe4ff */
[----:B------:R-:W-:Y:S01]  /*9d560*/  IADD3 R15, P6, R15, UR47, RZ ;  /* 0x0000002f0f0f7c10 */ /* 0x000fe2000ffde0ff */
[----:B------:R-:W-:Y:S04]  /*9d570*/  STL [R1+0x1b30], R16 ;  /* 0x001b301001007387 */ /* 0x000fe80000100800 */
[----:B------:R-:W-:Y:S01]  /*9d580*/  STL [R1+0x1afc], R17 ;  /* 0x001afc1101007387 */ /* 0x000fe20000100800 */
[----:B------:R-:W-:-:S03]  /*9d590*/  IADD3 R34, P0, R34, UR47, RZ ;  /* 0x0000002f22227c10 */ /* 0x000fc6000ff1e0ff */
[----:B------:R-:W-:Y:S04]  /*9d5a0*/  STL [R1+0x1b28], R14 ;  /* 0x001b280e01007387 */ /* 0x000fe80000100800 */
[----:B------:R0:W-:Y:S04]  /*9d5b0*/  STL [R1+0x1aec], R34 ;  /* 0x001aec2201007387 */ /* 0x0001e80000100800 */
[----:B------:R-:W-:Y:S01]  /*9d5c0*/  STL [R1+0x1af4], R15 ;  /* 0x001af40f01007387 */ /* 0x000fe20000100800 */
[----:B------:R-:W-:Y:S02]  /*9d5d0*/  IADD3.X R13, R13, UR8, RZ, P1, !PT ;  /* 0x000000080d0d7c10 */ /* 0x000fe40008ffe4ff */
[----:B------:R-:W-:-:S02]  /*9d5e0*/  IADD3 R10, P1, R10, UR47, RZ ;  /* 0x0000002f0a0a7c10 */ /* 0x000fc4000ff3e0ff */
[----:B------:R-:W-:Y:S01]  /*9d5f0*/  IADD3.X R11, R11, UR8, RZ, P2, !PT ;  /* 0x000000080b0b7c10 */ /* 0x000fe200097fe4ff */
[----:B0-----:R-:W2:Y:S04]  /*9d600*/  LDL.LU R34, [R1+0x1ac0] ;  /* 0x001ac00001227983 */ /* 0x001ea80000300800 */
[----:B------:R-:W-:Y:S04]  /*9d610*/  STL [R1+0x1b20], R12 ;  /* 0x001b200c01007387 */ /* 0x000fe80000100800 */
[----:B------:R-:W-:Y:S01]  /*9d620*/  STL [R1+0x1b18], R13 ;  /* 0x001b180d01007387 */ /* 0x000fe20000100800 */
[----:B------:R-:W-:-:S02]  /*9d630*/  IADD3 R8, P2, R8, UR47, RZ ;  /* 0x0000002f08087c10 */ /* 0x000fc4000ff5e0ff */
        /* <DEDUP_REMOVED lines=22> */
[----:B0-----:R-:W3:Y:S01]  /*9d7a0*/  LDL.LU R35, [R1+0x1a8c] ;  /* 0x001a8c0001237983 */ /* 0x001ee20000300800 */
[----:B------:R-:W-:-:S02]  /*9d7b0*/  IADD3.X R56, R56, UR8, RZ, P1, !PT ;  /* 0x0000000838387c10 */ /* 0x000fc40008ffe4ff */
[----:B------:R-:W-:Y:S02]  /*9d7c0*/  IADD3 R57, P1, R57, UR47, RZ ;  /* 0x0000002f39397c10 */ /* 0x000fe4000ff3e0ff */
[----:B------:R-:W-:Y:S01]  /*9d7d0*/  IADD3.X R58, R58, UR8, RZ, P2, !PT ;  /* 0x000000083a3a7c10 */ /* 0x000fe200097fe4ff */
[----:B------:R-:W-:Y:S04]  /*9d7e0*/  STL [R1+0x1ae8], R55 ;  /* 0x001ae83701007387 */ /* 0x000fe80000100800 */
[----:B------:R-:W-:Y:S01]  /*9d7f0*/  STL [R1+0x1ae0], R56 ;  /* 0x001ae03801007387 */ /* 0x000fe20000100800 */
[----:B----4-:R-:W-:Y:S02]  /*9d800*/  IADD3 R59, P2, R59, UR47, RZ ;  /* 0x0000002f3b3b7c10 */ /* 0x010fe4000ff5e0ff */
[----:B------:R-:W-:Y:S01]  /*9d810*/  IADD3.X R60, R60, UR8, RZ, P3, !PT ;  /* 0x000000083c3c7c10 */ /* 0x000fe20009ffe4ff */
[----:B------:R-:W-:Y:S01]  /*9d820*/  STL [R1+0x1aac], R57 ;  /* 0x001aac3901007387 */ /* 0x000fe20000100800 */
[----:B------:R-:W-:-:S03]  /*9d830*/  IADD3 R61, P3, R61, UR47, RZ ;  /* 0x0000002f3d3d7c10 */ /* 0x000fc6000ff7e0ff */
[----:B------:R-:W-:Y:S01]  /*9d840*/  STL [R1+0x1ad8], R58 ;  /* 0x001ad83a01007387 */ /* 0x000fe20000100800 */
[----:B------:R-:W-:-:S03]  /*9d850*/  IADD3.X R32, R32, UR8, RZ, P4, !PT ;  /* 0x0000000820207c10 */ /* 0x000fc6000a7fe4ff */
[----:B------:R-:W-:Y:S04]  /*9d860*/  STL [R1+0x1aa4], R59 ;  /* 0x001aa43b01007387 */ /* 0x000fe80000100800 */
[----:B------:R-:W-:Y:S04]  /*9d870*/  STL [R1+0x1ad0], R60 ;  /* 0x001ad03c01007387 */ /* 0x000fe80000100800 */
[----:B------:R-:W4:Y:S01]  /*9d880*/  LDL.LU R19, [R1+0x1ab8] ;  /* 0x001ab80001137983 */ /* 0x000f220000300800 */
[----:B------:R-:W-:-:S03]  /*9d890*/  IADD3 R33, P4, R33, UR47, RZ ;  /* 0x0000002f21217c10 */ /* 0x000fc6000ff9e0ff */
        /* <DEDUP_REMOVED lines=28> */
[----:B---3--:R-:W-:-:S05]  /*9da60*/  IADD3 R35, P5, R35, UR47, RZ ;  /* 0x0000002f23237c10 */ /* 0x008fca000ffbe0ff */
[----:B------:R0:W-:Y:S04]  /*9da70*/  STL [R1+0x1a8c], R35 ;  /* 0x001a8c2301007387 */ /* 0x0001e80000100800 */
[----:B------:R-:W3:Y:S04]  /*9da80*/  LDL.LU R59, [R1+0x1a58] ;  /* 0x001a5800013b7983 */ /* 0x000ee80000300800 */
[----:B------:R-:W3:Y:S04]  /*9da90*/  LDL.LU R60, [R1+0x1a24] ;  /* 0x001a2400013c7983 */ /* 0x000ee80000300800 */
[----:B------:R-:W3:Y:S04]  /*9daa0*/  LDL.LU R61, [R1+0x1a50] ;  /* 0x001a5000013d7983 */ /* 0x000ee80000300800 */
[----:B------:R-:W3:Y:S04]  /*9dab0*/  LDL.LU R32, [R1+0x1a1c] ;  /* 0x001a1c0001207983 */ /* 0x000ee80000300800 */
[----:B0-----:R-:W3:Y:S01]  /*9dac0*/  LDL.LU R35, [R1+0x1a48] ;  /* 0x001a480001237983 */ /* 0x001ee20000300800 */
[----:B----4-:R-:W-:-:S02]  /*9dad0*/  IADD3.X R19, R19, UR8, RZ, P6, !PT ;  /* 0x0000000813137c10 */ /* 0x010fc4000b7fe4ff */
        /* <DEDUP_REMOVED lines=11> */
[----:B0-----:R-:W4:Y:S01]  /*9db90*/  LDL.LU R33, [R1+0x1a14] ;  /* 0x001a140001217983 */ /* 0x001f220000300800 */
[----:B------:R-:W-:Y:S02]  /*9dba0*/  IADD3 R12, P1, R12, UR47, RZ ;  /* 0x0000002f0c0c7c10 */ /* 0x000fe4000ff3e0ff */
[----:B------:R-:W-:-:S02]  /*9dbb0*/  IADD3 R13, P2, R13, UR47, RZ ;  /* 0x0000002f0d0d7c10 */ /* 0x000fc4000ff5e0ff */
        /* <DEDUP_REMOVED lines=9> */
[----:B------:R-:W-:Y:S02]  /*9dc50*/  IADD3 R7, P5, R7, UR47, RZ ;  /* 0x0000002f07077c10 */ /* 0x000fe4000ffbe0ff */
[----:B------:R-:W-:Y:S01]  /*9dc60*/  IADD3.X R4, R4, UR8, RZ, P6, !PT ;  /* 0x0000000804047c10 */ /* 0x000fe2000b7fe4ff */
        /* <DEDUP_REMOVED lines=14> */
[----:B------:R-:W-:Y:S01]  /*9dd50*/  STL [R1+0x1a70], R54 ;  /* 0x001a703601007387 */ /* 0x000fe20000100800 */
[----:B------:R-:W-:-:S02]  /*9dd60*/  IADD3 R55, P1, R55, UR47, RZ ;  /* 0x0000002f37377c10 */ /* 0x000fc4000ff3e0ff */
[----:B------:R-:W-:Y:S02]  /*9dd70*/  IADD3 R56, P2, R56, UR47, RZ ;  /* 0x0000002f38387c10 */ /* 0x000fe4000ff5e0ff */
[----:B------:R-:W-:Y:S02]  /*9dd80*/  IADD3.X R57, R57, UR8, RZ, P3, !PT ;  /* 0x0000000839397c10 */ /* 0x000fe40009ffe4ff */
[----:B------:R-:W-:Y:S01]  /*9dd90*/  IADD3 R58, P3, R58, UR47, RZ ;  /* 0x0000002f3a3a7c10 */ /* 0x000fe2000ff7e0ff */
[----:B0-----:R-:W2:Y:S04]  /*9dda0*/  LDL.LU R34, [R1+0x1a40] ;  /* 0x001a400001227983 */ /* 0x001ea80000300800 */
[----:B------:R-:W-:Y:S04]  /*9ddb0*/  STL [R1+0x1a3c], R55 ;  /* 0x001a3c3701007387 */ /* 0x000fe80000100800 */
[----:B------:R-:W-:Y:S04]  /*9ddc0*/  STL [R1+0x1a34], R56 ;  /* 0x001a343801007387 */ /* 0x000fe80000100800 */
[----:B------:R-:W-:Y:S01]  /*9ddd0*/  STL [R1+0x1a60], R57 ;  /* 0x001a603901007387 */ /* 0x000fe20000100800 */
[----:B---3--:R-:W-:-:S02]  /*9dde0*/  IADD3.X R59, R59, UR8, RZ, P4, !PT ;  /* 0x000000083b3b7c10 */ /* 0x008fc4000a7fe4ff */
[----:B------:R-:W-:Y:S02]  /*9ddf0*/  IADD3 R60, P4, R60, UR47, RZ ;  /* 0x0000002f3c3c7c10 */ /* 0x000fe4000ff9e0ff */
[----:B------:R-:W-:Y:S01]  /*9de00*/  IADD3.X R61, R61, UR8, RZ, P5, !PT ;  /* 0x000000083d3d7c10 */ /* 0x000fe2000affe4ff */
[----:B------:R-:W-:Y:S01]  /*9de10*/  STL [R1+0x1a2c], R58 ;  /* 0x001a2c3a01007387 */ /* 0x000fe20000100800 */
[----:B------:R-:W-:-:S03]  /*9de20*/  IADD3 R32, P5, R32, UR47, RZ ;  /* 0x0000002f20207c10 */ /* 0x000fc6000ffbe0ff */
[----:B------:R-:W-:Y:S04]  /*9de30*/  STL [R1+0x1a58], R59 ;  /* 0x001a583b01007387 */ /* 0x000fe80000100800 */
[----:B------:R-:W-:Y:S04]  /*9de40*/  STL [R1+0x1a24], R60 ;  /* 0x001a243c01007387 */ /* 0x000fe80000100800 */
[----:B------:R-:W3:Y:S04]  /*9de50*/  LDL.LU R19, [R1+0x1a0c] ;  /* 0x001a0c0001137983 */ /* 0x000ee80000300800 */
[----:B------:R-:W-:Y:S01]  /*9de60*/  STL [R1+0x1a50], R61 ;  /* 0x001a503d01007387 */ /* 0x000fe20000100800 */
[----:B------:R-:W-:-:S03]  /*9de70*/  IADD3.X R35, R35, UR8, RZ, P6, !PT ;  /* 0x0000000823237c10 */ /* 0x000fc6000b7fe4ff */
        /* <DEDUP_REMOVED lines=11> */
[----:B----4-:R-:W-:-:S05]  /*9df30*/  IADD3 R33, P6, R33, UR47, RZ ;  /* 0x0000002f21217c10 */ /* 0x010fca000ffde0ff */
        /* <DEDUP_REMOVED lines=21> */
[----:B0-----:R-:W2:Y:S01]  /*9e090*/  LDL.LU R34, [R1+0x4190] ;  /* 0x0041900001227983 */ /* 0x001ea20000300800 */
[----:B---3--:R-:W-:-:S02]  /*9e0a0*/  IADD3 R19, P0, R19, UR47, RZ ;  /* 0x0000002f13137c10 */ /* 0x008fc4000ff1e0ff */
        /* <DEDUP_REMOVED lines=19> */
[----:B------:R-:W-:-:S02]  /*9e1e0*/  IADD3.X R9, R9, UR8, RZ, P6, !PT ;  /* 0x0000000809097c10 */ /* 0x000fc4000b7fe4ff */
        /* <DEDUP_REMOVED lines=37> */
[----:B------:R-:W-:-:S03]  /*9e440*/  IADD3 R34, P0, R34, UR47, RZ ;  /* 0x0000002f22227c10 */ /* 0x000fc6000ff1e0ff */
[----:B------:R-:W2:Y:S04]  /*9e450*/  LDL.LU R16, [R1+0x4180] ;  /* 0x0041800001107983 */ /* 0x000ea80000300800 */
[----:B------:R-:W-:Y:S04]  /*9e460*/  STL [R1+0x19d4], R32 ;  /* 0x0019d42001007387 */ /* 0x000fe80000100800 */
[----:B------:R-:W2:Y:S04]  /*9e470*/  LDL.LU R17, [R1+0x41ac] ;  /* 0x0041ac0001117983 */ /* 0x000ea80000300800 */
[----:B------:R0:W-:Y:S04]  /*9e480*/  STL [R1+0x4190], R34 ;  /* 0x0041902201007387 */ /* 0x0001e80000100800 */
        /* <DEDUP_REMOVED lines=29> */
[----:B0-----:R-:W4:Y:S01]  /*9e660*/  LDL.LU R33, [R1+0x4144] ;  /* 0x0041440001217983 */ /* 0x001f220000300800 */
[----:B--2---:R-:W-:-:S02]  /*9e670*/  IADD3.X R19, R19, UR8, RZ, P2, !PT ;  /* 0x0000000813137c10 */ /* 0x004fc400097fe4ff */
[----:B------:R-:W-:Y:S02]  /*9e680*/  IADD3 R16, P2, R16, UR47, RZ ;  /* 0x0000002f10107c10 */ /* 0x000fe4000ff5e0ff */
        /* <DEDUP_REMOVED lines=43> */
[----:B------:R-:W-:Y:S01]  /*9e940*/  IADD3 R58, P6, R58, UR47, RZ ;  /* 0x0000002f3a3a7c10 */ /* 0x000fe2000ffde0ff */
[----:B------:R-:W-:Y:S04]  /*9e950*/  STL [R1+0x4138], R55 ;  /* 0x0041383701007387 */ /* 0x000fe80000100800 */
[----:B------:R-:W-:Y:S01]  /*9e960*/  STL [R1+0x4130], R56 ;  /* 0x0041303801007387 */ /* 0x000fe20000100800 */
[----:B----4-:R-:W-:-:S02]  /*9e970*/  IADD3.X R59, R59, UR8, RZ, P0, !PT ;  /* 0x000000083b3b7c10 */ /* 0x010fc400087fe4ff */
[----:B------:R-:W-:Y:S01]  /*9e980*/  IADD3 R60, P0, R60, UR47, RZ ;  /* 0x0000002f3c3c7c10 */ /* 0x000fe2000ff1e0ff */
[----:B------:R-:W-:Y:S01]  /*9e990*/  STL [R1+0x415c], R57 ;  /* 0x00415c3901007387 */ /* 0x000fe20000100800 */
[----:B------:R-:W-:-:S03]  /*9e9a0*/  IADD3.X R61, R61, UR8, RZ, P1, !PT ;  /* 0x000000083d3d7c10 */ /* 0x000fc60008ffe4ff */
[----:B------:R-:W-:Y:S01]  /*9e9b0*/  STL [R1+0x4128], R58 ;  /* 0x0041283a01007387 */ /* 0x000fe20000100800 */
[----:B------:R-:W-:-:S03]  /*9e9c0*/  IADD3 R32, P1, R32, UR47, RZ ;  /* 0x0000002f20207c10 */ /* 0x000fc6000ff3e0ff */
[----:B------:R-:W-:Y:S04]  /*9e9d0*/  STL [R1+0x4154], R59 ;  /* 0x0041543b01007387 */ /* 0x000fe80000100800 */
[----:B------:R-:W-:Y:S04]  /*9e9e0*/  STL [R1+0x4120], R60 ;  /* 0x0041203c01007387 */ /* 0x000fe80000100800 */
[----:B------:R-:W4:Y:S01]  /*9e9f0*/  LDL.LU R19, [R1+0x4108] ;  /* 0x0041080001137983 */ /* 0x000f220000300800 */
[----:B------:R-:W-:-:S03]  /*9ea00*/  IADD3.X R33, R33, UR8, RZ, P2, !PT ;  /* 0x0000000821217c10 */ /* 0x000fc600097fe4ff */
        /* <DEDUP_REMOVED lines=82> */
[----:B------:R-:W-:Y:S04]  /*9ef30*/  STL [R1+0x40e4], R56 ;  /* 0x0040e43801007387 */ /* 0x000fe80000100800 */
[----:B------:R-:W-:Y:S01]  /*9ef40*/  STL [R1+0x40b0], R57 ;  /* 0x0040b03901007387 */ /* 0x000fe20000100800 */
[----:B---3--:R-:W-:-:S02]  /*9ef50*/  IADD3 R59, P1, R59, UR47, RZ ;  /* 0x0000002f3b3b7c10 */ /* 0x008fc4000ff3e0ff */
[----:B------:R-:W-:Y:S02]  /*9ef60*/  IADD3.X R60, R60, UR8, RZ, P2, !PT ;  /* 0x000000083c3c7c10 */ /* 0x000fe400097fe4ff */
[----:B------:R-:W-:Y:S01]  /*9ef70*/  IADD3 R61, P2, R61, UR47, RZ ;  /* 0x0000002f3d3d7c10 */ /* 0x000fe2000ff5e0ff */
[----:B------:R-:W-:Y:S01]  /*9ef80*/  STL [R1+0x40dc], R58 ;  /* 0x0040dc3a01007387 */ /* 0x000fe20000100800 */
[----:B------:R-:W-:-:S03]  /*9ef90*/  IADD3.X R32, R32, UR8, RZ, P3, !PT ;  /* 0x0000000820207c10 */ /* 0x000fc60009ffe4ff */
[----:B------:R-:W-:Y:S04]  /*9efa0*/  STL [R1+0x40a8], R59 ;  /* 0x0040a83b01007387 */ /* 0x000fe80000100800 */
[----:B------:R-:W-:Y:S04]  /*9efb0*/  STL [R1+0x40d4], R60 ;  /* 0x0040d43c01007387 */ /* 0x000fe80000100800 */
[----:B------:R-:W3:Y:S04]  /*9efc0*/  LDL.LU R19, [R1+0x40bc] ;  /* 0x0040bc0001137983 */ /* 0x000ee80000300800 */
[----:B------:R-:W-:Y:S01]  /*9efd0*/  STL [R1+0x40a0], R61 ;  /* 0x0040a03d01007387 */ /* 0x000fe20000100800 */
[----:B------:R-:W-:-:S03]  /*9efe0*/  IADD3 R35, P3, R35, UR47, RZ ;  /* 0x0000002f23237c10 */ /* 0x000fc6000ff7e0ff */
        /* <DEDUP_REMOVED lines=33> */
[----:B0-----:R-:W2:Y:S01]  /*9f200*/  LDL.LU R34, [R1+0x404c] ;  /* 0x00404c0001227983 */ /* 0x001ea20000300800 */
[----:B---3--:R-:W-:-:S02]  /*9f210*/  IADD3.X R19, R19, UR8, RZ, P5, !PT ;  /* 0x0000000813137c10 */ /* 0x008fc4000affe4ff */
        /* <DEDUP_REMOVED lines=16> */
[----:B------:R-:W-:Y:S04]  /*9f320*/  STL [R1+0x4078], R12 ;  /* 0x0040780c01007387 */ /* 0x000fe80000100800 */
[----:B------:R-:W-:Y:S04]  /*9f330*/  STL [R1+0x4070], R13 ;  /* 0x0040700d01007387 */ /* 0x000fe80000100800 */
[----:B------:R-:W-:Y:S01]  /*9f340*/  STL [R1+0x409c], R10 ;  /* 0x00409c0a01007387 */ /* 0x000fe20000100800 */
[----:B----4-:R-:W-:-:S02]  /*9f350*/  IADD3.X R8, R8, UR8, RZ, P3, !PT ;  /* 0x0000000808087c10 */ /* 0x010fc40009ffe4ff */
        /* <DEDUP_REMOVED lines=37> */
[----:B------:R-:W-:-:S03]  /*9f5b0*/  IADD3.X R34, R34, UR8, RZ, P5, !PT ;  /* 0x0000000822227c10 */ /* 0x000fc6000affe4ff */
        /* <DEDUP_REMOVED lines=35> */
[----:B------:R-:W-:Y:S02]  /*9f7f0*/  IADD3.X R16, R16, UR8, RZ, P0, !PT ;  /* 0x0000000810107c10 */ /* 0x000fe400087fe4ff */
        /* <DEDUP_REMOVED lines=17> */
[----:B---3--:R-:W-:-:S02]  /*9f910*/  IADD3 R8, P4, R8, UR47, RZ ;  /* 0x0000002f08087c10 */ /* 0x008fc4000ff9e0ff */
        /* <DEDUP_REMOVED lines=27> */
[----:B------:R-:W-:Y:S04]  /*9fad0*/  STL [R1+0x3fec], R56 ;  /* 0x003fec3801007387 */ /* 0x000fe80000100800 */
[----:B------:R-:W-:Y:S01]  /*9fae0*/  STL [R1+0x3fb8], R57 ;  /* 0x003fb83901007387 */ /* 0x000fe20000100800 */
[----:B----4-:R-:W-:-:S02]  /*9faf0*/  IADD3 R59, P4, R59, UR47, RZ ;  /* 0x0000002f3b3b7c10 */ /* 0x010fc4000ff9e0ff */
[----:B------:R-:W-:Y:S02]  /*9fb00*/  IADD3.X R60, R60, UR8, RZ, P5, !PT ;  /* 0x000000083c3c7c10 */ /* 0x000fe4000affe4ff */
[----:B------:R-:W-:Y:S01]  /*9fb10*/  IADD3 R61, P5, R61, UR47, RZ ;  /* 0x0000002f3d3d7c10 */ /* 0x000fe2000ffbe0ff */
[----:B------:R-:W-:Y:S01]  /*9fb20*/  STL [R1+0x3fe4], R58 ;  /* 0x003fe43a01007387 */ /* 0x000fe20000100800 */
[----:B------:R-:W-:-:S03]  /*9fb30*/  IADD3.X R32, R32, UR8, RZ, P6, !PT ;  /* 0x0000000820207c10 */ /* 0x000fc6000b7fe4ff */
[----:B------:R-:W-:Y:S04]  /*9fb40*/  STL [R1+0x3fb0], R59 ;  /* 0x003fb03b01007387 */ /* 0x000fe80000100800 */
[----:B------:R-:W-:Y:S04]  /*9fb50*/  STL [R1+0x3fdc], R60 ;  /* 0x003fdc3c01007387 */ /* 0x000fe80000100800 */
[----:B------:R-:W4:Y:S04]  /*9fb60*/  LDL.LU R19, [R1+0x3fc4] ;  /* 0x003fc40001137983 */ /* 0x000f280000300800 */
[----:B------:R-:W-:Y:S01]  /*9fb70*/  STL [R1+0x3fa8], R61 ;  /* 0x003fa83d01007387 */ /* 0x000fe20000100800 */
[----:B------:R-:W-:-:S03]  /*9fb80*/  IADD3 R33, P6, R33, UR47, RZ ;  /* 0x0000002f21217c10 */ /* 0x000fc6000ffde0ff */
        /* <DEDUP_REMOVED lines=82> */
[----:B------:R-:W-:Y:S04]  /*a00b0*/  STL [R1+0x3f6c], R57 ;  /* 0x003f6c3901007387 */ /* 0x000fe80000100800 */
[----:B------:R-:W-:Y:S01]  /*a00c0*/  STL [R1+0x3f38], R58 ;  /* 0x003f383a01007387 */ /* 0x000fe20000100800 */
[----:B---3--:R-:W-:-:S02]  /*a00d0*/  IADD3.X R59, R59, UR8, RZ, P6, !PT ;  /* 0x000000083b3b7c10 */ /* 0x008fc4000b7fe4ff */
[----:B------:R-:W-:Y:S02]  /*a00e0*/  IADD3 R60, P6, R60, UR47, RZ ;  /* 0x0000002f3c3c7c10 */ /* 0x000fe4000ffde0ff */
[----:B------:R-:W-:Y:S02]  /*a00f0*/  IADD3.X R61, R61, UR8, RZ, P0, !PT ;  /* 0x000000083d3d7c10 */ /* 0x000fe400087fe4ff */
[----:B------:R-:W-:Y:S01]  /*a0100*/  IADD3 R32, P0, R32, UR47, RZ ;  /* 0x0000002f20207c10 */ /* 0x000fe2000ff1e0ff */
        /* <DEDUP_REMOVED lines=179> */
[----:B------:R-:W-:Y:S04]  /*a0c40*/  STL [R1+0x3e48], R56 ;  /* 0x003e483801007387 */ /* 0x000fe80000100800 */
[----:B------:R-:W-:Y:S01]  /*a0c50*/  STL [R1+0x3e74], R57 ;  /* 0x003e743901007387 */ /* 0x000fe20000100800 */
[----:B----4-:R-:W-:-:S02]  /*a0c60*/  IADD3.X R59, R59, UR8, RZ, P2, !PT ;  /* 0x000000083b3b7c10 */ /* 0x010fc400097fe4ff */
[----:B------:R-:W-:Y:S02]  /*a0c70*/  IADD3 R60, P2, R60, UR47, RZ ;  /* 0x0000002f3c3c7c10 */ /* 0x000fe4000ff5e0ff */
[----:B------:R-:W-:Y:S01]  /*a0c80*/  IADD3.X R61, R61, UR8, RZ, P3, !PT ;  /* 0x000000083d3d7c10 */ /* 0x000fe20009ffe4ff */
[----:B------:R-:W-:Y:S01]  /*a0c90*/  STL [R1+0x3e40], R58 ;  /* 0x003e403a01007387 */ /* 0x000fe20000100800 */
[----:B------:R-:W-:-:S03]  /*a0ca0*/  IADD3 R32, P3, R32, UR47, RZ ;  /* 0x0000002f20207c10 */ /* 0x000fc6000ff7e0ff */
[----:B------:R-:W-:Y:S04]  /*a0cb0*/  STL [R1+0x3e6c], R59 ;  /* 0x003e6c3b01007387 */ /* 0x000fe80000100800 */
[----:B------:R-:W-:Y:S04]  /*a0cc0*/  STL [R1+0x3e38], R60 ;  /* 0x003e383c01007387 */ /* 0x000fe80000100800 */
[----:B------:R-:W4:Y:S04]  /*a0cd0*/  LDL.LU R19, [R1+0x3e20] ;  /* 0x003e200001137983 */ /* 0x000f280000300800 */
[----:B------:R-:W-:Y:S01]  /*a0ce0*/  STL [R1+0x3e64], R61 ;  /* 0x003e643d01007387 */ /* 0x000fe20000100800 */
[----:B------:R-:W-:-:S03]  /*a0cf0*/  IADD3.X R33, R33, UR8, RZ, P4, !PT ;  /* 0x0000000821217c10 */ /* 0x000fc6000a7fe4ff */
        /* <DEDUP_REMOVED lines=120> */
[----:B--2---:R-:W-:-:S05]  /*a1480*/  IADD3 R34, P6, R34, UR47, RZ ;  /* 0x0000002f22227c10 */ /* 0x004fca000ffde0ff */
[----:B------:R2:W-:Y:S04]  /*a1490*/  STL [R1+0x3da8], R34 ;  /* 0x003da82201007387 */ /* 0x0005e80000100800 */
[----:B------:R-:W4:Y:S04]  /*a14a0*/  LDL.LU R60, [R1+0x3d74] ;  /* 0x003d7400013c7983 */ /* 0x000f280000300800 */
[----:B------:R-:W4:Y:S04]  /*a14b0*/  LDL.LU R61, [R1+0x3d40] ;  /* 0x003d4000013d7983 */ /* 0x000f280000300800 */
[----:B------:R-:W4:Y:S04]  /*a14c0*/  LDL.LU R32, [R1+0x3d6c] ;  /* 0x003d6c0001207983 */ /* 0x000f280000300800 */
[----:B0-----:R-:W4:Y:S04]  /*a14d0*/  LDL.LU R33, [R1+0x1d4c] ;  /* 0x001d4c0001217983 */ /* 0x001f280000300800 */
[----:B--2---:R-:W2:Y:S01]  /*a14e0*/  LDL.LU R34, [R1+0x3d64] ;  /* 0x003d640001227983 */ /* 0x004ea20000300800 */
        /* <DEDUP_REMOVED lines=34> */
[----:B------:R-:W-:Y:S04]  /*a1710*/  STL [R1+0x3d9c], R4 ;  /* 0x003d9c0401007387 */ /* 0x000fe80000100800 */
[----:B------:R-:W-:Y:S04]  /*a1720*/  STL [R1+0x3d68], R5 ;  /* 0x003d680501007387 */ /* 0x000fe80000100800 */
[----:B------:R-:W-:Y:S04]  /*a1730*/  STL [R1+0x3d94], R2 ;  /* 0x003d940201007387 */ /* 0x000fe80000100800 */
[----:B------:R-:W-:Y:S04]  /*a1740*/  STL [R1+0x3d60], R3 ;  /* 0x003d600301007387 */ /* 0x000fe80000100800 */
[----:B------:R0:W-:Y:S02]  /*a1750*/  STL [R1+0x3d84], R59 ;  /* 0x003d843b01007387 */ /* 0x0001e40000100800 */
[----:B0-----:R-:W0:Y:S01]  /*a1760*/  LDC R59, c[0x0][0x23c] ;  /* 0x00008f00ff3b7b82 */ /* 0x001e220000000800 */
[----:B------:R-:W-:-:S02]  /*a1770*/  IADD3.X R54, R54, UR8, RZ, P2, !PT ;  /* 0x0000000836367c10 */ /* 0x000fc400097fe4ff */
[----:B------:R-:W-:Y:S02]  /*a1780*/  IADD3 R55, P2, R55, UR47, RZ ;  /* 0x0000002f37377c10 */ /* 0x000fe4000ff5e0ff */
[----:B------:R-:W-:Y:S02]  /*a1790*/  IADD3 R56, P3, R56, UR47, RZ ;  /* 0x0000002f38387c10 */ /* 0x000fe4000ff7e0ff */
[----:B------:R-:W-:Y:S02]  /*a17a0*/  IADD3.X R57, R57, UR8, RZ, P4, !PT ;  /* 0x0000000839397c10 */ /* 0x000fe4000a7fe4ff */
[----:B------:R-:W-:Y:S01]  /*a17b0*/  IADD3 R58, P4, R58, UR47, RZ ;  /* 0x0000002f3a3a7c10 */ /* 0x000fe2000ff9e0ff */
[----:B------:R4:W-:Y:S04]  /*a17c0*/  STL [R1+0x3d8c], R54 ;  /* 0x003d8c3601007387 */ /* 0x0009e80000100800 */
[----:B------:R1:W-:Y:S04]  /*a17d0*/  STL [R1+0x3d58], R55 ;  /* 0x003d583701007387 */ /* 0x0003e80000100800 */
[----:B------:R1:W-:Y:S04]  /*a17e0*/  STL [R1+0x3d50], R56 ;  /* 0x003d503801007387 */ /* 0x0003e80000100800 */
[----:B------:R1:W-:Y:S04]  /*a17f0*/  STL [R1+0x3d7c], R57 ;  /* 0x003d7c3901007387 */ /* 0x0003e80000100800 */
[----:B------:R1:W-:Y:S01]  /*a1800*/  STL [R1+0x3d48], R58 ;  /* 0x003d483a01007387 */ /* 0x0003e20000100800 */
[----:B0-----:R-:W-:Y:S01]  /*a1810*/  IMAD.SHL.U32 R4, R59, 0x80, RZ ;  /* 0x000000803b047824 */ /* 0x001fe200078e00ff */
[----:B------:R-:W-:-:S02]  /*a1820*/  IADD3.X R60, R60, UR8, RZ, P5, !PT ;  /* 0x000000083c3c7c10 */ /* 0x000fc4000affe4ff */
[----:B------:R-:W-:Y:S02]  /*a1830*/  IADD3 R61, P5, R61, UR47, RZ ;  /* 0x0000002f3d3d7c10 */ /* 0x000fe4000ffbe0ff */
[----:B------:R-:W-:Y:S02]  /*a1840*/  IADD3.X R32, R32, UR8, RZ, P6, !PT ;  /* 0x0000000820207c10 */ /* 0x000fe4000b7fe4ff */
[----:B------:R-:W-:Y:S01]  /*a1850*/  IADD3 R33, P6, R4, R33, RZ ;  /* 0x0000002104217210 */ /* 0x000fe20007fde0ff */
[----:B------:R0:W-:Y:S04]  /*a1860*/  STL [R1+0x3d74], R60 ;  /* 0x003d743c01007387 */ /* 0x0001e80000100800 */
[----:B------:R0:W-:Y:S04]  /*a1870*/  STL [R1+0x3d40], R61 ;  /* 0x003d403d01007387 */ /* 0x0001e80000100800 */
[----:B------:R-:W4:Y:S04]  /*a1880*/  LDL.LU R21, [R1+0x3d5c] ;  /* 0x003d5c0001157983 */ /* 0x000f280000300800 */
[----:B------:R0:W-:Y:S01]  /*a1890*/  STL [R1+0x3d6c], R32 ;  /* 0x003d6c2001007387 */ /* 0x0001e20000100800 */
[----:B--2---:R-:W-:-:S03]  /*a18a0*/  IADD3.X R34, R34, UR8, RZ, P0, !PT ;  /* 0x0000000822227c10 */ /* 0x004fc600087fe4ff */
[----:B------:R-:W2:Y:S04]  /*a18b0*/  LDL.LU R18, [R1+0x1d64] ;  /* 0x001d640001127983 */ /* 0x000ea80000300800 */
[----:B------:R0:W-:Y:S04]  /*a18c0*/  STL [R1+0x1d4c], R33 ;  /* 0x001d4c2101007387 */ /* 0x0001e80000100800 */
[----:B------:R-:W2:Y:S04]  /*a18d0*/  LDL.LU R19, [R1+0x3d54] ;  /* 0x003d540001137983 */ /* 0x000ea80000300800 */
[----:B------:R0:W-:Y:S04]  /*a18e0*/  STL [R1+0x3d64], R34 ;  /* 0x003d642201007387 */ /* 0x0001e80000100800 */
[----:B------:R-:W2:Y:S04]  /*a18f0*/  LDL.LU R16, [R1+0x1d6c] ;  /* 0x001d6c0001107983 */ /* 0x000ea80000300800 */
[----:B------:R-:W2:Y:S04]  /*a1900*/  LDL.LU R17, [R1+0x3d4c] ;  /* 0x003d4c0001117983 */ /* 0x000ea80000300800 */
[----:B------:R-:W2:Y:S04]  /*a1910*/  LDL.LU R14, [R1+0x3790] ;  /* 0x00379000010e7983 */ /* 0x000ea80000300800 */
[----:B------:R-:W2:Y:S04]  /*a1920*/  LDL.LU R2, [R1+0x3d44] ;  /* 0x003d440001027983 */ /* 0x000ea80000300800 */
[----:B------:R-:W2:Y:S04]  /*a1930*/  LDL.LU R15, [R1+0x378c] ;  /* 0x00378c00010f7983 */ /* 0x000ea80000300800 */
[----:B------:R-:W2:Y:S04]  /*a1940*/  LDL.LU R12, [R1+0x3d3c] ;  /* 0x003d3c00010c7983 */ /* 0x000ea80000300800 */
[----:B------:R-:W2:Y:S01]  /*a1950*/  LDL.LU R13, [R1+0x3788] ;  /* 0x00378800010d7983 */ /* 0x000ea20000300800 */
[----:B---3--:R-:W-:-:S05]  /*a1960*/  IADD3 R35, P0, R4, R35, RZ ;  /* 0x0000002304237210 */ /* 0x008fca0007f1e0ff */
        /* <DEDUP_REMOVED lines=9> */
[----:B----4-:R-:W4:Y:S04]  /*a1a00*/  LDL.LU R54, [R1+0x1d48] ;  /* 0x001d480001367983 */ /* 0x010f280000300800 */
[----:B-1----:R-:W4:Y:S04]  /*a1a10*/  LDL.LU R55, [R1+0x376c] ;  /* 0x00376c0001377983 */ /* 0x002f280000300800 */
        /* <DEDUP_REMOVED lines=8> */
[----:B------:R-:W4:Y:S04]  /*a1aa0*/  LDL.LU R34, [R1+0x3778] ;  /* 0x0037780001227983 */ /* 0x000f280000300800 */
[----:B---3--:R-:W3:Y:S01]  /*a1ab0*/  LDL.LU R35, [R1+0x3744] ;  /* 0x0037440001237983 */ /* 0x008ee20000300800 */
[----:B------:R-:W-:-:S02]  /*a1ac0*/  IADD3.X R21, R21, UR8, RZ, P1, !PT ;  /* 0x0000000815157c10 */ /* 0x000fc40008ffe4ff */
[C---:B--2---:R-:W-:Y:S02]  /*a1ad0*/  IADD3 R18, P1, R4.reuse, R18, RZ ;  /* 0x0000001204127210 */ /* 0x044fe40007f3e0ff */
[----:B------:R-:W-:Y:S01]  /*a1ae0*/  IADD3.X R19, R19, UR8, RZ, P2, !PT ;  /* 0x0000000813137c10 */ /* 0x000fe200097fe4ff */
[----:B------:R-:W-:Y:S01]  /*a1af0*/  STL [R1+0x3d5c], R21 ;  /* 0x003d5c1501007387 */ /* 0x000fe20000100800 */
[----:B------:R-:W-:-:S03]  /*a1b00*/  IADD3 R16, P2, R4, R16, RZ ;  /* 0x0000001004107210 */ /* 0x000fc60007f5e0ff */
[----:B------:R-:W-:Y:S01]  /*a1b10*/  STL [R1+0x1d64], R18 ;  /* 0x001d641201007387 */ /* 0x000fe20000100800 */
[----:B------:R-:W-:-:S03]  /*a1b20*/  IADD3.X R2, R2, UR8, RZ, P4, !PT ;  /* 0x0000000802027c10 */ /* 0x000fc6000a7fe4ff */
[----:B------:R-:W-:Y:S04]  /*a1b30*/  STL [R1+0x3d54], R19 ;  /* 0x003d541301007387 */ /* 0x000fe80000100800 */
[----:B------:R-:W-:Y:S01]  /*a1b40*/  STL [R1+0x1d6c], R16 ;  /* 0x001d6c1001007387 */ /* 0x000fe20000100800 */
[----:B------:R-:W-:-:S03]  /*a1b50*/  IADD3.X R17, R17, UR8, RZ, P3, !PT ;  /* 0x0000000811117c10 */ /* 0x000fc60009ffe4ff */
[----:B------:R0:W-:Y:S01]  /*a1b60*/  STL [R1+0x3d44], R2 ;  /* 0x003d440201007387 */ /* 0x0001e20000100800 */
[C---:B------:R-:W-:Y:S02]  /*a1b70*/  IADD3 R14, P3, R4.reuse, R14, RZ ;  /* 0x0000000e040e7210 */ /* 0x040fe40007f7e0ff */
[----:B------:R-:W-:Y:S02]  /*a1b80*/  IADD3 R15, P4, R4, R15, RZ ;  /* 0x0000000f040f7210 */ /* 0x000fe40007f9e0ff */
[----:B------:R-:W-:Y:S02]  /*a1b90*/  IADD3.X R12, R12, UR8, RZ, P5, !PT ;  /* 0x000000080c0c7c10 */ /* 0x000fe4000affe4ff */
[----:B------:R-:W-:Y:S01]  /*a1ba0*/  IADD3 R13, P5, R4, R13, RZ ;  /* 0x0000000d040d7210 */ /* 0x000fe20007fbe0ff */
[----:B------:R1:W-:Y:S01]  /*a1bb0*/  STL [R1+0x3d4c], R17 ;  /* 0x003d4c1101007387 */ /* 0x0003e20000100800 */
[----:B0-----:R-:W-:-:S03]  /*a1bc0*/  SHF.R.S32.HI R2, RZ, 0x1f, R4 ;  /* 0x0000001fff027819 */ /* 0x001fc60000011404 */
[----:B------:R0:W-:Y:S04]  /*a1bd0*/  STL [R1+0x3790], R14 ;  /* 0x0037900e01007387 */ /* 0x0001e80000100800 */
[----:B------:R2:W-:Y:S04]  /*a1be0*/  STL [R1+0x378c], R15 ;  /* 0x00378c0f01007387 */ /* 0x0005e80000100800 */
[----:B------:R2:W-:Y:S04]  /*a1bf0*/  STL [R1+0x3d3c], R12 ;  /* 0x003d3c0c01007387 */ /* 0x0005e80000100800 */
[----:B------:R2:W-:Y:S01]  /*a1c00*/  STL [R1+0x3788], R13 ;  /* 0x0037880d01007387 */ /* 0x0005e20000100800 */
[----:B------:R-:W-:Y:S01]  /*a1c10*/  IMAD.X R10, R2, 0x1, R10, P6 ;  /* 0x00000001020a7824 */ /* 0x000fe200030e060a */
[----:B------:R-:W-:Y:S01]  /*a1c20*/  IADD3 R11, P6, R4, R11, RZ ;  /* 0x0000000b040b7210 */ /* 0x000fe20007fde0ff */
[----:B------:R-:W-:Y:S01]  /*a1c30*/  IMAD.X R8, R2, 0x1, R8, P0 ;  /* 0x0000000102087824 */ /* 0x000fe200000e0608 */
[----:B------:R-:W-:Y:S01]  /*a1c40*/  IADD3 R9, P0, R4, R9, RZ ;  /* 0x0000000904097210 */ /* 0x000fe20007f1e0ff */
[----:B------:R-:W-:Y:S01]  /*a1c50*/  IMAD.X R6, R2, 0x1, R6, P1 ;  /* 0x0000000102067824 */ /* 0x000fe200008e0606 */
[----:B------:R2:W-:Y:S01]  /*a1c60*/  STL [R1+0x19cc], R10 ;  /* 0x0019cc0a01007387 */ /* 0x0005e20000100800 */
[----:B------:R-:W-:-:S03]  /*a1c70*/  IADD3 R7, P1, R4, R7, RZ ;  /* 0x0000000704077210 */ /* 0x000fc60007f3e0ff */
[----:B------:R2:W-:Y:S01]  /*a1c80*/  STL [R1+0x3784], R11 ;  /* 0x0037840b01007387 */ /* 0x0005e20000100800 */
[----:B------:R-:W-:-:S03]  /*a1c90*/  IMAD.X R5, R2, 0x1, R5, P2 ;  /* 0x0000000102057824 */ /* 0x000fc600010e0605 */
[----:B------:R2:W-:Y:S01]  /*a1ca0*/  STL [R1+0x1d38], R8 ;  /* 0x001d380801007387 */ /* 0x0005e20000100800 */
[----:B------:R-:W-:-:S03]  /*a1cb0*/  IADD3 R3, P2, R4, R3, RZ ;  /* 0x0000000304037210 */ /* 0x000fc60007f5e0ff */
[----:B------:R2:W-:Y:S01]  /*a1cc0*/  STL [R1+0x3780], R9 ;  /* 0x0037800901007387 */ /* 0x0005e20000100800 */
[----:B----4-:R-:W-:-:S03]  /*a1cd0*/  IMAD.X R54, R2, 0x1, R54, P3 ;  /* 0x0000000102367824 */ /* 0x010fc600018e0636 */
[----:B------:R4:W-:Y:S01]  /*a1ce0*/  STL [R1+0x1d3c], R6 ;  /* 0x001d3c0601007387 */ /* 0x0009e20000100800 */
[----:B------:R-:W-:-:S03]  /*a1cf0*/  IADD3 R55, P3, R4, R55, RZ ;  /* 0x0000003704377210 */ /* 0x000fc60007f7e0ff */
[----:B------:R4:W-:Y:S01]  /*a1d00*/  STL [R1+0x377c], R7 ;  /* 0x00377c0701007387 */ /* 0x0009e20000100800 */
[----:B------:R-:W-:-:S03]  /*a1d10*/  IMAD.X R56, R2, 0x1, R56, P4 ;  /* 0x0000000102387824 */ /* 0x000fc600020e0638 */
        /* <DEDUP_REMOVED lines=12> */
[----:B------:R4:W-:Y:S04]  /*a1de0*/  STL [R1+0x1d58], R58 ;  /* 0x001d583a01007387 */ /* 0x0009e80000100800 */
[----:B------:R4:W-:Y:S01]  /*a1df0*/  STL [R1+0x375c], R59 ;  /* 0x00375c3b01007387 */ /* 0x0009e20000100800 */
[----:B------:R-:W-:-:S03]  /*a1e00*/  IADD3 R33, P0, R4, R33, RZ ;  /* 0x0000002104217210 */ /* 0x000fc60007f1e0ff */
[----:B------:R4:W-:Y:S01]  /*a1e10*/  STL [R1+0x1d60], R60 ;  /* 0x001d603c01007387 */ /* 0x0009e20000100800 */
[----:B------:R-:W-:-:S03]  /*a1e20*/  IMAD.X R34, R2, 0x1, R34, P1 ;  /* 0x0000000102227824 */ /* 0x000fc600008e0622 */
[----:B------:R4:W-:Y:S04]  /*a1e30*/  STL [R1+0x3754], R61 ;  /* 0x0037543d01007387 */ /* 0x0009e80000100800 */
[----:B------:R4:W-:Y:S01]  /*a1e40*/  STL [R1+0x1d68], R32 ;  /* 0x001d682001007387 */ /* 0x0009e20000100800 */
[----:B---3--:R-:W-:-:S03]  /*a1e50*/  IADD3 R35, P1, R4, R35, RZ ;  /* 0x0000002304237210 */ /* 0x008fc60007f3e0ff */
[----:B------:R-:W3:Y:S04]  /*a1e60*/  LDL.LU R23, [R1+0x3770] ;  /* 0x0037700001177983 */ /* 0x000ee80000300800 */
[----:B------:R4:W-:Y:S04]  /*a1e70*/  STL [R1+0x374c], R33 ;  /* 0x00374c2101007387 */ /* 0x0009e80000100800 */
[----:B------:R-:W3:Y:S04]  /*a1e80*/  LDL.LU R20, [R1+0x373c] ;  /* 0x00373c0001147983 */ /* 0x000ee80000300800 */
[----:B------:R4:W-:Y:S04]  /*a1e90*/  STL [R1+0x3778], R34 ;  /* 0x0037782201007387 */ /* 0x0009e80000100800 */
[----:B------:R-:W3:Y:S04]  /*a1ea0*/  LDL.LU R21, [R1+0x3768] ;  /* 0x0037680001157983 */ /* 0x000ee80000300800 */
[----:B------:R4:W-:Y:S04]  /*a1eb0*/  STL [R1+0x3744], R35 ;  /* 0x0037442301007387 */ /* 0x0009e80000100800 */
[----:B------:R-:W3:Y:S04]  /*a1ec0*/  LDL.LU R18, [R1+0x3734] ;  /* 0x0037340001127983 */ /* 0x000ee80000300800 */
[----:B------:R-:W3:Y:S04]  /*a1ed0*/  LDL.LU R19, [R1+0x3760] ;  /* 0x0037600001137983 */ /* 0x000ee80000300800 */
[----:B------:R-:W3:Y:S04]  /*a1ee0*/  LDL.LU R16, [R1+0x372c] ;  /* 0x00372c0001107983 */ /* 0x000ee80000300800 */
[----:B-1----:R-:W3:Y:S04]  /*a1ef0*/  LDL.LU R17, [R1+0x3758] ;  /* 0x0037580001117983 */ /* 0x002ee80000300800 */
[----:B0-----:R-:W3:Y:S04]  /*a1f00*/  LDL.LU R14, [R1+0x3724] ;  /* 0x00372400010e7983 */ /* 0x001ee80000300800 */
[----:B--2---:R-:W2:Y:S04]  /*a1f10*/  LDL.LU R15, [R1+0x3750] ;  /* 0x00375000010f7983 */ /* 0x004ea80000300800 */
[----:B------:R-:W2:Y:S04]  /*a1f20*/  LDL.LU R12, [R1+0x371c] ;  /* 0x00371c00010c7983 */ /* 0x000ea80000300800 */
[----:B------:R-:W2:Y:S04]  /*a1f30*/  LDL.LU R13, [R1+0x3748] ;  /* 0x00374800010d7983 */ /* 0x000ea80000300800 */
        /* <DEDUP_REMOVED lines=20> */
[----:B---3--:R-:W-:Y:S01]  /*a2080*/  IMAD.X R23, R2, 0x1, R23, P2 ;  /* 0x0000000102177824 */ /* 0x008fe200010e0617 */
        /* <DEDUP_REMOVED lines=11> */
[----:B--2---:R-:W-:-:S03]  /*a2140*/  IMAD.X R15, R2, 0x1, R15, P6 ;  /* 0x00000001020f7824 */ /* 0x004fc600030e060f */
        /* <DEDUP_REMOVED lines=13> */
[----:B----4-:R-:W-:-:S03]  /*a2220*/  IADD3 R6, P2, R4, R6, RZ ;  /* 0x0000000604067210 */ /* 0x010fc60007f5e0ff */
        /* <DEDUP_REMOVED lines=24> */
[----:B------:R4:W-:Y:S04]  /*a23b0*/  STL [R1+0x36fc], R58 ;  /* 0x0036fc3a01007387 */ /* 0x0009e80000100800 */
[----:B------:R4:W-:Y:S01]  /*a23c0*/  STL [R1+0x3710], R59 ;  /* 0x0037103b01007387 */ /* 0x0009e20000100800 */
[----:B------:R-:W-:-:S03]  /*a23d0*/  IMAD.X R33, R2, 0x1, R33, P2 ;  /* 0x0000000102217824 */ /* 0x000fc600010e0621 */
[----:B------:R4:W-:Y:S01]  /*a23e0*/  STL [R1+0x36f4], R60 ;  /* 0x0036f43c01007387 */ /* 0x0009e20000100800 */
[----:B------:R-:W-:-:S03]  /*a23f0*/  IADD3 R34, P2, R4, R34, RZ ;  /* 0x0000002204227210 */ /* 0x000fc60007f5e0ff */
[----:B------:R4:W-:Y:S04]  /*a2400*/  STL [R1+0x3708], R61 ;  /* 0x0037083d01007387 */ /* 0x0009e80000100800 */
[----:B------:R4:W-:Y:S01]  /*a2410*/  STL [R1+0x36ec], R32 ;  /* 0x0036ec2001007387 */ /* 0x0009e20000100800 */
[----:B------:R-:W-:-:S03]  /*a2420*/  IMAD.X R35, R2, 0x1, R35, P3 ;  /* 0x0000000102237824 */ /* 0x000fc600018e0623 */
[----:B0-----:R-:W4:Y:S04]  /*a2430*/  LDL.LU R23, [R1+0x36dc] ;  /* 0x0036dc0001177983 */ /* 0x001f280000300800 */
[----:B------:R0:W-:Y:S04]  /*a2440*/  STL [R1+0x37a4], R33 ;  /* 0x0037a42101007387 */ /* 0x0001e80000100800 */
[----:B-1----:R-:W4:Y:S04]  /*a2450*/  LDL.LU R20, [R1+0x3794] ;  /* 0x0037940001147983 */ /* 0x002f280000300800 */
[----:B------:R1:W-:Y:S04]  /*a2460*/  STL [R1+0x36e4], R34 ;  /* 0x0036e42201007387 */ /* 0x0003e80000100800 */
[----:B---3--:R-:W3:Y:S04]  /*a2470*/  LDL.LU R21, [R1+0x36d4] ;  /* 0x0036d40001157983 */ /* 0x008ee80000300800 */
[----:B------:R1:W-:Y:S04]  /*a2480*/  STL [R1+0x379c], R35 ;  /* 0x00379c2301007387 */ /* 0x0003e80000100800 */
        /* <DEDUP_REMOVED lines=26> */
[----:B-1----:R-:W4:Y:S04]  /*a2630*/  LDL.LU R34, [R1+0x3698] ;  /* 0x0036980001227983 */ /* 0x002f280000300800 */
[----:B------:R-:W4:Y:S01]  /*a2640*/  LDL.LU R35, [R1+0x3664] ;  /* 0x0036640001237983 */ /* 0x000f220000300800 */
[----:B------:R-:W-:Y:S01]  /*a2650*/  IADD3 R23, P3, R4, R23, RZ ;  /* 0x0000001704177210 */ /* 0x000fe20007f7e0ff */
[----:B------:R-:W-:Y:S01]  /*a2660*/  IMAD.X R20, R2, 0x1, R20, P4 ;  /* 0x0000000102147824 */ /* 0x000fe200020e0614 */
[----:B---3--:R-:W-:Y:S01]  /*a2670*/  IADD3 R21, P4, R4, R21, RZ ;  /* 0x0000001504157210 */ /* 0x008fe20007f9e0ff */
[----:B------:R-:W-:Y:S01]  /*a2680*/  IMAD.X R18, R2, 0x1, R18, P5 ;  /* 0x0000000102127824 */ /* 0x000fe200028e0612 */
[----:B--2---:R-:W-:Y:S01]  /*a2690*/  IADD3 R19, P5, R4, R19, RZ ;  /* 0x0000001304137210 */ /* 0x004fe20007fbe0ff */
        /* <DEDUP_REMOVED lines=53> */
[----:B------:R-:W-:-:S03]  /*a29f0*/  IADD3 R35, P4, R4, R35, RZ ;  /* 0x0000002304237210 */ /* 0x000fc60007f9e0ff */
[----:B0-----:R-:W4:Y:S04]  /*a2a00*/  LDL.LU R23, [R1+0x3690] ;  /* 0x0036900001177983 */ /* 0x001f280000300800 */
[----:B------:R0:W-:Y:S04]  /*a2a10*/  STL [R1+0x366c], R33 ;  /* 0x00366c2101007387 */ /* 0x0001e80000100800 */
[----:B-1----:R-:W4:Y:S04]  /*a2a20*/  LDL.LU R20, [R1+0x365c] ;  /* 0x00365c0001147983 */ /* 0x002f280000300800 */
[----:B------:R1:W-:Y:S04]  /*a2a30*/  STL [R1+0x3698], R34 ;  /* 0x0036982201007387 */ /* 0x0003e80000100800 */
[----:B--2---:R-:W2:Y:S04]  /*a2a40*/  LDL.LU R21, [R1+0x3688] ;  /* 0x0036880001157983 */ /* 0x004ea80000300800 */
[----:B------:R1:W-:Y:S04]  /*a2a50*/  STL [R1+0x3664], R35 ;  /* 0x0036642301007387 */ /* 0x0003e80000100800 */
[----:B---3--:R-:W3:Y:S04]  /*a2a60*/  LDL.LU R18, [R1+0x3654] ;  /* 0x0036540001127983 */ /* 0x008ee80000300800 */
        /* <DEDUP_REMOVED lines=27> */
[----:B------:R-:W-:Y:S01]  /*a2c20*/  IMAD.X R23, R2, 0x1, R23, P5 ;  /* 0x0000000102177824 */ /* 0x000fe200028e0617 */
[----:B------:R-:W-:Y:S01]  /*a2c30*/  IADD3 R20, P5, R4, R20, RZ ;  /* 0x0000001404147210 */ /* 0x000fe20007fbe0ff */
[----:B--2---:R-:W-:Y:S01]  /*a2c40*/  IMAD.X R21, R2, 0x1, R21, P6 ;  /* 0x0000000102157824 */ /* 0x004fe200030e0615 */
[----:B---3--:R-:W-:Y:S01]  /*a2c50*/  IADD3 R18, P6, R4, R18, RZ ;  /* 0x0000001204127210 */ /* 0x008fe20007fde0ff */
[----:B------:R-:W-:Y:S01]  /*a2c60*/  IMAD.X R19, R2, 0x1, R19, P0 ;  /* 0x0000000102137824 */ /* 0x000fe200000e0613 */
        /* <DEDUP_REMOVED lines=58> */
[----:B--2---:R-:W2:Y:S04]  /*a3010*/  LDL.LU R21, [R1+0x35dc] ;  /* 0x0035dc0001157983 */ /* 0x004ea80000300800 */
[----:B------:R1:W-:Y:S04]  /*a3020*/  STL [R1+0x3618], R35 ;  /* 0x0036182301007387 */ /* 0x0003e80000100800 */
[----:B---3--:R-:W3:Y:S04]  /*a3030*/  LDL.LU R18, [R1+0x3608] ;  /* 0x0036080001127983 */ /* 0x008ee80000300800 */
        /* <DEDUP_REMOVED lines=29> */
[----:B--2---:R-:W-:Y:S01]  /*a3210*/  IADD3 R21, P0, R4, R21, RZ ;  /* 0x0000001504157210 */ /* 0x004fe20007f1e0ff */
[----:B---3--:R-:W-:Y:S01]  /*a3220*/  IMAD.X R18, R2, 0x1, R18, P1 ;  /* 0x0000000102127824 */ /* 0x008fe200008e0612 */
[----:B----4-:R-:W-:Y:S01]  /*a3230*/  IADD3 R19, P1, R4, R19, RZ ;  /* 0x0000001304137210 */ /* 0x010fe20007f3e0ff */
        /* <DEDUP_REMOVED lines=92> */
[----:B----4-:R-:W-:Y:S01]  /*a3800*/  IMAD.X R19, R2, 0x1, R19, P3 ;  /* 0x0000000102137824 */ /* 0x010fe200018e0613 */
        /* <DEDUP_REMOVED lines=372> */
[----:B------:R-:W-:Y:S01]  /*a4f50*/  STL [R1+0x33a8], R23 ;  /* 0x0033a81701007387 */ /* 0x000fe20000100800 */
[----:B------:R-:W-:-:S03]  /*a4f60*/  IADD3 R16, P2, R4, R16, RZ ;  /* 0x0000001004107210 */ /* 0x000fc60007f5e0ff */
[----:B------:R-:W-:Y:S01]  /*a4f70*/  STL [R1+0x3374], R20 ;  /* 0x0033741401007387 */ /* 0x000fe20000100800 */
[----:B------:R-:W-:-:S03]  /*a4f80*/  IMAD.X R17, R2, 0x1, R17, P3 ;  /* 0x0000000102117824 */ /* 0x000fc600018e0611 */
        /* <DEDUP_REMOVED lines=37> */
[----:B------:R-:W-:-:S03]  /*a51e0*/  IMAD.X R60, R2, 0x1, R60, P6 ;  /* 0x00000001023c7824 */ /* 0x000fc600030e063c */
[----:B------:R-:W-:Y:S01]  /*a51f0*/  STL [R1+0x3324], R56 ;  /* 0x0033243801007387 */ /* 0x000fe20000100800 */
[----:B------:R-:W-:-:S03]  /*a5200*/  IMAD.X R61, R2, 0x1, R61, P0 ;  /* 0x00000001023d7824 */ /* 0x000fc600000e063d */
[----:B------:R-:W-:Y:S01]  /*a5210*/  STL [R1+0x3350], R57 ;  /* 0x0033503901007387 */ /* 0x000fe20000100800 */
[----:B------:R-:W-:-:S03]  /*a5220*/  IMAD.X R32, R2, 0x1, R32, P1 ;  /* 0x0000000102207824 */ /* 0x000fc600008e0620 */
[----:B------:R0:W-:Y:S01]  /*a5230*/  STL [R1+0x331c], R58 ;  /* 0x00331c3a01007387 */ /* 0x0001e20000100800 */
[----:B------:R-:W-:-:S03]  /*a5240*/  IMAD.X R35, R2, 0x1, R35, P4 ;  /* 0x0000000102237824 */ /* 0x000fc600020e0623 */
[----:B------:R-:W-:Y:S01]  /*a5250*/  STL [R1+0x3348], R59 ;  /* 0x0033483b01007387 */ /* 0x000fe20000100800 */
[----:B------:R-:W-:-:S03]  /*a5260*/  IMAD.X R33, R2, 0x1, R33, P2 ;  /* 0x0000000102217824 */ /* 0x000fc600010e0621 */
[----:B------:R1:W-:Y:S01]  /*a5270*/  STL [R1+0x3340], R60 ;  /* 0x0033403c01007387 */ /* 0x0003e20000100800 */
[----:B------:R-:W-:-:S03]  /*a5280*/  IMAD.X R34, R2, 0x1, R34, P3 ;  /* 0x0000000102227824 */ /* 0x000fc600018e0622 */
[----:B------:R2:W-:Y:S04]  /*a5290*/  STL [R1+0x3338], R61 ;  /* 0x0033383d01007387 */ /* 0x0005e80000100800 */
[----:B------:R3:W-:Y:S04]  /*a52a0*/  STL [R1+0x3330], R32 ;  /* 0x0033302001007387 */ /* 0x0007e80000100800 */
[----:B------:R-:W-:Y:S04]  /*a52b0*/  STL [R1+0x3318], R35 ;  /* 0x0033182301007387 */ /* 0x000fe80000100800 */
[----:B------:R4:W-:Y:S04]  /*a52c0*/  STL [R1+0x3328], R33 ;  /* 0x0033282101007387 */ /* 0x0009e80000100800 */
[----:B------:R4:W-:Y:S04]  /*a52d0*/  STL [R1+0x3320], R34 ;  /* 0x0033202201007387 */ /* 0x0009e80000100800 */
[----:B0-----:R-:W4:Y:S04]  /*a52e0*/  LDL.LU R58, [R1+0x3314] ;  /* 0x00331400013a7983 */ /* 0x001f280000300800 */
[----:B-1----:R-:W4:Y:S04]  /*a52f0*/  LDL.LU R60, [R1+0x330c] ;  /* 0x00330c00013c7983 */ /* 0x002f280000300800 */
[----:B--2---:R-:W2:Y:S04]  /*a5300*/  LDL.LU R61, [R1+0x3304] ;  /* 0x00330400013d7983 */ /* 0x004ea80000300800 */
[----:B---3--:R-:W3:Y:S04]  /*a5310*/  LDL.LU R32, [R1+0x32fc] ;  /* 0x0032fc0001207983 */ /* 0x008ee80000300800 */
[----:B----4-:R-:W4:Y:S04]  /*a5320*/  LDL.LU R33, [R1+0x32f4] ;  /* 0x0032f40001217983 */ /* 0x010f280000300800 */
[----:B------:R-:W4:Y:S04]  /*a5330*/  LDL.LU R35, [R1+0x32ec] ;  /* 0x0032ec0001237983 */ /* 0x000f280000300800 */
[----:B------:R-:W4:Y:S04]  /*a5340*/  LDL.LU R34, [R1+0x32e4] ;  /* 0x0032e40001227983 */ /* 0x000f280000300800 */
[----:B------:R-:W4:Y:S01]  /*a5350*/  LDL.LU R59, [R1+0x1968] ;  /* 0x00196800013b7983 */ /* 0x000f220000300800 */
[----:B------:R-:W-:-:S02]  /*a5360*/  IADD3 R58, P1, R4, R58, RZ ;  /* 0x0000003a043a7210 */ /* 0x000fc40007f3e0ff */
[C---:B------:R-:W-:Y:S02]  /*a5370*/  IADD3 R60, P2, R4.reuse, R60, RZ ;  /* 0x0000003c043c7210 */ /* 0x040fe40007f5e0ff */
[C---:B--2---:R-:W-:Y:S02]  /*a5380*/  IADD3 R61, P3, R4.reuse, R61, RZ ;  /* 0x0000003d043d7210 */ /* 0x044fe40007f7e0ff */
[C---:B---3--:R-:W-:Y:S02]  /*a5390*/  IADD3 R32, P4, R4.reuse, R32, RZ ;  /* 0x0000002004207210 */ /* 0x048fe40007f9e0ff */
[C---:B----4-:R-:W-:Y:S02]  /*a53a0*/  IADD3 R33, P5, R4.reuse, R33, RZ ;  /* 0x0000002104217210 */ /* 0x050fe40007fbe0ff */
[----:B------:R-:W-:Y:S01]  /*a53b0*/  IADD3 R35, P6, R4, R35, RZ ;  /* 0x0000002304237210 */ /* 0x000fe20007fde0ff */
[----:B------:R-:W-:-:S05]  /*a53c0*/  VIADD R59, R59, 0x1 ;  /* 0x000000013b3b7836 */ /* 0x000fca0000000000 */
[----:B------:R-:W-:Y:S04]  /*a53d0*/  STL [R1+0x1968], R59 ;  /* 0x0019683b01007387 */ /* 0x000fe80000100800 */
[----:B------:R-:W-:Y:S04]  /*a53e0*/  STL [R1+0x3314], R58 ;  /* 0x0033143a01007387 */ /* 0x000fe80000100800 */
[----:B------:R-:W-:Y:S04]  /*a53f0*/  STL [R1+0x330c], R60 ;  /* 0x00330c3c01007387 */ /* 0x000fe80000100800 */
[----:B------:R-:W-:Y:S04]  /*a5400*/  STL [R1+0x3304], R61 ;  /* 0x0033043d01007387 */ /* 0x000fe80000100800 */
[----:B------:R-:W2:Y:S04]  /*a5410*/  LDL.LU R23, [R1+0x3310] ;  /* 0x0033100001177983 */ /* 0x000ea80000300800 */
[----:B------:R-:W-:Y:S04]  /*a5420*/  STL [R1+0x32fc], R32 ;  /* 0x0032fc2001007387 */ /* 0x000fe80000100800 */
[----:B------:R-:W3:Y:S04]  /*a5430*/  LDL.LU R20, [R1+0x32dc] ;  /* 0x0032dc0001147983 */ /* 0x000ee80000300800 */
[----:B------:R-:W-:Y:S04]  /*a5440*/  STL [R1+0x32f4], R33 ;  /* 0x0032f42101007387 */ /* 0x000fe80000100800 */
        /* <DEDUP_REMOVED lines=16> */
[----:B0-----:R-:W4:Y:S01]  /*a5550*/  LDL.LU R35, [R1+0x329c] ;  /* 0x00329c0001237983 */ /* 0x001f220000300800 */
[----:B------:R-:W-:-:S03]  /*a5560*/  IADD3 R34, P0, R4, R34, RZ ;  /* 0x0000002204227210 */ /* 0x000fc60007f1e0ff */
        /* <DEDUP_REMOVED lines=13> */
[----:B--2---:R-:W-:-:S05]  /*a5640*/  IMAD.X R23, R2, 0x1, R23, P1 ;  /* 0x0000000102177824 */ /* 0x004fca00008e0617 */
[----:B------:R-:W-:Y:S01]  /*a5650*/  STL [R1+0x3310], R23 ;  /* 0x0033101701007387 */ /* 0x000fe20000100800 */
[----:B---3--:R-:W-:-:S05]  /*a5660*/  IADD3 R20, P1, R4, R20, RZ ;  /* 0x0000001404147210 */ /* 0x008fca0007f3e0ff */
[----:B------:R-:W-:Y:S01]  /*a5670*/  STL [R1+0x32dc], R20 ;  /* 0x0032dc1401007387 */ /* 0x000fe20000100800 */
[----:B----4-:R-:W-:-:S05]  /*a5680*/  IMAD.X R21, R2, 0x1, R21, P2 ;  /* 0x0000000102157824 */ /* 0x010fca00010e0615 */
[----:B------:R-:W-:Y:S01]  /*a5690*/  STL [R1+0x3308], R21 ;  /* 0x0033081501007387 */ /* 0x000fe20000100800 */
[----:B------:R-:W-:Y:S01]  /*a56a0*/  IADD3 R18, P2, R4, R18, RZ ;  /* 0x0000001204127210 */ /* 0x000fe20007f5e0ff */
[----:B------:R-:W-:-:S04]  /*a56b0*/  IMAD.X R19, R2, 0x1, R19, P3 ;  /* 0x0000000102137824 */ /* 0x000fc800018e0613 */
        /* <DEDUP_REMOVED lines=23> */
[----:B------:R-:W-:Y:S01]  /*a5830*/  IMAD.X R7, R2, 0x1, R7, P2 ;  /* 0x0000000102077824 */ /* 0x000fe200010e0607 */
[----:B------:R-:W-:-:S05]  /*a5840*/  IADD3 R35, P2, R4, R35, RZ ;  /* 0x0000002304237210 */ /* 0x000fca0007f5e0ff */
[----:B------:R0:W-:Y:S04]  /*a5850*/  STL [R1+0x329c], R35 ;  /* 0x00329c2301007387 */ /* 0x0001e80000100800 */
[----:B------:R1:W-:Y:S04]  /*a5860*/  STL [R1+0x32a4], R6 ;  /* 0x0032a40601007387 */ /* 0x0003e80000100800 */
[----:B0-----:R-:W2:Y:S01]  /*a5870*/  LDL.LU R35, [R1+0x3298] ;  /* 0x0032980001237983 */ /* 0x001ea20000300800 */
[----:B------:R-:W-:Y:S01]  /*a5880*/  IMAD.X R5, R2, 0x1, R5, P3 ;  /* 0x0000000102057824 */ /* 0x000fe200018e0605 */
[----:B------:R-:W-:Y:S01]  /*a5890*/  IADD3 R3, P3, R4, R3, RZ ;  /* 0x0000000304037210 */ /* 0x000fe20007f7e0ff */
[----:B------:R-:W-:Y:S01]  /*a58a0*/  IMAD.X R54, R2, 0x1, R54, P4 ;  /* 0x0000000102367824 */ /* 0x000fe200020e0636 */
[----:B------:R0:W-:Y:S01]  /*a58b0*/  STL [R1+0x32d0], R7 ;  /* 0x0032d00701007387 */ /* 0x0001e20000100800 */
        /* <DEDUP_REMOVED lines=36> */
[----:B-1----:R-:W4:Y:S04]  /*a5b00*/  LDL.LU R6, [R1+0x3258] ;  /* 0x0032580001067983 */ /* 0x002f280000300800 */
[----:B0-----:R-:W4:Y:S04]  /*a5b10*/  LDL.LU R7, [R1+0x3224] ;  /* 0x0032240001077983 */ /* 0x001f280000300800 */
[----:B------:R-:W4:Y:S04]  /*a5b20*/  LDL.LU R34, [R1+0x3250] ;  /* 0x0032500001227983 */ /* 0x000f280000300800 */
[----:B------:R-:W4:Y:S04]  /*a5b30*/  LDL.LU R5, [R1+0x321c] ;  /* 0x00321c0001057983 */ /* 0x000f280000300800 */
[----:B------:R-:W4:Y:S04]  /*a5b40*/  LDL.LU R3, [R1+0x3248] ;  /* 0x0032480001037983 */ /* 0x000f280000300800 */
[----:B------:R-:W4:Y:S01]  /*a5b50*/  LDL.LU R54, [R1+0x3214] ;  /* 0x0032140001367983 */ /* 0x000f220000300800 */
[----:B--2---:R-:W-:-:S05]  /*a5b60*/  IMAD.X R35, R2, 0x1, R35, P2 ;  /* 0x0000000102237824 */ /* 0x004fca00010e0623 */
        /* <DEDUP_REMOVED lines=9> */
[----:B0-----:R-:W2:Y:S01]  /*a5c00*/  LDL.LU R35, [R1+0x3220] ;  /* 0x0032200001237983 */ /* 0x001ea20000300800 */
[----:B---3--:R-:W-:Y:S01]  /*a5c10*/  IADD3 R23, P2, R4, R23, RZ ;  /* 0x0000001704177210 */ /* 0x008fe20007f5e0ff */
[----:B----4-:R-:W-:-:S04]  /*a5c20*/  IMAD.X R20, R2, 0x1, R20, P3 ;  /* 0x0000000102147824 */ /* 0x010fc800018e0614 */
        /* <DEDUP_REMOVED lines=29> */
[----:B------:R-:W-:-:S05]  /*a5e00*/  IMAD.X R34, R2, 0x1, R34, P4 ;  /* 0x0000000102227824 */ /* 0x000fca00020e0622 */
[----:B------:R0:W-:Y:S04]  /*a5e10*/  STL [R1+0x3250], R34 ;  /* 0x0032502201007387 */ /* 0x0001e80000100800 */
[----:B------:R1:W-:Y:S04]  /*a5e20*/  STL [R1+0x3258], R6 ;  /* 0x0032580601007387 */ /* 0x0003e80000100800 */
[----:B0-----:R-:W3:Y:S01]  /*a5e30*/  LDL.LU R34, [R1+0x31ec] ;  /* 0x0031ec0001227983 */ /* 0x001ee20000300800 */
[----:B------:R-:W-:Y:S01]  /*a5e40*/  IADD3 R7, P3, R4, R7, RZ ;  /* 0x0000000704077210 */ /* 0x000fe20007f7e0ff */
[----:B------:R-:W-:Y:S01]  /*a5e50*/  IMAD.X R3, R2, 0x1, R3, P5 ;  /* 0x0000000102037824 */ /* 0x000fe200028e0603 */
[----:B------:R-:W-:-:S02]  /*a5e60*/  IADD3 R5, P4, R4, R5, RZ ;  /* 0x0000000504057210 */ /* 0x000fc40007f9e0ff */
[----:B------:R-:W-:Y:S01]  /*a5e70*/  IADD3 R54, P5, R4, R54, RZ ;  /* 0x0000003604367210 */ /* 0x000fe20007fbe0ff */
[----:B------:R0:W-:Y:S04]  /*a5e80*/  STL [R1+0x3224], R7 ;  /* 0x0032240701007387 */ /* 0x0001e80000100800 */
[----:B------:R-:W-:Y:S04]  /*a5e90*/  STL [R1+0x321c], R5 ;  /* 0x00321c0501007387 */ /* 0x000fe80000100800 */
[----:B------:R-:W-:Y:S04]  /*a5ea0*/  STL [R1+0x3248], R3 ;  /* 0x0032480301007387 */ /* 0x000fe80000100800 */
[----:B------:R-:W-:Y:S01]  /*a5eb0*/  STL [R1+0x3214], R54 ;  /* 0x0032143601007387 */ /* 0x000fe20000100800 */
[----:B--2---:R-:W-:Y:S01]  /*a5ec0*/  IMAD.X R55, R2, 0x1, R55, P6 ;  /* 0x0000000102377824 */ /* 0x004fe200030e0637 */
[----:B------:R-:W-:-:S04]  /*a5ed0*/  IADD3 R56, P6, R4, R56, RZ ;  /* 0x0000003804387210 */ /* 0x000fc80007fde0ff */
        /* <DEDUP_REMOVED lines=12> */
[----:B------:R-:W2:Y:S01]  /*a5fa0*/  LDL.LU R23, [R1+0x3218] ;  /* 0x0032180001177983 */ /* 0x000ea20000300800 */
[----:B------:R-:W-:-:S03]  /*a5fb0*/  IMAD.X R35, R2, 0x1, R35, P3 ;  /* 0x0000000102237824 */ /* 0x000fc600018e0623 */
        /* <DEDUP_REMOVED lines=23> */
[----:B---3--:R-:W-:-:S05]  /*a6130*/  IADD3 R34, P3, R4, R34, RZ ;  /* 0x0000002204227210 */ /* 0x008fca0007f7e0ff */
        /* <DEDUP_REMOVED lines=9> */
[----:B0-----:R-:W3:Y:S01]  /*a61d0*/  LDL.LU R34, [R1+0x3174] ;  /* 0x0031740001227983 */ /* 0x001ee20000300800 */
[----:B--2---:R-:W-:Y:S01]  /*a61e0*/  IMAD.X R23, R2, 0x1, R23, P4 ;  /* 0x0000000102177824 */ /* 0x004fe200020e0617 */
[----:B----4-:R-:W-:-:S04]  /*a61f0*/  IADD3 R20, P4, R4, R20, RZ ;  /* 0x0000001404147210 */ /* 0x010fc80007f9e0ff */
        /* <DEDUP_REMOVED lines=27> */
[----:B------:R-:W-:Y:S01]  /*a63b0*/  IADD3 R6, P4, R4, R6, RZ ;  /* 0x0000000604067210 */ /* 0x000fe20007f9e0ff */
[----:B------:R-:W-:Y:S01]  /*a63c0*/  IMAD.X R7, R2, 0x1, R7, P5 ;  /* 0x0000000102077824 */ /* 0x000fe200028e0607 */
[----:B------:R-:W-:Y:S01]  /*a63d0*/  IADD3 R35, P5, R4, R35, RZ ;  /* 0x0000002304237210 */ /* 0x000fe20007fbe0ff */
[----:B------:R-:W-:Y:S04]  /*a63e0*/  STL [R1+0x31e0], R9 ;  /* 0x0031e00901007387 */ /* 0x000fe80000100800 */
[----:B------:R0:W-:Y:S04]  /*a63f0*/  STL [R1+0x31a4], R35 ;  /* 0x0031a42301007387 */ /* 0x0001e80000100800 */
[----:B------:R1:W-:Y:S04]  /*a6400*/  STL [R1+0x31ac], R6 ;  /* 0x0031ac0601007387 */ /* 0x0003e80000100800 */
[----:B0-----:R-:W2:Y:S01]  /*a6410*/  LDL.LU R35, [R1+0x31a0] ;  /* 0x0031a00001237983 */ /* 0x001ea20000300800 */
[----:B------:R-:W-:Y:S01]  /*a6420*/  IMAD.X R5, R2, 0x1, R5, P6 ;  /* 0x0000000102057824 */ /* 0x000fe200030e0605 */
[----:B------:R-:W-:Y:S01]  /*a6430*/  IADD3 R3, P6, R4, R3, RZ ;  /* 0x0000000304037210 */ /* 0x000fe20007fde0ff */
[----:B------:R-:W-:Y:S01]  /*a6440*/  IMAD.X R54, R2, 0x1, R54, P0 ;  /* 0x0000000102367824 */ /* 0x000fe200000e0636 */
[----:B------:R0:W-:Y:S04]  /*a6450*/  STL [R1+0x31d8], R7 ;  /* 0x0031d80701007387 */ /* 0x0001e80000100800 */
[----:B------:R-:W-:Y:S04]  /*a6460*/  STL [R1+0x31d0], R5 ;  /* 0x0031d00501007387 */ /* 0x000fe80000100800 */
[----:B------:R-:W-:Y:S01]  /*a6470*/  STL [R1+0x319c], R3 ;  /* 0x00319c0301007387 */ /* 0x000fe20000100800 */
[----:B---3--:R-:W-:-:S03]  /*a6480*/  IADD3 R55, P0, R4, R55, RZ ;  /* 0x0000003704377210 */ /* 0x008fc60007f1e0ff */
        /* <DEDUP_REMOVED lines=14> */
[----:B------:R-:W3:Y:S01]  /*a6570*/  LDL.LU R23, [R1+0x316c] ;  /* 0x00316c0001177983 */ /* 0x000ee20000300800 */
[----:B------:R-:W-:-:S03]  /*a6580*/  IADD3 R34, P4, R4, R34, RZ ;  /* 0x0000002204227210 */ /* 0x000fc60007f9e0ff */
        /* <DEDUP_REMOVED lines=4834> */
[----:B------:R-:W4:Y:S01]  /*b93b0*/  LDL.LU R23, [R1+0x3cf0] ;  /* 0x003cf00001177983 */ /* 0x000f220000300800 */
[----:B------:R-:W-:-:S03]  /*b93c0*/  IADD3 R34, P5, R4, R34, RZ ;  /* 0x0000002204227210 */ /* 0x000fc60007fbe0ff */
[----:B------:R4:W-:Y:S04]  /*b93d0*/  STL [R1+0x3ce4], R32 ;  /* 0x003ce42001007387 */ /* 0x0009e80000100800 */
[----:B------:R-:W4:Y:S04]  /*b93e0*/  LDL.LU R20, [R1+0x3ca0] ;  /* 0x003ca00001147983 */ /* 0x000f280000300800 */
[----:B------:R4:W-:Y:S04]  /*b93f0*/  STL [R1+0x3c78], R33 ;  /* 0x003c782101007387 */ /* 0x0009e80000100800 */
        /* <DEDUP_REMOVED lines=16> */
[----:B---3--:R-:W3:Y:S04]  /*b9500*/  LDL.LU R55, [R1+0x3ce0] ;  /* 0x003ce00001377983 */ /* 0x008ee80000300800 */
[----:B------:R-:W3:Y:S04]  /*b9510*/  LDL.LU R5, [R1+0x3d38] ;  /* 0x003d380001057983 */ /* 0x000ee80000300800 */
[----:B------:R-:W3:Y:S04]  /*b9520*/  LDL.LU R3, [R1+0x3cdc] ;  /* 0x003cdc0001037983 */ /* 0x000ee80000300800 */
[----:B------:R-:W3:Y:S01]  /*b9530*/  LDL.LU R54, [R1+0x3d34] ;  /* 0x003d340001367983 */ /* 0x000ee20000300800 */
[----:B--2---:R-:W-:-:S05]  /*b9540*/  IMAD.X R35, R2, 0x1, R35, P6 ;  /* 0x0000000102237824 */ /* 0x004fca00030e0623 */
[----:B------:R0:W-:Y:S04]  /*b9550*/  STL [R1+0x3c8c], R35 ;  /* 0x003c8c2301007387 */ /* 0x0001e80000100800 */
[----:B----4-:R-:W2:Y:S04]  /*b9560*/  LDL.LU R56, [R1+0x3cd8] ;  /* 0x003cd80001387983 */ /* 0x010ea80000300800 */
        /* <DEDUP_REMOVED lines=37> */
[----:B------:R-:W-:Y:S01]  /*b97c0*/  STL [R1+0x3d24], R9 ;  /* 0x003d240901007387 */ /* 0x000fe20000100800 */
[----:B---3--:R-:W-:-:S05]  /*b97d0*/  IMAD.X R55, R2, 0x1, R55, P1 ;  /* 0x0000000102377824 */ /* 0x008fca00008e0637 */
[----:B------:R0:W-:Y:S02]  /*b97e0*/  STL [R1+0x3ce0], R55 ;  /* 0x003ce03701007387 */ /* 0x0001e40000100800 */
[----:B0-----:R-:W0:Y:S01]  /*b97f0*/  LDC R55, c[0x0][0x230] ;  /* 0x00008c00ff377b82 */ /* 0x001e220000000800 */
[----:B------:R-:W-:Y:S01]  /*b9800*/  IMAD.X R6, R2, 0x1, R6, P0 ;  /* 0x0000000102067824 */ /* 0x000fe200000e0606 */
[----:B------:R-:W-:Y:S01]  /*b9810*/  IADD3 R7, P0, R4, R7, RZ ;  /* 0x0000000704077210 */ /* 0x000fe20007f1e0ff */
[----:B------:R-:W-:Y:S01]  /*b9820*/  IMAD.X R3, R2, 0x1, R3, P2 ;  /* 0x0000000102037824 */ /* 0x000fe200010e0603 */
[C---:B------:R-:W-:Y:S02]  /*b9830*/  IADD3 R5, P1, R4.reuse, R5, RZ ;  /* 0x0000000504057210 */ /* 0x040fe40007f3e0ff */
[----:B------:R-:W-:Y:S01]  /*b9840*/  IADD3 R54, P2, R4, R54, RZ ;  /* 0x0000003604367210 */ /* 0x000fe20007f5e0ff */
[----:B------:R-:W-:Y:S04]  /*b9850*/  STL [R1+0x3ccc], R6 ;  /* 0x003ccc0601007387 */ /* 0x000fe80000100800 */
[----:B------:R-:W-:Y:S04]  /*b9860*/  STL [R1+0x3d20], R7 ;  /* 0x003d200701007387 */ /* 0x000fe80000100800 */
[----:B------:R1:W-:Y:S04]  /*b9870*/  STL [R1+0x3cdc], R3 ;  /* 0x003cdc0301007387 */ /* 0x0003e80000100800 */
[----:B------:R3:W-:Y:S01]  /*b9880*/  STL [R1+0x3d38], R5 ;  /* 0x003d380501007387 */ /* 0x0007e20000100800 */
[----:B0-----:R-:W-:-:S03]  /*b9890*/  VIADD R55, R55, 0x7f ;  /* 0x0000007f37377836 */ /* 0x001fc60000000000 */
[----:B------:R3:W-:Y:S02]  /*b98a0*/  STL [R1+0x3d34], R54 ;  /* 0x003d343601007387 */ /* 0x0007e40000100800 */
[----:B-1----:R-:W-:-:S04]  /*b98b0*/  SHF.R.S32.HI R3, RZ, 0x1f, R55 ;  /* 0x0000001fff037819 */ /* 0x002fc80000011437 */
[----:B------:R-:W-:-:S04]  /*b98c0*/  LEA.HI R3, R3, R55, RZ, 0x7 ;  /* 0x0000003703037211 */ /* 0x000fc800078f38ff */
[----:B------:R-:W-:Y:S01]  /*b98d0*/  SHF.R.S32.HI R3, RZ, 0x7, R3 ;  /* 0x00000007ff037819 */ /* 0x000fe20000011403 */
[----:B--2---:R-:W-:Y:S01]  /*b98e0*/  IMAD.X R56, R2, 0x1, R56, P3 ;  /* 0x0000000102387824 */ /* 0x004fe200018e0638 */
[----:B----4-:R-:W-:-:S04]  /*b98f0*/  IADD3 R57, P3, R4, R57, RZ ;  /* 0x0000003904397210 */ /* 0x010fc80007f7e0ff */
[----:B------:R3:W-:Y:S01]  /*b9900*/  STL [R1+0x3cd8], R56 ;  /* 0x003cd83801007387 */ /* 0x0007e20000100800 */
[----:B------:R-:W-:-:S03]  /*b9910*/  IMAD.X R58, R2, 0x1, R58, P4 ;  /* 0x00000001023a7824 */ /* 0x000fc600020e063a */
        /* <DEDUP_REMOVED lines=9> */
[C---:B------:R-:W-:Y:S02]  /*b99b0*/  IMAD.X R34, R2.reuse, 0x1, R34, P2 ;  /* 0x0000000102227824 */ /* 0x040fe400010e0622 */
[----:B------:R-:W-:-:S05]  /*b99c0*/  IMAD.X R35, R2, 0x1, R35, P3 ;  /* 0x0000000102237824 */ /* 0x000fca00018e0623 */
[----:B------:R3:W-:Y:S04]  /*b99d0*/  STL [R1+0x3d18], R35 ;  /* 0x003d182301007387 */ /* 0x0007e80000100800 */
[----:B------:R3:W-:Y:S04]  /*b99e0*/  STL [R1+0x3d0c], R33 ;  /* 0x003d0c2101007387 */ /* 0x0007e80000100800 */
[----:B------:R3:W-:Y:S01]  /*b99f0*/  STL [R1+0x3d1c], R34 ;  /* 0x003d1c2201007387 */ /* 0x0007e20000100800 */
[----:B------:R-:W-:-:S13]  /*b9a00*/  ISETP.NE.U32.AND P4, PT, R59, R3, PT ;  /* 0x000000033b00720c */ /* 0x000fda0003f85070 */
[----:B---3--:R-:W-:Y:S05]  /*b9a10*/  @P4 BRA `(.L_x_1) ;  /* 0xfffff79400a44947 */ /* 0x008fea000383ffff */
.L_x_0:
[----:B------:R-:W2:Y:S01]  /*b9a20*/  LDL.LU R61, [R1+0x7f0] ;  /* 0x0007f000013d7983 */ /* 0x000ea20000300800 */
[----:B------:R-:W-:Y:S01]  /*b9a30*/  ULDC UR4, c[0x0][0x22c] ;  /* 0x00008b0000047ab9 */ /* 0x000fe20000000800 */
[----:B------:R-:W-:Y:S01]  /*b9a40*/  ULDC UR5, c[0x0][0x22c] ;  /* 0x00008b0000057ab9 */ /* 0x000fe20000000800 */
[----:B------:R-:W-:Y:S01]  /*b9a50*/  ULDC UR6, c[0x0][0x248] ;  /* 0x0000920000067ab9 */ /* 0x000fe20000000800 */
[----:B------:R-:W2:Y:S01]  /*b9a60*/  LDL.LU R59, [R1+0x7f4] ;  /* 0x0007f400013b7983 */ /* 0x000ea20000300800 */
[----:B------:R-:W-:Y:S01]  /*b9a70*/  ULDC UR7, c[0x0][0x248] ;  /* 0x0000920000077ab9 */ /* 0x000fe20000000800 */
[----:B------:R-:W-:Y:S01]  /*b9a80*/  ULDC UR8, c[0x0][0x248] ;  /* 0x0000920000087ab9 */ /* 0x000fe20000000800 */
[----:B------:R-:W-:Y:S01]  /*b9a90*/  ULDC UR9, c[0x0][0x248] ;  /* 0x0000920000097ab9 */ /* 0x000fe20000000800 */
[----:B------:R-:W3:Y:S01]  /*b9aa0*/  LDL.LU R47, [R1+0x7f8] ;  /* 0x0007f800012f7983 */ /* 0x000ee20000300800 */
[----:B------:R-:W-:Y:S01]  /*b9ab0*/  ULDC UR10, c[0x0][0x248] ;  /* 0x00009200000a7ab9 */ /* 0x000fe20000000800 */
[----:B------:R-:W-:Y:S01]  /*b9ac0*/  ULDC UR11, c[0x0][0x248] ;  /* 0x00009200000b7ab9 */ /* 0x000fe20000000800 */
[----:B------:R-:W-:Y:S01]  /*b9ad0*/  ULDC UR12, c[0x0][0x248] ;  /* 0x00009200000c7ab9 */ /* 0x000fe20000000800 */
[----:B------:R-:W3:Y:S01]  /*b9ae0*/  LDL.LU R46, [R1+0x7fc] ;  /* 0x0007fc00012e7983 */ /* 0x000ee20000300800 */
[----:B------:R-:W-:Y:S01]  /*b9af0*/  ULDC UR13, c[0x0][0x248] ;  /* 0x00009200000d7ab9 */ /* 0x000fe20000000800 */
[----:B------:R-:W-:Y:S01]  /*b9b00*/  ULDC UR14, c[0x0][0x248] ;  /* 0x00009200000e7ab9 */ /* 0x000fe20000000800 */
[----:B------:R-:W-:Y:S01]  /*b9b10*/  ULDC UR15, c[0x0][0x248] ;  /* 0x00009200000f7ab9 */ /* 0x000fe20000000800 */
[----:B------:R-:W4:Y:S01]  /*b9b20*/  LDL.LU R45, [R1+0x7e0] ;  /* 0x0007e000012d7983 */ /* 0x000f220000300800 */
        /* <DEDUP_REMOVED lines=56> */
[----:B------:R-:W-:-:S03]  /*b9eb0*/  ULDC UR60, c[0x0][0x248] ;  /* 0x00009200003c7ab9 */ /* 0x000fc60000000800 */
        /* <DEDUP_REMOVED lines=27> */
[----:B------:R-:W-:Y:S04]  /*ba070*/  STL [R1+0x452c], R56 ;  /* 0x00452c3801007387 */ /* 0x000fe80000100800 */
[----:B------:R-:W-:Y:S04]  /*ba080*/  STL [R1+0x43f0], R51 ;  /* 0x0043f03301007387 */ /* 0x000fe80000100800 */
[----:B------:R-:W-:Y:S04]  /*ba090*/  STL [R1+0x43ec], R57 ;  /* 0x0043ec3901007387 */ /* 0x000fe80000100800 */
[----:B------:R-:W-:Y:S04]  /*ba0a0*/  STL [R1+0x43e8], R58 ;  /* 0x0043e83a01007387 */ /* 0x000fe80000100800 */
[----:B------:R-:W-:Y:S04]  /*ba0b0*/  STL [R1+0x43e4], R60 ;  /* 0x0043e43c01007387 */ /* 0x000fe80000100800 */
[----:B------:R-:W-:Y:S04]  /*ba0c0*/  STL [R1+0x43e0], R52 ;  /* 0x0043e03401007387 */ /* 0x000fe80000100800 */
[----:B------:R-:W-:Y:S04]  /*ba0d0*/  STL.64 [R1+0x43d8], R54 ;  /* 0x0043d83601007387 */ /* 0x000fe80000100a00 */
[----:B------:R-:W-:Y:S04]  /*ba0e0*/  STL [R1+0x43d4], R53 ;  /* 0x0043d43501007387 */ /* 0x000fe80000100800 */
[----:B------:R-:W-:Y:S04]  /*ba0f0*/  STL [R1+0x43d0], R2 ;  /* 0x0043d00201007387 */ /* 0x000fe80000100800 */
[----:B------:R-:W-:Y:S04]  /*ba100*/  STL [R1+0x43cc], R3 ;  /* 0x0043cc0301007387 */ /* 0x000fe80000100800 */
[----:B------:R-:W-:Y:S04]  /*ba110*/  STL [R1+0x43c8], R48 ;  /* 0x0043c83001007387 */ /* 0x000fe80000100800 */
[----:B------:R-:W-:Y:S04]  /*ba120*/  STL [R1+0x43c4], R49 ;  /* 0x0043c43101007387 */ /* 0x000fe80000100800 */
[----:B------:R0:W-:Y:S04]  /*ba130*/  STL [R1+0x43c0], R50 ;  /* 0x0043c03201007387 */ /* 0x0001e80000100800 */
[----:B-----5:R1:W-:Y:S01]  /*ba140*/  STL [R1+0x43a0], R0 ;  /* 0x0043a00001007387 */ /* 0x0203e20000100800 */
[----:B0-----:R-:W-:-:S02]  /*ba150*/  MOV R50, UR44 ;  /* 0x0000002c00327c02 */ /* 0x001fc40008000f00 */
[----:B-1----:R-:W-:-:S03]  /*ba160*/  MOV R0, UR45 ;  /* 0x0000002d00007c02 */ /* 0x002fc60008000f00 */
[----:B------:R-:W-:Y:S01]  /*ba170*/  STL [R1+0x4528], R50 ;  /* 0x0045283201007387 */ /* 0x000fe20000100800 */
[----:B------:R-:W-:-:S03]  /*ba180*/  ULDC.64 UR44, c[0x0][0x228] ;  /* 0x00008a00002c7ab9 */ /* 0x000fc60000000a00 */
[----:B------:R2:W-:Y:S02]  /*ba190*/  STL [R1+0x12e0], R0 ;  /* 0x0012e00001007387 */ /* 0x0005e40000100800 */
[----:B--2---:R-:W-:-:S05]  /*ba1a0*/  F2FP.SATFINITE.E5M2.F32.PACK_AB_MERGE_C R0, R59, R61, RZ ;  /* 0x0000003d3b00723e */ /* 0x004fca00048060ff */
[----:B------:R0:W-:Y:S01]  /*ba1b0*/  STL [R1+0x1f0], R0 ;  /* 0x0001f00001007387 */ /* 0x0001e20000100800 */
[----:B---3--:R-:W-:-:S05]  /*ba1c0*/  F2FP.SATFINITE.E5M2.F32.PACK_AB_MERGE_C R2, R46, R47, RZ ;  /* 0x0000002f2e02723e */ /* 0x008fca00048060ff */
[----:B------:R1:W-:Y:S01]  /*ba1d0*/  STL [R1+0x1ec], R2 ;  /* 0x0001ec0201007387 */ /* 0x0003e20000100800 */
[----:B----4-:R-:W-:-:S05]  /*ba1e0*/  F2FP.SATFINITE.E5M2.F32.PACK_AB_MERGE_C R3, R44, R45, RZ ;  /* 0x0000002d2c03723e */ /* 0x010fca00048060ff */
[----:B------:R2:W-:Y:S01]  /*ba1f0*/  STL [R1+0x21c], R3 ;  /* 0x00021c0301007387 */ /* 0x0005e20000100800 */
[----:B0-----:R-:W-:-:S05]  /*ba200*/  F2FP.SATFINITE.E5M2.F32.PACK_AB_MERGE_C R0, R42, R43, RZ ;  /* 0x0000002b2a00723e */ /* 0x001fca00048060ff */
[----:B------:R0:W-:Y:S01]  /*ba210*/  STL [R1+0x218], R0 ;  /* 0x0002180001007387 */ /* 0x0001e20000100800 */
[----:B-1----:R-:W-:-:S05]  /*ba220*/  F2FP.SATFINITE.E5M2.F32.PACK_AB_MERGE_C R2, R40, R41, RZ ;  /* 0x000000292802723e */ /* 0x002fca00048060ff */
[----:B------:R1:W-:Y:S01]  /*ba230*/  STL [R1+0x234], R2 ;  /* 0x0002340201007387 */ /* 0x0003e20000100800 */
[----:B--2---:R-:W-:-:S05]  /*ba240*/  F2FP.SATFINITE.E5M2.F32.PACK_AB_MERGE_C R3, R38, R39, RZ ;  /* 0x000000272603723e */ /* 0x004fca00048060ff */
        /* <DEDUP_REMOVED lines=30> */
[----:B------:R-:W-:Y:S01]  /*ba430*/  STL [R1+0x2f0], R3 ;  /* 0x0002f00301007387 */ /* 0x000fe20000100800 */
[----:B0-----:R-:W-:-:S03]  /*ba440*/  F2FP.SATFINITE.E5M2.F32.PACK_AB_MERGE_C R0, R6, R7, RZ ;  /* 0x000000070600723e */ /* 0x001fc600048060ff */
[----:B------:R-:W2:Y:S04]  /*ba450*/  LDL.LU R50, [R1+0x81c] ;  /* 0x00081c0001327983 */ /* 0x000ea80000300800 */
[----:B------:R0:W-:Y:S01]  /*ba460*/  STL [R1+0x314], R0 ;  /* 0x0003140001007387 */ /* 0x0001e20000100800 */
[----:B-1----:R-:W-:-:S03]  /*ba470*/  F2FP.SATFINITE.E5M2.F32.PACK_AB_MERGE_C R2, R4, R5, RZ ;  /* 0x000000050402723e */ /* 0x002fc600048060ff */
[----:B0-----:R-:W3:Y:S04]  /*ba480*/  LDL.LU R0, [R1+0x840] ;  /* 0x0008400001007983 */ /* 0x001ee80000300800 */
[----:B------:R-:W-:Y:S04]  /*ba490*/  STL [R1+0x2d0], R2 ;  /* 0x0002d00201007387 */ /* 0x000fe80000100800 */
[----:B---3--:R0:W-:Y:S04]  /*ba4a0*/  STL [R1+0x458c], R0 ;  /* 0x00458c0001007387 */ /* 0x0081e80000100800 */
[----:B0-----:R-:W2:Y:S04]  /*ba4b0*/  LDL.LU R0, [R1+0x818] ;  /* 0x0008180001007983 */ /* 0x001ea80000300800 */
[----:B------:R-:W3:Y:S04]  /*ba4c0*/  LDL.LU R49, [R1+0x844] ;  /* 0x0008440001317983 */ /* 0x000ee80000300800 */
        /* <DEDUP_REMOVED lines=58> */
[----:B--2---:R-:W-:-:S03]  /*ba870*/  F2FP.SATFINITE.E5M2.F32.PACK_AB_MERGE_C R50, R50, R0, RZ ;  /* 0x000000003232723e */ /* 0x004fc600048060ff */
[----:B------:R-:W2:Y:S04]  /*ba880*/  LDL.LU R0, [R1+0x458c] ;  /* 0x00458c0001007983 */ /* 0x000ea80000300800 */
[----:B------:R-:W-:Y:S01]  /*ba890*/  STL [R1+0x2cc], R50 ;  /* 0x0002cc3201007387 */ /* 0x000fe20000100800 */
[----:B----4-:R-:W-:Y:S02]  /*ba8a0*/  F2FP.SATFINITE.E5M2.F32.PACK_AB_MERGE_C R48, R3, R48, RZ ;  /* 0x000000300330723e */ /* 0x010fe400048060ff */
[----:B---3--:R-:W-:Y:S02]  /*ba8b0*/  F2FP.SATFINITE.E5M2.F32.PACK_AB_MERGE_C R3, R55, R54, RZ ;  /* 0x000000363703723e */ /* 0x008fe400048060ff */
[----:B--2---:R-:W-:Y:S02]  /*ba8c0*/  F2FP.SATFINITE.E5M2.F32.PACK_AB_MERGE_C R49, R49, R0, RZ ;  /* 0x000000003131723e */ /* 0x004fe400048060ff */
[----:B------:R-:W-:-:S02]  /*ba8d0*/  F2FP.SATFINITE.E5M2.F32.PACK_AB_MERGE_C R0, R53, R2, RZ ;  /* 0x000000023500723e */ /* 0x000fc400048060ff */
[----:B------:R-:W-:Y:S01]  /*ba8e0*/  F2FP.SATFINITE.E5M2.F32.PACK_AB_MERGE_C R2, R60, R52, RZ ;  /* 0x000000343c02723e */ /* 0x000fe200048060ff */
[----:B------:R-:W-:Y:S04]  /*ba8f0*/  STL [R1+0x2bc], R49 ;  /* 0x0002bc3101007387 */ /* 0x000fe80000100800 */
[----:B------:R-:W-:Y:S04]  /*ba900*/  STL [R1+0x2c4], R48 ;  /* 0x0002c43001007387 */ /* 0x000fe80000100800 */
[----:B------:R0:W-:Y:S04]  /*ba910*/  STL [R1+0x264], R0 ;  /* 0x0002640001007387 */ /* 0x0001e80000100800 */
[----:B------:R1:W-:Y:S01]  /*ba920*/  STL [R1+0x294], R3 ;  /* 0x0002940301007387 */ /* 0x0003e20000100800 */
[----:B0-----:R-:W-:-:S03]  /*ba930*/  F2FP.SATFINITE.E5M2.F32.PACK_AB_MERGE_C R0, R57, R58, RZ ;  /* 0x0000003a3900723e */ /* 0x001fc600048060ff */
[----:B------:R0:W-:Y:S01]  /*ba940*/  STL [R1+0x244], R2 ;  /* 0x0002440201007387 */ /* 0x0001e20000100800 */
[----:B-1----:R-:W-:-:S03]  /*ba950*/  F2FP.SATFINITE.E5M2.F32.PACK_AB_MERGE_C R3, R56, R51, RZ ;  /* 0x000000333803723e */ /* 0x002fc600048060ff */
        /* <DEDUP_REMOVED lines=44> */
[----:B------:R1:W-:Y:S04]  /*bac20*/  STL [R1+0x124], R3 ;  /* 0x0001240301007387 */ /* 0x0003e80000100800 */
[----:B------:R-:W2:Y:S01]  /*bac30*/  LDL.LU R48, [R1+0xe80] ;  /* 0x000e800001307983 */ /* 0x000ea20000300800 */
[----:B0-----:R-:W-:-:S03]  /*bac40*/  F2FP.SATFINITE.E5M2.F32.PACK_AB_MERGE_C R0, R4, R5, RZ ;  /* 0x000000050400723e */ /* 0x001fc600048060ff */
[----:B------:R0:W-:Y:S04]  /*bac50*/  STL [R1+0xfc], R2 ;  /* 0x0000fc0201007387 */ /* 0x0001e80000100800 */
[----:B-1----:R-:W2:Y:S04]  /*bac60*/  LDL.LU R3, [R1+0xe84] ;  /* 0x000e840001037983 */ /* 0x002ea80000300800 */
[----:B------:R2:W-:Y:S04]  /*bac70*/  STL [R1+0xf8], R0 ;  /* 0x0000f80001007387 */ /* 0x0005e80000100800 */
[----:B0-----:R-:W3:Y:S04]  /*bac80*/  LDL.LU R2, [R1+0xe88] ;  /* 0x000e880001027983 */ /* 0x001ee80000300800 */
        /* <DEDUP_REMOVED lines=55> */
[----:B--2---:R-:W-:-:S05]  /*bb000*/  F2FP.SATFINITE.E5M2.F32.PACK_AB_MERGE_C R0, R3, R48, RZ ;  /* 0x000000300300723e */ /* 0x004fca00048060ff */
[----:B------:R0:W-:Y:S01]  /*bb010*/  STL [R1+0xec], R0 ;  /* 0x0000ec0001007387 */ /* 0x0001e20000100800 */
[----:B---3--:R-:W-:Y:S02]  /*bb020*/  F2FP.SATFINITE.E5M2.F32.PACK_AB_MERGE_C R3, R53, R2, RZ ;  /* 0x000000023503723e */ /* 0x008fe400048060ff */
[----:B----4-:R-:W-:-:S03]  /*bb030*/  F2FP.SATFINITE.E5M2.F32.PACK_AB_MERGE_C R2, R55, R54, RZ ;  /* 0x000000363702723e */ /* 0x010fc600048060ff */
[----:B------:R1:W-:Y:S04]  /*bb040*/  STL [R1+0xe8], R3 ;  /* 0x0000e80301007387 */ /* 0x0003e80000100800 */
[----:B------:R2:W-:Y:S01]  /*bb050*/  STL [R1+0xd8], R2 ;  /* 0x0000d80201007387 */ /* 0x0005e20000100800 */
[----:B0-----:R-:W-:-:S05]  /*bb060*/  F2FP.SATFINITE.E5M2.F32.PACK_AB_MERGE_C R0, R60, R52, RZ ;  /* 0x000000343c00723e */ /* 0x001fca00048060ff */
[----:B------:R0:W-:Y:S01]  /*bb070*/  STL [R1+0xbc], R0 ;  /* 0x0000bc0001007387 */ /* 0x0001e20000100800 */
[----:B-1----:R-:W-:Y:S02]  /*bb080*/  F2FP.SATFINITE.E5M2.F32.PACK_AB_MERGE_C R3, R57, R58, RZ ;  /* 0x0000003a3903723e */ /* 0x002fe400048060ff */
[----:B--2---:R-:W-:-:S03]  /*bb090*/  F2FP.SATFINITE.E5M2.F32.PACK_AB_MERGE_C R2, R56, R51, RZ ;  /* 0x000000333802723e */ /* 0x004fc600048060ff */
[----:B------:R-:W-:Y:S04]  /*bb0a0*/  STL [R1+0x94], R3 ;  /* 0x0000940301007387 */ /* 0x000fe80000100800 */
[----:B------:R-:W-:Y:S01]  /*bb0b0*/  STL [R1+0xb8], R2 ;  /* 0x0000b80201007387 */ /* 0x000fe20000100800 */
[----:B0-----:R-:W-:Y:S02]  /*bb0c0*/  F2FP.SATFINITE.E5M2.F32.PACK_AB_MERGE_C R0, R59, R61, RZ ;  /* 0x0000003d3b00723e */ /* 0x001fe400048060ff */
[----:B------:R-:W-:-:S05]  /*bb0d0*/  F2FP.SATFINITE.E5M2.F32.PACK_AB_MERGE_C R56, R46, R47, RZ ;  /* 0x0000002f2e38723e */ /* 0x000fca00048060ff */
[----:B------:R-:W-:Y:S04]  /*bb0e0*/  STL [R1+0x4530], R56 ;  /* 0x0045303801007387 */ /* 0x000fe80000100800 */
[----:B------:R0:W-:Y:S01]  /*bb0f0*/  STL [R1+0xd0], R0 ;  /* 0x0000d00001007387 */ /* 0x0001e20000100800 */
[----:B------:R-:W-:Y:S02]  /*bb100*/  F2FP.SATFINITE.E5M2.F32.PACK_AB_MERGE_C R43, R42, R43, RZ ;  /* 0x0000002b2a2b723e */ /* 0x000fe400048060ff */
[----:B0-----:R-:W-:-:S03]  /*bb110*/  F2FP.SATFINITE.E5M2.F32.PACK_AB_MERGE_C R0, R44, R45, RZ ;  /* 0x0000002d2c00723e */ /* 0x001fc600048060ff */
[----:B------:R-:W-:Y:S04]  /*bb120*/  STL [R1+0x4534], R43 ;  /* 0x0045342b01007387 */ /* 0x000fe80000100800 */
[----:B------:R0:W-:Y:S01]  /*bb130*/  STL [R1+0xc8], R0 ;  /* 0x0000c80001007387 */ /* 0x0001e20000100800 */
[----:B------:R-:W-:Y:S02]  /*bb140*/  F2FP.SATFINITE.E5M2.F32.PACK_AB_MERGE_C R3, R38, R39, RZ ;  /* 0x000000272603723e */ /* 0x000fe400048060ff */
[----:B0-----:R-:W-:Y:S02]  /*bb150*/  F2FP.SATFINITE.E5M2.F32.PACK_AB_MERGE_C R0, R40, R41, RZ ;  /* 0x000000292800723e */ /* 0x001fe400048060ff */
[----:B------:R-:W-:-:S03]  /*bb160*/  F2FP.SATFINITE.E5M2.F32.PACK_AB_MERGE_C R2, R36, R37, RZ ;  /* 0x000000252402723e */ /* 0x000fc600048060ff */
[----:B------:R0:W-:Y:S04]  /*bb170*/  STL [R1+0x18c], R0 ;  /* 0x00018c0001007387 */ /* 0x0001e80000100800 */
[----:B------:R1:W-:Y:S01]  /*bb180*/  STL [R1+0x19c], R3 ;  /* 0x00019c0301007387 */ /* 0x0003e20000100800 */
[----:B0-----:R-:W-:-:S03]  /*bb190*/  F2FP.SATFINITE.E5M2.F32.PACK_AB_MERGE_C R0, R34, R35, RZ ;  /* 0x000000232200723e */ /* 0x001fc600048060ff */
[----:B------:R0:W-:Y:S01]  /*bb1a0*/  STL [R1+0x1c8], R2 ;  /* 0x0001c80201007387 */ /* 0x0001e20000100800 */
[----:B-1----:R-:W-:-:S03]  /*bb1b0*/  F2FP.SATFINITE.E5M2.F32.PACK_AB_MERGE_C R3, R32, R33, RZ ;  /* 0x000000212003723e */ /* 0x002fc600048060ff */
[----:B------:R1:W-:Y:S04]  /*bb1c0*/  STL [R1+0x1c4], R0 ;  /* 0x0001c40001007387 */ /* 0x0003e80000100800 */
        /* <DEDUP_REMOVED lines=27> */
[----:B------:R-:W-:Y:S01]  /*bb380*/  STL [R1+0x2ec], R2 ;  /* 0x0002ec0201007387 */ /* 0x000fe20000100800 */
[----:B-1----:R-:W-:-:S03]  /*bb390*/  F2FP.SATFINITE.E5M2.F32.PACK_AB_MERGE_C R0, R4, R5, RZ ;  /* 0x000000050400723e */ /* 0x002fc600048060ff */
[----:B------:R-:W2:Y:S04]  /*bb3a0*/  LDL.LU R50, [R1+0xafc] ;  /* 0x000afc0001327983 */ /* 0x000ea80000300800 */
        /* <DEDUP_REMOVED lines=60> */
[----:B------:R-:W-:Y:S01]  /*bb770*/  STL [R1+0x2fc], R43 ;  /* 0x0002fc2b01007387 */ /* 0x000fe20000100800 */
[----:B---3--:R-:W-:-:S05]  /*bb780*/  F2FP.SATFINITE.E5M2.F32.PACK_AB_MERGE_C R0, R49, R0, RZ ;  /* 0x000000003100723e */ /* 0x008fca00048060ff */
[----:B------:R0:W-:Y:S01]  /*bb790*/  STL [R1+0x2d8], R0 ;  /* 0x0002d80001007387 */ /* 0x0001e20000100800 */
[----:B----4-:R-:W-:-:S05]  /*bb7a0*/  F2FP.SATFINITE.E5M2.F32.PACK_AB_MERGE_C R3, R3, R48, RZ ;  /* 0x000000300303723e */ /* 0x010fca00048060ff */
[----:B------:R1:W-:Y:S01]  /*bb7b0*/  STL [R1+0x2f4], R3 ;  /* 0x0002f40301007387 */ /* 0x0003e20000100800 */
[----:B------:R-:W-:-:S05]  /*bb7c0*/  F2FP.SATFINITE.E5M2.F32.PACK_AB_MERGE_C R2, R53, R2, RZ ;  /* 0x000000023502723e */ /* 0x000fca00048060ff */
        /* <DEDUP_REMOVED lines=43> */
[----:B0-----:R-:W-:Y:S02]  /*bba80*/  F2FP.SATFINITE.E5M2.F32.PACK_AB_MERGE_C R0, R12, R13, RZ ;  /* 0x0000000d0c00723e */ /* 0x001fe400048060ff */
[----:B------:R-:W-:-:S05]  /*bba90*/  F2FP.SATFINITE.E5M2.F32.PACK_AB_MERGE_C R60, R10, R11, RZ ;  /* 0x0000000b0a3c723e */ /* 0x000fca00048060ff */
[----:B------:R-:W-:Y:S01]  /*bbaa0*/  STL [R1+0x44b8], R60 ;  /* 0x0044b83c01007387 */ /* 0x000fe20000100800 */
[----:B-1----:R-:W-:-:S03]  /*bbab0*/  F2FP.SATFINITE.E5M2.F32.PACK_AB_MERGE_C R3, R8, R9, RZ ;  /* 0x000000090803723e */ /* 0x002fc600048060ff */
[----:B------:R0:W-:Y:S04]  /*bbac0*/  STL [R1+0xf0], R0 ;  /* 0x0000f00001007387 */ /* 0x0001e80000100800 */
[----:B------:R1:W-:Y:S01]  /*bbad0*/  STL [R1+0xe4], R3 ;  /* 0x0000e40301007387 */ /* 0x0003e20000100800 */
[----:B--2---:R-:W-:-:S03]  /*bbae0*/  F2FP.SATFINITE.E5M2.F32.PACK_AB_MERGE_C R2, R6, R7, RZ ;  /* 0x000000070602723e */ /* 0x004fc600048060ff */
[----:B------:R-:W2:Y:S04]  /*bbaf0*/  LDL.LU R51, [R1+0xa08] ;  /* 0x000a080001337983 */ /* 0x000ea80000300800 */
[----:B------:R3:W-:Y:S01]  /*bbb00*/  STL [R1+0xdc], R2 ;  /* 0x0000dc0201007387 */ /* 0x0007e20000100800 */
[----:B0-----:R-:W-:-:S03]  /*bbb10*/  F2FP.SATFINITE.E5M2.F32.PACK_AB_MERGE_C R0, R4, R5, RZ ;  /* 0x000000050400723e */ /* 0x001fc600048060ff */
[----:B------:R-:W2:Y:S04]  /*bbb20*/  LDL.LU R61, [R1+0xa0c] ;  /* 0x000a0c00013d7983 */ /* 0x000ea80000300800 */
[----:B------:R0:W-:Y:S04]  /*bbb30*/  STL [R1+0xc4], R0 ;  /* 0x0000c40001007387 */ /* 0x0001e80000100800 */
[----:B------:R-:W1:Y:S04]  /*bbb40*/  LDL.LU R59, [R1+0x9f0] ;  /* 0x0009f000013b7983 */ /* 0x000e680000300800 */
[----:B------:R-:W1:Y:S04]  /*bbb50*/  LDL.LU R47, [R1+0x9f4] ;  /* 0x0009f400012f7983 */ /* 0x000e680000300800 */
[----:B------:R-:W3:Y:S04]  /*bbb60*/  LDL.LU R46, [R1+0x9f8] ;  /* 0x0009f800012e7983 */ /* 0x000ee80000300800 */
[----:B------:R-:W3:Y:S04]  /*bbb70*/  LDL.LU R45, [R1+0x9fc] ;  /* 0x0009fc00012d7983 */ /* 0x000ee80000300800 */
[----:B------:R-:W0:Y:S04]  /*bbb80*/  LDL.LU R44, [R1+0x9e0] ;  /* 0x0009e000012c7983 */ /* 0x000e280000300800 */
[----:B------:R-:W0:Y:S04]  /*bbb90*/  LDL.LU R42, [R1+0x9e4] ;  /* 0x0009e400012a7983 */ /* 0x000e280000300800 */
        /* <DEDUP_REMOVED lines=40> */
[----:B-1----:R-:W-:Y:S02]  /*bbe20*/  F2FP.SATFINITE.E5M2.F32.PACK_AB_MERGE_C R3, R47, R59, RZ ;  /* 0x0000003b2f03723e */ /* 0x002fe400048060ff */
[----:B---3--:R-:W-:-:S03]  /*bbe30*/  F2FP.SATFINITE.E5M2.F32.PACK_AB_MERGE_C R2, R45, R46, RZ ;  /* 0x0000002e2d02723e */ /* 0x008fc600048060ff */
[----:B------:R-:W-:Y:S04]  /*bbe40*/  STL [R1+0xa4], R3 ;  /* 0x0000a40301007387 */ /* 0x000fe80000100800 */
[----:B------:R1:W-:Y:S01]  /*bbe50*/  STL [R1+0x9c], R2 ;  /* 0x00009c0201007387 */ /* 0x0003e20000100800 */
[----:B0-----:R-:W-:Y:S02]  /*bbe60*/  F2FP.SATFINITE.E5M2.F32.PACK_AB_MERGE_C R0, R42, R44, RZ ;  /* 0x0000002c2a00723e */ /* 0x001fe400048060ff */
[----:B----4-:R-:W-:-:S05]  /*bbe70*/  F2FP.SATFINITE.E5M2.F32.PACK_AB_MERGE_C R54, R40, R41, RZ ;  /* 0x000000292836723e */ /* 0x010fca00048060ff */
[----:B------:R-:W-:Y:S01]  /*bbe80*/  STL [R1+0x44e0], R54 ;  /* 0x0044e03601007387 */ /* 0x000fe20000100800 */
[----:B-1----:R-:W-:-:S03]  /*bbe90*/  F2FP.SATFINITE.E5M2.F32.PACK_AB_MERGE_C R2, R38, R39, RZ ;  /* 0x000000272602723e */ /* 0x002fc600048060ff */
[----:B------:R0:W-:Y:S04]  /*bbea0*/  STL [R1+0x88], R0 ;  /* 0x0000880001007387 */ /* 0x0001e80000100800 */
        /* <DEDUP_REMOVED lines=10> */
[----:B0-----:R-:W-:-:S03]  /*bbf50*/  F2FP.SATFINITE.E5M2.F32.PACK_AB_MERGE_C R0, R28, R29, RZ ;  /* 0x0000001d1c00723e */ /* 0x001fc600048060ff */
[----:B------:R-:W-:Y:S01]  /*bbf60*/  STL [R1+0x4540], R57 ;  /* 0x0045403901007387 */ /* 0x000fe20000100800 */
[----:B------:R-:W-:-:S03]  /*bbf70*/  F2FP.SATFINITE.E5M2.F32.PACK_AB_MERGE_C R53, R24, R25, RZ ;  /* 0x000000191835723e */ /* 0x000fc600048060ff */
[----:B------:R0:W-:Y:S04]  /*bbf80*/  STL [R1+0x60], R0 ;  /* 0x0000600001007387 */ /* 0x0001e80000100800 */
[----:B------:R-:W-:Y:S01]  /*bbf90*/  STL [R1+0x4548], R53 ;  /* 0x0045483501007387 */ /* 0x000fe20000100800 */
[----:B0-----:R-:W-:Y:S02]  /*bbfa0*/  F2FP.SATFINITE.E5M2.F32.PACK_AB_MERGE_C R0, R22, R23, RZ ;  /* 0x000000171600723e */ /* 0x001fe400048060ff */
[----:B------:R-:W-:-:S03]  /*bbfb0*/  F2FP.SATFINITE.E5M2.F32.PACK_AB_MERGE_C R2, R20, R21, RZ ;  /* 0x000000151402723e */ /* 0x000fc600048060ff */
[----:B------:R0:W-:Y:S04]  /*bbfc0*/  STL [R1+0x4544], R0 ;  /* 0x0045440001007387 */ /* 0x0001e80000100800 */
[----:B------:R-:W-:Y:S01]  /*bbfd0*/  STL [R1+0x12b4], R2 ;  /* 0x0012b40201007387 */ /* 0x000fe20000100800 */
[----:B0-----:R-:W-:Y:S02]  /*bbfe0*/  F2FP.SATFINITE.E5M2.F32.PACK_AB_MERGE_C R0, R18, R19, RZ ;  /* 0x000000131200723e */ /* 0x001fe400048060ff */
[----:B------:R-:W-:-:S05]  /*bbff0*/  F2FP.SATFINITE.E5M2.F32.PACK_AB_MERGE_C R54, R16, R17, RZ ;  /* 0x000000111036723e */ /* 0x000fca00048060ff */
        /* <DEDUP_REMOVED lines=10> */
[----:B------:R1:W-:Y:S01]  /*bc0a0*/  STL [R1+0x158], R0 ;  /* 0x0001580001007387 */ /* 0x0003e20000100800 */
[----:B0-----:R-:W-:-:S03]  /*bc0b0*/  F2FP.SATFINITE.E5M2.F32.PACK_AB_MERGE_C R2, R4, R5, RZ ;  /* 0x000000050402723e */ /* 0x001fc600048060ff */
[----:B-1----:R-:W2:Y:S04]  /*bc0c0*/  LDL.LU R0, [R1+0x6a0] ;  /* 0x0006a00001007983 */ /* 0x002ea80000300800 */
[----:B------:R0:W-:Y:S04]  /*bc0d0*/  STL [R1+0x140], R3 ;  /* 0x0001400301007387 */ /* 0x0001e80000100800 */
[----:B------:R-:W2:Y:S04]  /*bc0e0*/  LDL.LU R53, [R1+0x6a4] ;  /* 0x0006a40001357983 */ /* 0x000ea80000300800 */
[----:B------:R1:W-:Y:S04]  /*bc0f0*/  STL [R1+0x120], R2 ;  /* 0x0001200201007387 */ /* 0x0003e80000100800 */
        /* <DEDUP_REMOVED lines=62> */
[----:B------:R-:W-:Y:S01]  /*bc4e0*/  STL [R1+0x11c], R51 ;  /* 0x00011c3301007387 */ /* 0x000fe20000100800 */
[----:B0-----:R-:W-:-:S03]  /*bc4f0*/  F2FP.SATFINITE.E5M2.F32.PACK_AB_MERGE_C R0, R43, R60, RZ ;  /* 0x0000003c2b00723e */ /* 0x001fc600048060ff */
[----:B------:R-:W-:Y:S04]  /*bc500*/  STL [R1+0x168], R49 ;  /* 0x0001683101007387 */ /* 0x000fe80000100800 */
[----:B------:R0:W-:Y:S01]  /*bc510*/  STL [R1+0x180], R0 ;  /* 0x0001800001007387 */ /* 0x0001e20000100800 */
[----:B------:R-:W-:Y:S02]  /*bc520*/  F2FP.SATFINITE.E5M2.F32.PACK_AB_MERGE_C R43, R48, R56, RZ ;  /* 0x00000038302b723e */ /* 0x000fe400048060ff */
[----:B------:R-:W-:-:S03]  /*bc530*/  F2FP.SATFINITE.E5M2.F32.PACK_AB_MERGE_C R2, R2, R3, RZ ;  /* 0x000000030202723e */ /* 0x000fc600048060ff */
[----:B------:R-:W-:Y:S04]  /*bc540*/  STL [R1+0x208], R43 ;  /* 0x0002082b01007387 */ /* 0x000fe80000100800 */
[----:B------:R1:W-:Y:S01]  /*bc550*/  STL [R1+0x204], R2 ;  /* 0x0002040201007387 */ /* 0x0003e20000100800 */
[----:B0-----:R-:W-:-:S05]  /*bc560*/  F2FP.SATFINITE.E5M2.F32.PACK_AB_MERGE_C R0, R52, R55, RZ ;  /* 0x000000373400723e */ /* 0x001fca00048060ff */
[----:B------:R0:W-:Y:S01]  /*bc570*/  STL [R1+0x258], R0 ;  /* 0x0002580001007387 */ /* 0x0001e20000100800 */
[----:B------:R-:W-:Y:S02]  /*bc580*/  F2FP.SATFINITE.E5M2.F32.PACK_AB_MERGE_C R3, R61, R58, RZ ;  /* 0x0000003a3d03723e */ /* 0x000fe400048060ff */
[----:B-1----:R-:W-:-:S03]  /*bc590*/  F2FP.SATFINITE.E5M2.F32.PACK_AB_MERGE_C R2, R47, R59, RZ ;  /* 0x0000003b2f02723e */ /* 0x002fc600048060ff */
[----:B------:R1:W-:Y:S04]  /*bc5a0*/  STL [R1+0x284], R3 ;  /* 0x0002840301007387 */ /* 0x0003e80000100800 */
[----:B------:R2:W-:Y:S01]  /*bc5b0*/  STL [R1+0x2a0], R2 ;  /* 0x0002a00201007387 */ /* 0x0005e20000100800 */
[----:B0-----:R-:W-:-:S05]  /*bc5c0*/  F2FP.SATFINITE.E5M2.F32.PACK_AB_MERGE_C R0, R45, R46, RZ ;  /* 0x0000002e2d00723e */ /* 0x001fca00048060ff */
[----:B------:R0:W-:Y:S01]  /*bc5d0*/  STL [R1+0x2b4], R0 ;  /* 0x0002b40001007387 */ /* 0x0001e20000100800 */
[----:B-1----:R-:W-:Y:S02]  /*bc5e0*/  F2FP.SATFINITE.E5M2.F32.PACK_AB_MERGE_C R3, R42, R44, RZ ;  /* 0x0000002c2a03723e */ /* 0x002fe400048060ff */
[----:B--2---:R-:W-:-:S03]  /*bc5f0*/  F2FP.SATFINITE.E5M2.F32.PACK_AB_MERGE_C R2, R40, R41, RZ ;  /* 0x000000292802723e */ /* 0x004fc600048060ff */
        /* <DEDUP_REMOVED lines=34> */
[----:B------:R0:W-:Y:S04]  /*bc820*/  STL [R1+0x44e8], R55 ;  /* 0x0044e83701007387 */ /* 0x0001e80000100800 */
[----:B------:R-:W-:Y:S04]  /*bc830*/  STL [R1+0x84], R0 ;  /* 0x0000840001007387 */ /* 0x000fe80000100800 */
[----:B------:R-:W0:Y:S04]  /*bc840*/  LDL.LU R39, [R1+0x600] ;  /* 0x0006000001277983 */ /* 0x000e280000300800 */
[----:B------:R-:W0:Y:S04]  /*bc850*/  LDL.LU R38, [R1+0x604] ;  /* 0x0006040001267983 */ /* 0x000e280000300800 */
        /* <DEDUP_REMOVED lines=32> */
[----:B------:R-:W-:-:S03]  /*bca60*/  F2FP.SATFINITE.E5M2.F32.PACK_AB_MERGE_C R49, R4, R5, RZ ;  /* 0x000000050431723e */ /* 0x000fc600048060ff */
[----:B------:R-:W4:Y:S04]  /*bca70*/  LDL.LU R5, [R1+0x698] ;  /* 0x0006980001057983 */ /* 0x000f280000300800 */
[----:B------:R-:W4:Y:S04]  /*bca80*/  LDL.LU R4, [R1+0x69c] ;  /* 0x00069c0001047983 */ /* 0x000f280000300800 */
[----:B------:R-:W-:Y:S01]  /*bca90*/  STL [R1+0x44ec], R49 ;  /* 0x0044ec3101007387 */ /* 0x000fe20000100800 */
[----:B0-----:R-:W-:-:S05]  /*bcaa0*/  F2FP.SATFINITE.E5M2.F32.PACK_AB_MERGE_C R55, R38, R39, RZ ;  /* 0x000000272637723e */ /* 0x001fca00048060ff */
[----:B------:R3:W-:Y:S01]  /*bcab0*/  STL [R1+0x44f0], R55 ;  /* 0x0044f03701007387 */ /* 0x0007e20000100800 */
[----:B--2---:R-:W-:Y:S02]  /*bcac0*/  F2FP.SATFINITE.E5M2.F32.PACK_AB_MERGE_C R54, R36, R37, RZ ;  /* 0x000000252436723e */ /* 0x004fe400048060ff */
[----:B---3--:R-:W-:-:S03]  /*bcad0*/  F2FP.SATFINITE.E5M2.F32.PACK_AB_MERGE_C R55, R34, R35, RZ ;  /* 0x000000232237723e */ /* 0x008fc600048060ff */
[----:B------:R-:W-:Y:S04]  /*bcae0*/  STL [R1+0x44f4], R54 ;  /* 0x0044f43601007387 */ /* 0x000fe80000100800 */
[----:B------:R0:W-:Y:S01]  /*bcaf0*/  STL [R1+0x44f8], R55 ;  /* 0x0044f83701007387 */ /* 0x0001e20000100800 */
[----:B----4-:R-:W-:Y:S02]  /*bcb00*/  F2FP.SATFINITE.E5M2.F32.PACK_AB_MERGE_C R49, R32, R33, RZ ;  /* 0x000000212031723e */ /* 0x010fe400048060ff */
[----:B0-----:R-:W-:-:S03]  /*bcb10*/  F2FP.SATFINITE.E5M2.F32.PACK_AB_MERGE_C R55, R30, R31, RZ ;  /* 0x0000001f1e37723e */ /* 0x001fc600048060ff */
[----:B------:R-:W-:Y:S04]  /*bcb20*/  STL [R1+0x44fc], R49 ;  /* 0x0044fc3101007387 */ /* 0x000fe80000100800 */
[----:B------:R0:W-:Y:S01]  /*bcb30*/  STL [R1+0x4500], R55 ;  /* 0x0045003701007387 */ /* 0x0001e20000100800 */
[----:B------:R-:W-:Y:S02]  /*bcb40*/  F2FP.SATFINITE.E5M2.F32.PACK_AB_MERGE_C R54, R28, R29, RZ ;  /* 0x0000001d1c36723e */ /* 0x000fe400048060ff */
[----:B0-----:R-:W-:-:S03]  /*bcb50*/  F2FP.SATFINITE.E5M2.F32.PACK_AB_MERGE_C R55, R26, R27, RZ ;  /* 0x0000001b1a37723e */ /* 0x001fc600048060ff */
[----:B------:R-:W-:Y:S04]  /*bcb60*/  STL [R1+0x4504], R54 ;  /* 0x0045043601007387 */ /* 0x000fe80000100800 */
[----:B------:R0:W-:Y:S01]  /*bcb70*/  STL [R1+0x4508], R55 ;  /* 0x0045083701007387 */ /* 0x0001e20000100800 */
[----:B------:R-:W-:-:S05]  /*bcb80*/  F2FP.SATFINITE.E5M2.F32.PACK_AB_MERGE_C R49, R24, R25, RZ ;  /* 0x000000191831723e */ /* 0x000fca00048060ff */
[----:B------:R-:W-:Y:S01]  /*bcb90*/  STL [R1+0x450c], R49 ;  /* 0x00450c3101007387 */ /* 0x000fe20000100800 */
[----:B------:R-:W-:Y:S02]  /*bcba0*/  F2FP.SATFINITE.E5M2.F32.PACK_AB_MERGE_C R0, R22, R23, RZ ;  /* 0x000000171600723e */ /* 0x000fe400048060ff */
[----:B0-----:R-:W-:-:S05]  /*bcbb0*/  F2FP.SATFINITE.E5M2.F32.PACK_AB_MERGE_C R55, R20, R21, RZ ;  /* 0x000000151437723e */ /* 0x001fca00048060ff */
        /* <DEDUP_REMOVED lines=10> */
[----:B------:R-:W-:Y:S04]  /*bcc60*/  STL [R1+0x2c], R0 ;  /* 0x00002c0001007387 */ /* 0x000fe80000100800 */
[----:B------:R0:W-:Y:S01]  /*bcc70*/  STL [R1+0x451c], R54 ;  /* 0x00451c3601007387 */ /* 0x0001e20000100800 */
[----:B------:R-:W-:Y:S02]  /*bcc80*/  F2FP.SATFINITE.E5M2.F32.PACK_AB_MERGE_C R55, R8, R9, RZ ;  /* 0x000000090837723e */ /* 0x000fe400048060ff */
[----:B0-----:R-:W-:-:S03]  /*bcc90*/  F2FP.SATFINITE.E5M2.F32.PACK_AB_MERGE_C R54, R6, R7, RZ ;  /* 0x000000070636723e */ /* 0x001fc600048060ff */
[----:B------:R0:W-:Y:S04]  /*bcca0*/  STL [R1+0x4520], R55 ;  /* 0x0045203701007387 */ /* 0x0001e80000100800 */
[----:B------:R1:W-:Y:S04]  /*bccb0*/  STL [R1+0x4524], R54 ;  /* 0x0045243601007387 */ /* 0x0003e80000100800 */
        /* <DEDUP_REMOVED lines=8> */
[----:B------:R-:W0:Y:S04]  /*bcd40*/  LDL.LU R27, [R1+0xc00] ;  /* 0x000c0000011b7983 */ /* 0x000e280000300800 */
[----:B------:R-:W0:Y:S04]  /*bcd50*/  LDL.LU R26, [R1+0xc04] ;  /* 0x000c0400011a7983 */ /* 0x000e280000300800 */
[----:B------:R-:W4:Y:S04]  /*bcd60*/  LDL.LU R25, [R1+0xc08] ;  /* 0x000c080001197983 */ /* 0x000f280000300800 */
[----:B------:R-:W4:Y:S04]  /*bcd70*/  LDL.LU R24, [R1+0xc0c] ;  /* 0x000c0c0001187983 */ /* 0x000f280000300800 */
[----:B------:R-:W1:Y:S04]  /*bcd80*/  LDL.LU R23, [R1+0x960] ;  /* 0x0009600001177983 */ /* 0x000e680000300800 */
[----:B------:R-:W1:Y:S04]  /*bcd90*/  LDL.LU R22, [R1+0x964] ;  /* 0x0009640001167983 */ /* 0x000e680000300800 */
        /* <DEDUP_REMOVED lines=20> */
[----:B--2---:R-:W-:Y:S02]  /*bcee0*/  F2FP.SATFINITE.E5M2.F32.PACK_AB_MERGE_C R0, R34, R35, RZ ;  /* 0x000000232200723e */ /* 0x004fe400048060ff */
[----:B---3--:R-:W-:-:S05]  /*bcef0*/  F2FP.SATFINITE.E5M2.F32.PACK_AB_MERGE_C R3, R32, R33, RZ ;  /* 0x000000212003723e */ /* 0x008fca00048060ff */
[----:B------:R-:W-:Y:S01]  /*bcf00*/  STL [R1+0x4550], R3 ;  /* 0x0045500301007387 */ /* 0x000fe20000100800 */
[----:B----4-:R-:W-:-:S03]  /*bcf10*/  F2FP.SATFINITE.E5M2.F32.PACK_AB_MERGE_C R59, R30, R31, RZ ;  /* 0x0000001f1e3b723e */ /* 0x010fc600048060ff */
[----:B------:R-:W-:Y:S01]  /*bcf20*/  STL [R1+0x14], R0 ;  /* 0x0000140001007387 */ /* 0x000fe20000100800 */
[----:B------:R-:W-:-:S03]  /*bcf30*/  F2FP.SATFINITE.E5M2.F32.PACK_AB_MERGE_C R2, R28, R29, RZ ;  /* 0x0000001d1c02723e */ /* 0x000fc600048060ff */
[----:B------:R-:W-:Y:S01]  /*bcf40*/  STL [R1+0x4554], R59 ;  /* 0x0045543b01007387 */ /* 0x000fe20000100800 */
[----:B0-----:R-:W-:-:S03]  /*bcf50*/  F2FP.SATFINITE.E5M2.F32.PACK_AB_MERGE_C R55, R26, R27, RZ ;  /* 0x0000001b1a37723e */ /* 0x001fc600048060ff */
[----:B------:R-:W-:Y:S01]  /*bcf60*/  STL [R1+0x4558], R2 ;  /* 0x0045580201007387 */ /* 0x000fe20000100800 */
[----:B------:R-:W-:-:S03]  /*bcf70*/  F2FP.SATFINITE.E5M2.F32.PACK_AB_MERGE_C R39, R24, R25, RZ ;  /* 0x000000191827723e */ /* 0x000fc600048060ff */
[----:B------:R-:W-:Y:S01]  /*bcf80*/  STL [R1+0x455c], R55 ;  /* 0x00455c3701007387 */ /* 0x000fe20000100800 */
[----:B-1----:R-:W-:-:S03]  /*bcf90*/  F2FP.SATFINITE.E5M2.F32.PACK_AB_MERGE_C R54, R22, R23, RZ ;  /* 0x000000171636723e */ /* 0x002fc600048060ff */
[----:B------:R-:W-:Y:S01]  /*bcfa0*/  STL [R1+0x4560], R39 ;  /* 0x0045602701007387 */ /* 0x000fe20000100800 */
[----:B------:R-:W-:-:S03]  /*bcfb0*/  F2FP.SATFINITE.E5M2.F32.PACK_AB_MERGE_C R37, R20, R21, RZ ;  /* 0x000000151425723e */ /* 0x000fc600048060ff */
        /* <DEDUP_REMOVED lines=14> */
[----:B------:R-:W-:Y:S04]  /*bd0a0*/  STL [R1+0x4580], R27 ;  /* 0x0045801b01007387 */ /* 0x000fe80000100800 */
[----:B------:R0:W-:Y:S04]  /*bd0b0*/  STL [R1+0x4584], R26 ;  /* 0x0045841a01007387 */ /* 0x0001e80000100800 */
[----:B0-----:R-:W2:Y:S04]  /*bd0c0*/  LDL.LU R26, [R1+0x860] ;  /* 0x00086000011a7983 */ /* 0x001ea80000300800 */
        /* <DEDUP_REMOVED lines=56> */
[----:B------:R-:W4:Y:S04]  /*bd450*/  LDL.LU R7, [R1+0x6f0] ;  /* 0x0006f00001077983 */ /* 0x000f280000300800 */
[----:B------:R-:W4:Y:S04]  /*bd460*/  LDL.LU R6, [R1+0x6f4] ;  /* 0x0006f40001067983 */ /* 0x000f280000300800 */
[----:B------:R-:W4:Y:S04]  /*bd470*/  LDL.LU R5, [R1+0x6f8] ;  /* 0x0006f80001057983 */ /* 0x000f280000300800 */
[----:B------:R-:W4:Y:S04]  /*bd480*/  LDL.LU R4, [R1+0x6fc] ;  /* 0x0006fc0001047983 */ /* 0x000f280000300800 */
[----:B------:R0:W-:Y:S01]  /*bd490*/  STL [R1+0x4588], R25 ;  /* 0x0045881901007387 */ /* 0x0001e20000100800 */
[----:B--2---:R-:W-:-:S02]  /*bd4a0*/  F2FP.SATFINITE.E5M2.F32.PACK_AB_MERGE_C R33, R33, R26, RZ ;  /* 0x0000001a2121723e */ /* 0x004fc400048060ff */
[----:B---3--:R-:W-:Y:S02]  /*bd4b0*/  F2FP.SATFINITE.E5M2.F32.PACK_AB_MERGE_C R29, R29, R27, RZ ;  /* 0x0000001b1d1d723e */ /* 0x008fe400048060ff */
[----:B----4-:R-:W-:Y:S02]  /*bd4c0*/  F2FP.SATFINITE.E5M2.F32.PACK_AB_MERGE_C R26, R34, R31, RZ ;  /* 0x0000001f221a723e */ /* 0x010fe400048060ff */
[----:B0-----:R-:W-:-:S03]  /*bd4d0*/  F2FP.SATFINITE.E5M2.F32.PACK_AB_MERGE_C R25, R47, R35, RZ ;  /* 0x000000232f19723e */ /* 0x001fc600048060ff */
[----:B------:R0:W-:Y:S04]  /*bd4e0*/  STL [R1+0x10], R26 ;  /* 0x0000101a01007387 */ /* 0x0001e80000100800 */
[----:B------:R1:W-:Y:S01]  /*bd4f0*/  STL [R1+0xa0], R25 ;  /* 0x0000a01901007387 */ /* 0x0003e20000100800 */
[----:B------:R-:W-:Y:S02]  /*bd500*/  F2FP.SATFINITE.E5M2.F32.PACK_AB_MERGE_C R27, R37, R61, RZ ;  /* 0x0000003d251b723e */ /* 0x000fe400048060ff */
[----:B0-----:R-:W-:-:S03]  /*bd510*/  F2FP.SATFINITE.E5M2.F32.PACK_AB_MERGE_C R26, R39, R54, RZ ;  /* 0x00000036271a723e */ /* 0x001fc600048060ff */
[----:B------:R-:W-:Y:S01]  /*bd520*/  STL [R1+0x118], R27 ;  /* 0x0001181b01007387 */ /* 0x000fe20000100800 */
[----:B-1----:R-:W-:-:S03]  /*bd530*/  F2FP.SATFINITE.E5M2.F32.PACK_AB_MERGE_C R25, R2, R55, RZ ;  /* 0x000000370219723e */ /* 0x002fc600048060ff */
[----:B------:R-:W-:Y:S01]  /*bd540*/  STL [R1+0x110], R26 ;  /* 0x0001101a01007387 */ /* 0x000fe20000100800 */
[----:B------:R-:W-:-:S03]  /*bd550*/  F2FP.SATFINITE.E5M2.F32.PACK_AB_MERGE_C R2, R3, R59, RZ ;  /* 0x0000003b0302723e */ /* 0x000fc600048060ff */
[----:B------:R-:W-:Y:S01]  /*bd560*/  STL [R1+0x198], R25 ;  /* 0x0001981901007387 */ /* 0x000fe20000100800 */
[----:B------:R-:W-:-:S03]  /*bd570*/  F2FP.SATFINITE.E5M2.F32.PACK_AB_MERGE_C R0, R0, R49, RZ ;  /* 0x000000310000723e */ /* 0x000fc600048060ff */
[----:B------:R0:W-:Y:S04]  /*bd580*/  STL [R1+0x1d0], R2 ;  /* 0x0001d00201007387 */ /* 0x0001e80000100800 */
[----:B------:R1:W-:Y:S01]  /*bd590*/  STL [R1+0x228], R0 ;  /* 0x0002280001007387 */ /* 0x0003e20000100800 */
[----:B------:R-:W-:Y:S02]  /*bd5a0*/  F2FP.SATFINITE.E5M2.F32.PACK_AB_MERGE_C R3, R57, R53, RZ ;  /* 0x000000353903723e */ /* 0x000fe400048060ff */
[----:B0-----:R-:W-:-:S03]  /*bd5b0*/  F2FP.SATFINITE.E5M2.F32.PACK_AB_MERGE_C R2, R50, R51, RZ ;  /* 0x000000333202723e */ /* 0x001fc600048060ff */
[----:B------:R0:W-:Y:S01]  /*bd5c0*/  STL [R1+0x238], R3 ;  /* 0x0002380301007387 */ /* 0x0001e20000100800 */
[----:B-1----:R-:W-:-:S03]  /*bd5d0*/  F2FP.SATFINITE.E5M2.F32.PACK_AB_MERGE_C R0, R43, R60, RZ ;  /* 0x0000003c2b00723e */ /* 0x002fc600048060ff */
[----:B------:R1:W-:Y:S04]  /*bd5e0*/  STL [R1+0x22c], R2 ;  /* 0x00022c0201007387 */ /* 0x0003e80000100800 */
[----:B------:R2:W-:Y:S01]  /*bd5f0*/  STL [R1+0x25c], R0 ;  /* 0x00025c0001007387 */ /* 0x0005e20000100800 */
[----:B0-----:R-:W-:Y:S02]  /*bd600*/  F2FP.SATFINITE.E5M2.F32.PACK_AB_MERGE_C R3, R48, R56, RZ ;  /* 0x000000383003723e */ /* 0x001fe400048060ff */
[----:B-1----:R-:W-:-:S03]  /*bd610*/  F2FP.SATFINITE.E5M2.F32.PACK_AB_MERGE_C R2, R58, R52, RZ ;  /* 0x000000343a02723e */ /* 0x002fc600048060ff */
[----:B------:R0:W-:Y:S01]  /*bd620*/  STL [R1+0x1dc], R3 ;  /* 0x0001dc0301007387 */ /* 0x0001e20000100800 */
[----:B--2---:R-:W-:-:S03]  /*bd630*/  F2FP.SATFINITE.E5M2.F32.PACK_AB_MERGE_C R0, R45, R46, RZ ;  /* 0x0000002e2d00723e */ /* 0x004fc600048060ff */
[----:B------:R1:W-:Y:S04]  /*bd640*/  STL [R1+0x254], R2 ;  /* 0x0002540201007387 */ /* 0x0003e80000100800 */
[----:B------:R2:W-:Y:S01]  /*bd650*/  STL [R1+0x138], R0 ;  /* 0x0001380001007387 */ /* 0x0005e20000100800 */
[----:B0-----:R-:W-:Y:S02]  /*bd660*/  F2FP.SATFINITE.E5M2.F32.PACK_AB_MERGE_C R3, R42, R44, RZ ;  /* 0x0000002c2a03723e */ /* 0x001fe400048060ff */
[----:B-1----:R-:W-:-:S03]  /*bd670*/  F2FP.SATFINITE.E5M2.F32.PACK_AB_MERGE_C R2, R40, R41, RZ ;  /* 0x000000292802723e */ /* 0x002fc600048060ff */
[----:B------:R-:W-:Y:S01]  /*bd680*/  STL [R1+0x130], R3 ;  /* 0x0001300301007387 */ /* 0x000fe20000100800 */
[----:B--2---:R-:W-:-:S03]  /*bd690*/  F2FP.SATFINITE.E5M2.F32.PACK_AB_MERGE_C R0, R36, R38, RZ ;  /* 0x000000262400723e */ /* 0x004fc600048060ff */
[----:B------:R-:W-:Y:S04]  /*bd6a0*/  STL [R1+0xb0], R2 ;  /* 0x0000b00201007387 */ /* 0x000fe80000100800 */
[----:B------:R0:W-:Y:S02]  /*bd6b0*/  STL [R1+0x270], R0 ;  /* 0x0002700001007387 */ /* 0x0001e40000100800 */
[----:B0-----:R-:W-:-:S05]  /*bd6c0*/  F2FP.SATFINITE.E5M2.F32.PACK_AB_MERGE_C R0, R22, R24, RZ ;  /* 0x000000181600723e */ /* 0x001fca00048060ff */
[----:B------:R0:W-:Y:S02]  /*bd6d0*/  STL [R1+0x260], R0 ;  /* 0x0002600001007387 */ /* 0x0001e40000100800 */
[----:B0-----:R-:W-:-:S05]  /*bd6e0*/  F2FP.SATFINITE.E5M2.F32.PACK_AB_MERGE_C R0, R12, R13, RZ ;  /* 0x0000000d0c00723e */ /* 0x001fca00048060ff */
[----:B------:R0:W-:Y:S01]  /*bd6f0*/  STL [R1+0x280], R0 ;  /* 0x0002800001007387 */ /* 0x0001e20000100800 */
[----:B------:R-:W-:-:S03]  /*bd700*/  F2FP.SATFINITE.E5M2.F32.PACK_AB_MERGE_C R13, R10, R11, RZ ;  /* 0x0000000b0a0d723e */ /* 0x000fc600048060ff */
[----:B------:R-:W2:Y:S01]  /*bd710*/  LDL.LU R25, [R1+0x6e0] ;  /* 0x0006e00001197983 */ /* 0x000ea20000300800 */
[----:B------:R-:W-:-:S03]  /*bd720*/  F2FP.SATFINITE.E5M2.F32.PACK_AB_MERGE_C R11, R8, R9, RZ ;  /* 0x00000009080b723e */ /* 0x000fc600048060ff */
[----:B------:R-:W2:Y:S01]  /*bd730*/  LDL.LU R9, [R1+0x6e4] ;  /* 0x0006e40001097983 */ /* 0x000ea20000300800 */
[----:B------:R-:W-:Y:S02]  /*bd740*/  F2FP.SATFINITE.E5M2.F32.PACK_AB_MERGE_C R10, R6, R7, RZ ;  /* 0x00000007060a723e */ /* 0x000fe400048060ff */
[----:B0-----:R-:W-:-:S05]  /*bd750*/  F2FP.SATFINITE.E5M2.F32.PACK_AB_MERGE_C R0, R4, R5, RZ ;  /* 0x000000050400723e */ /* 0x001fca00048060ff */
        /* <DEDUP_REMOVED lines=16> */
[----:B------:R-:W4:Y:S01]  /*bd860*/  LDL.LU R54, [R1+0x5e0] ;  /* 0x0005e00001367983 */ /* 0x000f220000300800 */
[----:B------:R-:W-:-:S03]  /*bd870*/  F2FP.SATFINITE.E5M2.F32.PACK_AB_MERGE_C R17, R16, R17, RZ ;  /* 0x000000111011723e */ /* 0x000fc600048060ff */
        /* <DEDUP_REMOVED lines=17> */
[----:B0-----:R-:W4:Y:S01]  /*bd990*/  LDL.LU R0, [R1+0x540] ;  /* 0x0005400001007983 */ /* 0x001f220000300800 */
[----:B------:R-:W-:-:S03]  /*bd9a0*/  F2FP.SATFINITE.E5M2.F32.PACK_AB_MERGE_C R23, R23, R30, RZ ;  /* 0x0000001e1717723e */ /* 0x000fc600048060ff */
        /* <DEDUP_REMOVED lines=18> */
[----:B--2---:R-:W-:-:S03]  /*bdad0*/  F2FP.SATFINITE.E5M2.F32.PACK_AB_MERGE_C R9, R9, R25, RZ ;  /* 0x000000190909723e */ /* 0x004fc600048060ff */
[----:B------:R-:W2:Y:S01]  /*bdae0*/  LDL.LU R25, [R1+0x4588] ;  /* 0x0045880001197983 */ /* 0x000ea20000300800 */
[----:B---3--:R-:W-:-:S03]  /*bdaf0*/  F2FP.SATFINITE.E5M2.F32.PACK_AB_MERGE_C R7, R7, R26, RZ ;  /* 0x0000001a0707723e */ /* 0x008fc600048060ff */
[----:B------:R-:W3:Y:S01]  /*bdb00*/  LDL.LU R26, [R1+0x4584] ;  /* 0x00458400011a7983 */ /* 0x000ee20000300800 */
[----:B----4-:R-:W-:-:S03]  /*bdb10*/  F2FP.SATFINITE.E5M2.F32.PACK_AB_MERGE_C R4, R4, R27, RZ ;  /* 0x0000001b0404723e */ /* 0x010fc600048060ff */
[----:B------:R-:W4:Y:S01]  /*bdb20*/  LDL.LU R27, [R1+0x4580] ;  /* 0x00458000011b7983 */ /* 0x000f220000300800 */
[----:B------:R-:W-:-:S03]  /*bdb30*/  F2FP.SATFINITE.E5M2.F32.PACK_AB_MERGE_C R34, R34, R31, RZ ;  /* 0x0000001f2222723e */ /* 0x000fc600048060ff */
[----:B------:R-:W2:Y:S04]  /*bdb40*/  LDL.LU R31, [R1+0x457c] ;  /* 0x00457c00011f7983 */ /* 0x000ea80000300800 */
[----:B------:R0:W-:Y:S01]  /*bdb50*/  STL [R1+0x1168], R34 ;  /* 0x0011682201007387 */ /* 0x0001e20000100800 */
[----:B------:R-:W-:-:S03]  /*bdb60*/  F2FP.SATFINITE.E5M2.F32.PACK_AB_MERGE_C R5, R5, R35, RZ ;  /* 0x000000230505723e */ /* 0x000fc600048060ff */
[----:B0-----:R-:W3:Y:S01]  /*bdb70*/  LDL.LU R34, [R1+0x4578] ;  /* 0x0045780001227983 */ /* 0x001ee20000300800 */
[----:B------:R-:W-:-:S03]  /*bdb80*/  F2FP.SATFINITE.E5M2.F32.PACK_AB_MERGE_C R6, R6, R47, RZ ;  /* 0x0000002f0606723e */ /* 0x000fc600048060ff */
[----:B------:R-:W4:Y:S04]  /*bdb90*/  LDL.LU R35, [R1+0x4574] ;  /* 0x0045740001237983 */ /* 0x000f280000300800 */
[----:B------:R-:W2:Y:S01]  /*bdba0*/  LDL.LU R47, [R1+0x4570] ;  /* 0x00457000012f7983 */ /* 0x000ea20000300800 */
[----:B------:R-:W-:-:S03]  /*bdbb0*/  F2FP.SATFINITE.E5M2.F32.PACK_AB_MERGE_C R8, R8, R61, RZ ;  /* 0x0000003d0808723e */ /* 0x000fc600048060ff */
[----:B------:R-:W3:Y:S01]  /*bdbc0*/  LDL.LU R61, [R1+0x456c] ;  /* 0x00456c00013d7983 */ /* 0x000ee20000300800 */
[----:B------:R-:W-:-:S03]  /*bdbd0*/  F2FP.SATFINITE.E5M2.F32.PACK_AB_MERGE_C R48, R48, R37, RZ ;  /* 0x000000253030723e */ /* 0x000fc600048060ff */
[----:B------:R-:W4:Y:S01]  /*bdbe0*/  LDL.LU R37, [R1+0x4568] ;  /* 0x0045680001257983 */ /* 0x000f220000300800 */
[----:B------:R-:W-:-:S03]  /*bdbf0*/  F2FP.SATFINITE.E5M2.F32.PACK_AB_MERGE_C R12, R12, R54, RZ ;  /* 0x000000360c0c723e */ /* 0x000fc600048060ff */
[----:B------:R-:W2:Y:S01]  /*bdc00*/  LDL.LU R54, [R1+0x4564] ;  /* 0x0045640001367983 */ /* 0x000ea20000300800 */
[----:B------:R-:W-:-:S03]  /*bdc10*/  F2FP.SATFINITE.E5M2.F32.PACK_AB_MERGE_C R14, R14, R58, RZ ;  /* 0x0000003a0e0e723e */ /* 0x000fc600048060ff */
[----:B------:R-:W3:Y:S01]  /*bdc20*/  LDL.LU R58, [R1+0x9ac] ;  /* 0x0009ac00013a7983 */ /* 0x000ee20000300800 */
[----:B------:R-:W-:-:S03]  /*bdc30*/  F2FP.SATFINITE.E5M2.F32.PACK_AB_MERGE_C R16, R16, R39, RZ ;  /* 0x000000271010723e */ /* 0x000fc600048060ff */
[----:B------:R-:W2:Y:S01]  /*bdc40*/  LDL.LU R39, [R1+0x4560] ;  /* 0x0045600001277983 */ /* 0x000ea20000300800 */
[----:B------:R-:W-:-:S03]  /*bdc50*/  F2FP.SATFINITE.E5M2.F32.PACK_AB_MERGE_C R2, R2, R55, RZ ;  /* 0x000000370202723e */ /* 0x000fc600048060ff */
[----:B------:R-:W2:Y:S04]  /*bdc60*/  LDL.LU R55, [R1+0x455c] ;  /* 0x00455c0001377983 */ /* 0x000ea80000300800 */
[----:B------:R0:W-:Y:S01]  /*bdc70*/  STL [R1+0x1160], R2 ;  /* 0x0011600201007387 */ /* 0x0001e20000100800 */
[----:B------:R-:W-:-:S03]  /*bdc80*/  F2FP.SATFINITE.E5M2.F32.PACK_AB_MERGE_C R20, R20, R59, RZ ;  /* 0x0000003b1414723e */ /* 0x000fc600048060ff */
[----:B0-----:R-:W2:Y:S01]  /*bdc90*/  LDL.LU R2, [R1+0x4558] ;  /* 0x0045580001027983 */ /* 0x001ea20000300800 */
[----:B------:R-:W-:-:S03]  /*bdca0*/  F2FP.SATFINITE.E5M2.F32.PACK_AB_MERGE_C R22, R22, R3, RZ ;  /* 0x000000031616723e */ /* 0x000fc600048060ff */
[----:B------:R-:W2:Y:S04]  /*bdcb0*/  LDL.LU R59, [R1+0x4554] ;  /* 0x00455400013b7983 */ /* 0x000ea80000300800 */
[----:B------:R-:W2:Y:S01]  /*bdcc0*/  LDL.LU R3, [R1+0x4550] ;  /* 0x0045500001037983 */ /* 0x000ea20000300800 */
[----:B------:R-:W-:-:S03]  /*bdcd0*/  F2FP.SATFINITE.E5M2.F32.PACK_AB_MERGE_C R24, R24, R49, RZ ;  /* 0x000000311818723e */ /* 0x000fc600048060ff */
[----:B------:R-:W2:Y:S01]  /*bdce0*/  LDL.LU R49, [R1+0x454c] ;  /* 0x00454c0001317983 */ /* 0x000ea20000300800 */
[----:B------:R-:W-:-:S03]  /*bdcf0*/  F2FP.SATFINITE.E5M2.F32.PACK_AB_MERGE_C R52, R52, R53, RZ ;  /* 0x000000353434723e */ /* 0x000fc600048060ff */
[----:B------:R-:W4:Y:S01]  /*bdd00*/  LDL.LU R53, [R1+0x4548] ;  /* 0x0045480001357983 */ /* 0x000f220000300800 */
[----:B------:R-:W-:Y:S02]  /*bdd10*/  F2FP.SATFINITE.E5M2.F32.PACK_AB_MERGE_C R28, R28, R0, RZ ;  /* 0x000000001c1c723e */ /* 0x000fe400048060ff */
[----:B------:R-:W-:Y:S02]  /*bdd20*/  F2FP.SATFINITE.E5M2.F32.PACK_AB_MERGE_C R30, R30, R57, RZ ;  /* 0x000000391e1e723e */ /* 0x000fe400048060ff */
[----:B------:R-:W-:Y:S02]  /*bdd30*/  F2FP.SATFINITE.E5M2.F32.PACK_AB_MERGE_C R32, R32, R51, RZ ;  /* 0x000000332020723e */ /* 0x000fe400048060ff */
[----:B------:R-:W-:Y:S02]  /*bdd40*/  F2FP.SATFINITE.E5M2.F32.PACK_AB_MERGE_C R60, R60, R50, RZ ;  /* 0x000000323c3c723e */ /* 0x000fe400048060ff */
[----:B------:R-:W-:Y:S02]  /*bdd50*/  F2FP.SATFINITE.E5M2.F32.PACK_AB_MERGE_C R36, R36, R43, RZ ;  /* 0x0000002b2424723e */ /* 0x000fe400048060ff */
[----:B------:R-:W-:Y:S01]  /*bdd60*/  F2FP.SATFINITE.E5M2.F32.PACK_AB_MERGE_C R38, R38, R56, RZ ;  /* 0x000000382626723e */ /* 0x000fe200048060ff */
[----:B----4-:R0:W-:Y:S04]  /*bdd70*/  STL.64 [R1+0x43f8], R52 ;  /* 0x0043f83401007387 */ /* 0x0101e80000100a00 */
[----:B0-----:R-:W4:Y:S04]  /*bdd80*/  LDL.LU R53, [R1+0x498] ;  /* 0x0004980001357983 */ /* 0x001f280000300800 */
[----:B------:R-:W2:Y:S04]  /*bdd90*/  LDL.LU R52, [R1+0x94] ;  /* 0x0000940001347983 */ /* 0x000ea80000300800 */
[----:B------:R-:W2:Y:S04]  /*bdda0*/  LDL.LU R0, [R1+0x4544] ;  /* 0x0045440001007983 */ /* 0x000ea80000300800 */
[----:B------:R-:W2:Y:S04]  /*bddb0*/  LDL.LU R57, [R1+0x4540] ;  /* 0x0045400001397983 */ /* 0x000ea80000300800 */
[----:B------:R-:W2:Y:S04]  /*bddc0*/  LDL.LU R51, [R1+0x453c] ;  /* 0x00453c0001337983 */ /* 0x000ea80000300800 */
[----:B------:R-:W2:Y:S04]  /*bddd0*/  LDL.LU R50, [R1+0x4538] ;  /* 0x0045380001327983 */ /* 0x000ea80000300800 */
[----:B------:R0:W-:Y:S04]  /*bdde0*/  STL [R1+0x44bc], R60 ;  /* 0x0044bc3c01007387 */ /* 0x0001e80000100800 */
[----:B0-----:R-:W2:Y:S04]  /*bddf0*/  LDL.LU R60, [R1+0x490] ;  /* 0x00049000013c7983 */ /* 0x001ea80000300800 */
[----:B------:R-:W2:Y:S04]  /*bde00*/  LDL.LU R43, [R1+0x4534] ;  /* 0x00453400012b7983 */ /* 0x000ea80000300800 */
[----:B------:R-:W2:Y:S01]  /*bde10*/  LDL.LU R56, [R1+0x4530] ;  /* 0x0045300001387983 */ /* 0x000ea20000300800 */
[----:B------:R-:W-:-:S02]  /*bde20*/  LOP3.LUT R37, R37, 0xffff, RZ, 0xc0, !PT ;  /* 0x0000ffff25257812 */ /* 0x000fc400078ec0ff */
[----:B------:R-:W-:Y:S02]  /*bde30*/  F2FP.SATFINITE.E5M2.F32.PACK_AB_MERGE_C R41, R41, R46, RZ ;  /* 0x0000002e2929723e */ /* 0x000fe400048060ff */
[----:B----4-:R-:W-:Y:S01]  /*bde40*/  F2FP.SATFINITE.E5M2.F32.PACK_AB_MERGE_C R53, R42, R53, RZ ;  /* 0x000000352a35723e */ /* 0x010fe200048060ff */
[----:B---3--:R-:W-:-:S05]  /*bde50*/  VIADD R42, R58, 0x58 ;  /* 0x000000583a2a7836 */ /* 0x008fca0000000000 */
[----:B------:R-:W-:Y:S01]  /*bde60*/  ISETP.GE.AND P2, PT, R42, UR4, PT ;  /* 0x000000042a007c0c */ /* 0x000fe2000bf46270 */
[----:B------:R0:W-:Y:S01]  /*bde70*/  STL [R1+0x1230], R53 ;  /* 0x0012303501007387 */ /* 0x0001e20000100800 */
[----:B------:R-:W-:Y:S01]  /*bde80*/  LOP3.LUT R41, R41, 0xffff, RZ, 0xc0, !PT ;  /* 0x0000ffff29297812 */ /* 0x000fe200078ec0ff */
[----:B------:R-:W-:Y:S01]  /*bde90*/  ULDC UR4, c[0x0][0x22c] ;  /* 0x00008b0000047ab9 */ /* 0x000fe20000000800 */
[----:B0-----:R-:W-:Y:S01]  /*bdea0*/  F2FP.SATFINITE.E5M2.F32.PACK_AB_MERGE_C R53, R44, R45, RZ ;  /* 0x0000002d2c35723e */ /* 0x001fe200048060ff */
[----:B------:R-:W-:Y:S01]  /*bdeb0*/  VIADD R44, R58, 0x57 ;  /* 0x000000573a2c7836 */ /* 0x000fe20000000000 */
[----:B--2---:R-:W-:Y:S02]  /*bdec0*/  LOP3.LUT R42, R43, 0xffff, RZ, 0xc0, !PT ;  /* 0x0000ffff2b2a7812 */ /* 0x004fe400078ec0ff */
[----:B------:R-:W-:Y:S02]  /*bded0*/  SHF.R.U32.HI R43, RZ, 0x8, R37 ;  /* 0x00000008ff2b7819 */ /* 0x000fe40000011625 */
[----:B------:R-:W-:-:S02]  /*bdee0*/  SHF.R.U32.HI R46, RZ, 0x8, R42 ;  /* 0x00000008ff2e7819 */ /* 0x000fc4000001162a */
[----:B------:R-:W-:Y:S02]  /*bdef0*/  LOP3.LUT R43, R43, 0xffff, RZ, 0xc0, !PT ;  /* 0x0000ffff2b2b7812 */ /* 0x000fe400078ec0ff */
[----:B------:R-:W-:Y:S02]  /*bdf00*/  LOP3.LUT R46, R46, 0xffff, RZ, 0xc0, !PT ;  /* 0x0000ffff2e2e7812 */ /* 0x000fe400078ec0ff */
[----:B------:R-:W-:Y:S02]  /*bdf10*/  PRMT R42, R42, 0x3340, R37 ;  /* 0x000033402a2a7816 */ /* 0x000fe40000000025 */
[----:B------:R-:W-:Y:S02]  /*bdf20*/  PRMT R37, R46, 0x3340, R43 ;  /* 0x000033402e257816 */ /* 0x000fe4000000002b */
[----:B------:R-:W-:Y:S01]  /*bdf30*/  ISETP.GE.AND P1, PT, R44, UR5, PT ;  /* 0x000000052c007c0c */ /* 0x000fe2000bf26270 */
[----:B------:R-:W-:Y:S01]  /*bdf40*/  STL [R1+0x1560], R42 ;  /* 0x0015602a01007387 */ /* 0x000fe20000100800 */
[----:B------:R-:W-:-:S02]  /*bdf50*/  LOP3.LUT R44, R56, 0xffff, RZ, 0xc0, !PT ;  /* 0x0000ffff382c7812 */ /* 0x000fc400078ec0ff */
[----:B------:R-:W-:Y:S01]  /*bdf60*/  F2FP.SATFINITE.E5M2.F32.PACK_AB_MERGE_C R40, R40, R60, RZ ;  /* 0x0000003c2828723e */ /* 0x000fe200048060ff */
[----:B------:R0:W-:Y:S01]  /*bdf70*/  STL [R1+0x14ac], R37 ;  /* 0x0014ac2501007387 */ /* 0x0001e20000100800 */
[----:B------:R-:W-:Y:S01]  /*bdf80*/  LOP3.LUT R39, R39, 0xffff, RZ, 0xc0, !PT ;  /* 0x0000ffff27277812 */ /* 0x000fe200078ec0ff */
[----:B------:R-:W-:Y:S01]  /*bdf90*/  VIADD R45, R58, 0x56 ;  /* 0x000000563a2d7836 */ /* 0x000fe20000000000 */
[----:B------:R-:W-:Y:S01]  /*bdfa0*/  LOP3.LUT R43, R52, 0xffff, RZ, 0xc0, !PT ;  /* 0x0000ffff342b7812 */ /* 0x000fe200078ec0ff */
[----:B------:R-:W2:Y:S01]  /*bdfb0*/  LDL.LU R56, [R1+0x452c] ;  /* 0x00452c0001387983 */ /* 0x000ea20000300800 */
[----:B------:R-:W-:Y:S01]  /*bdfc0*/  LOP3.LUT R36, R36, 0xffff, RZ, 0xc0, !PT ;  /* 0x0000ffff24247812 */ /* 0x000fe200078ec0ff */
[----:B------:R-:W-:Y:S02]  /*bdfd0*/  ULDC UR5, c[0x0][0x248] ;  /* 0x0000920000057ab9 */ /* 0x000fe40000000800 */
[----:B------:R-:W3:Y:S01]  /*bdfe0*/  LDL.LU R60, [R1+0xbc] ;  /* 0x0000bc00013c7983 */ /* 0x000ee20000300800 */
[----:B0-----:R-:W-:-:S03]  /*bdff0*/  LOP3.LUT R37, R0, 0xffff, RZ, 0xc0, !PT ;  /* 0x0000ffff00257812 */ /* 0x001fc600078ec0ff */
[----:B------:R-:W4:Y:S01]  /*be000*/  LDL.LU R52, [R1+0xb8] ;  /* 0x0000b80001347983 */ /* 0x000f220000300800 */
[----:B------:R-:W-:Y:S02]  /*be010*/  PRMT R0, R37, 0x3340, R41 ;  /* 0x0000334025007816 */ /* 0x000fe40000000029 */
[----:B------:R-:W-:-:S03]  /*be020*/  LOP3.LUT R42, R57, 0xffff, RZ, 0xc0, !PT ;  /* 0x0000ffff392a7812 */ /* 0x000fc600078ec0ff */
[----:B------:R0:W-:Y:S01]  /*be030*/  STL [R1+0x155c], R0 ;  /* 0x00155c0001007387 */ /* 0x0001e20000100800 */
[----:B------:R-:W-:Y:S02]  /*be040*/  LOP3.LUT R40, R40, 0xffff, RZ, 0xc0, !PT ;  /* 0x0000ffff28287812 */ /* 0x000fe400078ec0ff */
[----:B------:R-:W-:Y:S02]  /*be050*/  SHF.R.U32.HI R46, RZ, 0x8, R37 ;  /* 0x00000008ff2e7819 */ /* 0x000fe40000011625 */
[----:B------:R-:W-:Y:S02]  /*be060*/  SHF.R.U32.HI R41, RZ, 0x8, R41 ;  /* 0x00000008ff297819 */ /* 0x000fe40000011629 */
[--C-:B0-----:R-:W-:Y:S02]  /*be070*/  PRMT R0, R44, 0x3340, R39.reuse ;  /* 0x000033402c007816 */ /* 0x101fe40000000027 */
[----:B------:R-:W-:Y:S02]  /*be080*/  SHF.R.U32.HI R37, RZ, 0x8, R44 ;  /* 0x00000008ff257819 */ /* 0x000fe4000001162c */
[----:B------:R-:W-:Y:S01]  /*be090*/  SHF.R.U32.HI R44, RZ, 0x8, R39 ;  /* 0x00000008ff2c7819 */ /* 0x000fe20000011627 */
[----:B------:R0:W-:Y:S01]  /*be0a0*/  STL [R1+0x1558], R0 ;  /* 0x0015580001007387 */ /* 0x0001e20000100800 */
[----:B------:R-:W-:Y:S01]  /*be0b0*/  ISETP.GE.AND P0, PT, R45, UR4, PT ;  /* 0x000000042d007c0c */ /* 0x000fe2000bf06270 */
[----:B------:R-:W-:Y:S01]  /*be0c0*/  ULDC UR4, c[0x0][0x248] ;  /* 0x0000920000047ab9 */ /* 0x000fe20000000800 */
[----:B------:R-:W-:-:S02]  /*be0d0*/  SHF.R.U32.HI R39, RZ, 0x8, R42 ;  /* 0x00000008ff277819 */ /* 0x000fc4000001162a */
[----:B------:R-:W-:Y:S02]  /*be0e0*/  LOP3.LUT R45, R59, 0xffff, RZ, 0xc0, !PT ;  /* 0x0000ffff3b2d7812 */ /* 0x000fe400078ec0ff */
[----:B------:R-:W-:Y:S02]  /*be0f0*/  LOP3.LUT R46, R46, 0xffff, RZ, 0xc0, !PT ;  /* 0x0000ffff2e2e7812 */ /* 0x000fe400078ec0ff */
[--C-:B0-----:R-:W-:Y:S02]  /*be100*/  PRMT R0, R42, 0x3340, R40.reuse ;  /* 0x000033402a007816 */ /* 0x101fe40000000028 */
[----:B------:R-:W-:Y:S02]  /*be110*/  SHF.R.U32.HI R40, RZ, 0x8, R40 ;  /* 0x00000008ff287819 */ /* 0x000fe40000011628 */
[----:B------:R-:W-:Y:S02]  /*be120*/  LOP3.LUT R41, R41, 0xffff, RZ, 0xc0, !PT ;  /* 0x0000ffff29297812 */ /* 0x000fe400078ec0ff */
[----:B------:R-:W-:-:S02]  /*be130*/  LOP3.LUT R37, R37, 0xffff, RZ, 0xc0, !PT ;  /* 0x0000ffff25257812 */ /* 0x000fc400078ec0ff */
[----:B------:R-:W-:Y:S01]  /*be140*/  LOP3.LUT R44, R44, 0xffff, RZ, 0xc0, !PT ;  /* 0x0000ffff2c2c7812 */ /* 0x000fe200078ec0ff */
[----:B------:R0:W-:Y:S01]  /*be150*/  STL [R1+0x1554], R0 ;  /* 0x0015540001007387 */ /* 0x0001e20000100800 */
[----:B------:R-:W-:Y:S02]  /*be160*/  LOP3.LUT R39, R39, 0xffff, RZ, 0xc0, !PT ;  /* 0x0000ffff27277812 */ /* 0x000fe400078ec0ff */
[----:B------:R-:W-:Y:S02]  /*be170*/  LOP3.LUT R40, R40, 0xffff, RZ, 0xc0, !PT ;  /* 0x0000ffff28287812 */ /* 0x000fe400078ec0ff */
[----:B------:R-:W-:Y:S02]  /*be180*/  PRMT R57, R43, 0x3340, R45 ;  /* 0x000033402b397816 */ /* 0x000fe4000000002d */
[----:B------:R-:W-:Y:S02]  /*be190*/  PRMT R37, R37, 0x3340, R44 ;  /* 0x0000334025257816 */ /* 0x000fe4000000002c */
[----:B0-----:R-:W-:-:S02]  /*be1a0*/  PRMT R0, R46, 0x3340, R41 ;  /* 0x000033402e007816 */ /* 0x001fc40000000029 */
[----:B------:R-:W-:Y:S01]  /*be1b0*/  PRMT R39, R39, 0x3340, R40 ;  /* 0x0000334027277816 */ /* 0x000fe20000000028 */
[----:B--2---:R-:W-:Y:S04]  /*be1c0*/  STL.64 [R1+0x4400], R56 ;  /* 0x0044003801007387 */ /* 0x004fe80000100a00 */
[----:B------:R-:W-:Y:S04]  /*be1d0*/  STL [R1+0x14a4], R0 ;  /* 0x0014a40001007387 */ /* 0x000fe80000100800 */
[----:B------:R-:W-:Y:S04]  /*be1e0*/  STL [R1+0x1494], R37 ;  /* 0x0014942501007387 */ /* 0x000fe80000100800 */
[----:B------:R0:W-:Y:S02]  /*be1f0*/  STL [R1+0x148c], R39 ;  /* 0x00148c2701007387 */ /* 0x0001e40000100800 */
[----:B0-----:R-:W-:-:S02]  /*be200*/  LOP3.LUT R39, R50, 0xffff, RZ, 0xc0, !PT ;  /* 0x0000ffff32277812 */ /* 0x001fc400078ec0ff */
[----:B------:R-:W2:Y:S01]  /*be210*/  LDL.LU R50, [R1+0x4528] ;  /* 0x0045280001327983 */ /* 0x000ea20000300800 */
[----:B------:R-:W-:Y:S02]  /*be220*/  SHF.R.U32.HI R42, RZ, 0x8, R43 ;  /* 0x00000008ff2a7819 */ /* 0x000fe4000001162b */
[----:B------:R-:W-:Y:S01]  /*be230*/  SHF.R.U32.HI R45, RZ, 0x8, R45 ;  /* 0x00000008ff2d7819 */ /* 0x000fe2000001162d */
[----:B------:R-:W2:Y:S01]  /*be240*/  LDL.LU R57, [R1+0xc8] ;  /* 0x0000c80001397983 */ /* 0x000ea20000300800 */
[----:B------:R-:W-:Y:S02]  /*be250*/  LOP3.LUT R42, R42, 0xffff, RZ, 0xc0, !PT ;  /* 0x0000ffff2a2a7812 */ /* 0x000fe400078ec0ff */
[----:B------:R-:W-:Y:S01]  /*be260*/  LOP3.LUT R45, R45, 0xffff, RZ, 0xc0, !PT ;  /* 0x0000ffff2d2d7812 */ /* 0x000fe200078ec0ff */
[----:B------:R-:W2:Y:S01]  /*be270*/  LDL.LU R59, [R1+0x60] ;  /* 0x00006000013b7983 */ /* 0x000ea20000300800 */
[----:B------:R-:W-:Y:S02]  /*be280*/  LOP3.LUT R40, R51, 0xffff, RZ, 0xc0, !PT ;  /* 0x0000ffff33287812 */ /* 0x000fe400078ec0ff */
[----:B----4-:R-:W-:-:S02]  /*be290*/  LOP3.LUT R41, R52, 0xffff, RZ, 0xc0, !PT ;  /* 0x0000ffff34297812 */ /* 0x010fc400078ec0ff */
[----:B------:R-:W-:Y:S02]  /*be2a0*/  LOP3.LUT R43, R2, 0xffff, RZ, 0xc0, !PT ;  /* 0x0000ffff022b7812 */ /* 0x000fe400078ec0ff */
[----:B------:R-:W-:Y:S02]  /*be2b0*/  LOP3.LUT R32, R32, 0xffff, RZ, 0xc0, !PT ;  /* 0x0000ffff20207812 */ /* 0x000fe400078ec0ff */
[----:B------:R-:W-:Y:S02]  /*be2c0*/  PRMT R0, R42, 0x3340, R45 ;  /* 0x000033402a007816 */ /* 0x000fe4000000002d */
[----:B---3--:R-:W-:Y:S02]  /*be2d0*/  LOP3.LUT R37, R60, 0xffff, RZ, 0xc0, !PT ;  /* 0x0000ffff3c257812 */ /* 0x008fe400078ec0ff */
[----:B------:R-:W-:Y:S01]  /*be2e0*/  LOP3.LUT R42, R3, 0xffff, RZ, 0xc0, !PT ;  /* 0x0000ffff032a7812 */ /* 0x000fe200078ec0ff */
[----:B------:R-:W3:Y:S01]  /*be2f0*/  LDL.LU R60, [R1+0x14] ;  /* 0x00001400013c7983 */ /* 0x000ee20000300800 */
[----:B------:R-:W-:-:S02]  /*be300*/  PRMT R2, R40, 0x3340, R36 ;  /* 0x0000334028027816 */ /* 0x000fc40000000024 */
[----:B------:R-:W-:Y:S02]  /*be310*/  SHF.R.U32.HI R44, RZ, 0x8, R41 ;  /* 0x00000008ff2c7819 */ /* 0x000fe40000011629 */
[----:B------:R-:W-:Y:S02]  /*be320*/  PRMT R3, R41, 0x3340, R43 ;  /* 0x0000334029037816 */ /* 0x000fe4000000002b */
[----:B------:R-:W-:Y:S02]  /*be330*/  SHF.R.U32.HI R41, RZ, 0x8, R40 ;  /* 0x00000008ff297819 */ /* 0x000fe40000011628 */
[----:B------:R-:W-:Y:S02]  /*be340*/  PRMT R51, R39, 0x3340, R32 ;  /* 0x0000334027337816 */ /* 0x000fe40000000020 */
[----:B------:R-:W-:Y:S01]  /*be350*/  SHF.R.U32.HI R40, RZ, 0x8, R36 ;  /* 0x00000008ff287819 */ /* 0x000fe20000011624 */
[----:B------:R-:W-:Y:S01]  /*be360*/  STL [R1+0x1484], R2 ;  /* 0x0014840201007387 */ /* 0x000fe20000100800 */
[----:B------:R-:W-:-:S02]  /*be370*/  SHF.R.U32.HI R36, RZ, 0x8, R37 ;  /* 0x00000008ff247819 */ /* 0x000fc40000011625 */
[----:B------:R-:W-:Y:S02]  /*be380*/  PRMT R45, R37, 0x3340, R42 ;  /* 0x00003340252d7816 */ /* 0x000fe4000000002a */
[----:B------:R-:W-:Y:S02]  /*be390*/  SHF.R.U32.HI R37, RZ, 0x8, R39 ;  /* 0x00000008ff257819 */ /* 0x000fe40000011627 */
[----:B------:R-:W4:Y:S04]  /*be3a0*/  LDL.LU R39, [R1+0xd0] ;  /* 0x0000d00001277983 */ /* 0x000f280000300800 */
[----:B--2---:R0:W-:Y:S04]  /*be3b0*/  STL.64 [R1+0x4408], R50 ;  /* 0x0044083201007387 */ /* 0x0041e80000100a00 */
[----:B0-----:R-:W2:Y:S01]  /*be3c0*/  LDL.LU R51, [R1+0xd8] ;  /* 0x0000d80001337983 */ /* 0x001ea20000300800 */
[----:B------:R-:W-:-:S02]  /*be3d0*/  SHF.R.U32.HI R43, RZ, 0x8, R43 ;  /* 0x00000008ff2b7819 */ /* 0x000fc4000001162b */
[----:B------:R-:W-:Y:S02]  /*be3e0*/  SHF.R.U32.HI R42, RZ, 0x8, R42 ;  /* 0x00000008ff2a7819 */ /* 0x000fe4000001162a */
[----:B------:R-:W-:Y:S02]  /*be3f0*/  LOP3.LUT R44, R44, 0xffff, RZ, 0xc0, !PT ;  /* 0x0000ffff2c2c7812 */ /* 0x000fe400078ec0ff */
[----:B------:R-:W-:Y:S02]  /*be400*/  LOP3.LUT R43, R43, 0xffff, RZ, 0xc0, !PT ;  /* 0x0000ffff2b2b7812 */ /* 0x000fe400078ec0ff */
[----:B------:R-:W-:Y:S02]  /*be410*/  LOP3.LUT R36, R36, 0xffff, RZ, 0xc0, !PT ;  /* 0x0000ffff24247812 */ /* 0x000fe400078ec0ff */
[----:B------:R-:W-:Y:S02]  /*be420*/  LOP3.LUT R42, R42, 0xffff, RZ, 0xc0, !PT ;  /* 0x0000ffff2a2a7812 */ /* 0x000fe400078ec0ff */
[----:B------:R-:W-:-:S02]  /*be430*/  PRMT R2, R44, 0x3340, R43 ;  /* 0x000033402c027816 */ /* 0x000fc4000000002b */
[----:B------:R-:W-:Y:S02]  /*be440*/  SHF.R.U32.HI R32, RZ, 0x8, R32 ;  /* 0x00000008ff207819 */ /* 0x000fe40000011620 */
[----:B------:R-:W-:Y:S02]  /*be450*/  LOP3.LUT R41, R41, 0xffff, RZ, 0xc0, !PT ;  /* 0x0000ffff29297812 */ /* 0x000fe400078ec0ff */
[----:B------:R-:W-:Y:S02]  /*be460*/  LOP3.LUT R40, R40, 0xffff, RZ, 0xc0, !PT ;  /* 0x0000ffff28287812 */ /* 0x000fe400078ec0ff */
[----:B------:R-:W-:Y:S01]  /*be470*/  PRMT R52, R36, 0x3340, R42 ;  /* 0x0000334024347816 */ /* 0x000fe2000000002a */
[----:B------:R0:W-:Y:S01]  /*be480*/  STL.64 [R1+0x4410], R2 ;  /* 0x0044100201007387 */ /* 0x0001e20000100a00 */
[----:B------:R-:W-:Y:S02]  /*be490*/  LOP3.LUT R37, R37, 0xffff, RZ, 0xc0, !PT ;  /* 0x0000ffff25257812 */ /* 0x000fe400078ec0ff */
[----:B------:R-:W-:Y:S01]  /*be4a0*/  LOP3.LUT R32, R32, 0xffff, RZ, 0xc0, !PT ;  /* 0x0000ffff20207812 */ /* 0x000fe200078ec0ff */
[----:B------:R-:W-:Y:S01]  /*be4b0*/  STL [R1+0x44c0], R52 ;  /* 0x0044c03401007387 */ /* 0x000fe20000100800 */
[----:B------:R-:W-:-:S02]  /*be4c0*/  PRMT R46, R41, 0x3340, R40 ;  /* 0x00003340292e7816 */ /* 0x000fc40000000028 */
[----:B------:R-:W-:Y:S02]  /*be4d0*/  LOP3.LUT R41, R54, 0xffff, RZ, 0xc0, !PT ;  /* 0x0000ffff36297812 */ /* 0x000fe400078ec0ff */
[----:B------:R-:W3:Y:S01]  /*be4e0*/  LDL.LU R54, [R1+0x4524] ;  /* 0x0045240001367983 */ /* 0x000ee20000300800 */
[----:B------:R-:W-:Y:S02]  /*be4f0*/  PRMT R56, R37, 0x3340, R32 ;  /* 0x0000334025387816 */ /* 0x000fe40000000020 */
[----:B------:R-:W-:Y:S01]  /*be500*/  LOP3.LUT R32, R57, 0xffff, RZ, 0xc0, !PT ;  /* 0x0000ffff39207812 */ /* 0x000fe200078ec0ff */
[----:B------:R-:W3:Y:S01]  /*be510*/  LDL.LU R50, [R1+0xec] ;  /* 0x0000ec0001327983 */ /* 0x000ee20000300800 */
[----:B------:R-:W-:Y:S02]  /*be520*/  LOP3.LUT R36, R59, 0xffff, RZ, 0xc0, !PT ;  /* 0x0000ffff3b247812 */ /* 0x000fe400078ec0ff */
[----:B--2---:R-:W-:Y:S02]  /*be530*/  LOP3.LUT R37, R51, 0xffff, RZ, 0xc0, !PT ;  /* 0x0000ffff33257812 */ /* 0x004fe400078ec0ff */
[----:B------:R-:W2:Y:S04]  /*be540*/  LDL.LU R51, [R1+0xe8] ;  /* 0x0000e80001337983 */ /* 0x000ea80000300800 */
[----:B------:R-:W2:Y:S04]  /*be550*/  LDL.LU R57, [R1+0x78] ;  /* 0x0000780001397983 */ /* 0x000ea80000300800 */
[----:B------:R-:W2:Y:S01]  /*be560*/  LDL.LU R59, [R1+0x74] ;  /* 0x00007400013b7983 */ /* 0x000ea20000300800 */
[----:B0-----:R-:W-:-:S02]  /*be570*/  PRMT R2, R32, 0x3340, R41 ;  /* 0x0000334020027816 */ /* 0x001fc40000000029 */
[----:B----4-:R-:W-:Y:S02]  /*be580*/  LOP3.LUT R39, R39, 0xffff, RZ, 0xc0, !PT ;  /* 0x0000ffff27277812 */ /* 0x010fe400078ec0ff */
[----:B------:R-:W-:Y:S02]  /*be590*/  LOP3.LUT R42, R55, 0xffff, RZ, 0xc0, !PT ;  /* 0x0000ffff372a7812 */ /* 0x000fe400078ec0ff */
[----:B------:R-:W4:Y:S01]  /*be5a0*/  LDL.LU R55, [R1+0x4520] ;  /* 0x0045200001377983 */ /* 0x000f220000300800 */
[----:B---3--:R-:W-:-:S03]  /*be5b0*/  LOP3.LUT R40, R60, 0xffff, RZ, 0xc0, !PT ;  /* 0x0000ffff3c287812 */ /* 0x008fc600078ec0ff */
        /* <DEDUP_REMOVED lines=8> */
[----:B------:R-:W-:-:S02]  /*be640*/  SHF.R.U32.HI R39, RZ, 0x8, R36 ;  /* 0x00000008ff277819 */ /* 0x000fc40000011624 */
[--C-:B------:R-:W-:Y:S02]  /*be650*/  PRMT R44, R37, 0x3340, R40.reuse ;  /* 0x00003340252c7816 */ /* 0x100fe40000000028 */
[----:B------:R-:W-:Y:S02]  /*be660*/  SHF.R.U32.HI R40, RZ, 0x8, R40 ;  /* 0x00000008ff287819 */ /* 0x000fe40000011628 */
[----:B------:R-:W-:Y:S02]  /*be670*/  LOP3.LUT R43, R43, 0xffff, RZ, 0xc0, !PT ;  /* 0x0000ffff2b2b7812 */ /* 0x000fe400078ec0ff */
[--C-:B0-----:R-:W-:Y:S02]  /*be680*/  PRMT R2, R36, 0x3340, R38.reuse ;  /* 0x0000334024027816 */ /* 0x101fe40000000026 */
[----:B------:R-:W-:Y:S02]  /*be690*/  SHF.R.U32.HI R36, RZ, 0x8, R37 ;  /* 0x00000008ff247819 */ /* 0x000fe40000011625 */
[----:B------:R-:W-:-:S02]  /*be6a0*/  SHF.R.U32.HI R38, RZ, 0x8, R38 ;  /* 0x00000008ff267819 */ /* 0x000fc40000011626 */
[----:B------:R-:W-:Y:S02]  /*be6b0*/  LOP3.LUT R41, R41, 0xffff, RZ, 0xc0, !PT ;  /* 0x0000ffff29297812 */ /* 0x000fe400078ec0ff */
[----:B------:R-:W-:Y:S02]  /*be6c0*/  LOP3.LUT R32, R32, 0xffff, RZ, 0xc0, !PT ;  /* 0x0000ffff20207812 */ /* 0x000fe400078ec0ff */
[----:B------:R-:W-:Y:S02]  /*be6d0*/  LOP3.LUT R42, R42, 0xffff, RZ, 0xc0, !PT ;  /* 0x0000ffff2a2a7812 */ /* 0x000fe400078ec0ff */
[----:B------:R-:W-:Y:S02]  /*be6e0*/  LOP3.LUT R36, R36, 0xffff, RZ, 0xc0, !PT ;  /* 0x0000ffff24247812 */ /* 0x000fe400078ec0ff */
[----:B------:R-:W-:Y:S02]  /*be6f0*/  LOP3.LUT R40, R40, 0xffff, RZ, 0xc0, !PT ;  /* 0x0000ffff28287812 */ /* 0x000fe400078ec0ff */
[----:B------:R-:W-:-:S02]  /*be700*/  LOP3.LUT R39, R39, 0xffff, RZ, 0xc0, !PT ;  /* 0x0000ffff27277812 */ /* 0x000fc400078ec0ff */
[----:B------:R-:W-:Y:S02]  /*be710*/  LOP3.LUT R38, R38, 0xffff, RZ, 0xc0, !PT ;  /* 0x0000ffff26267812 */ /* 0x000fe400078ec0ff */
[----:B------:R-:W-:Y:S01]  /*be720*/  PRMT R37, R43, 0x3340, R41 ;  /* 0x000033402b257816 */ /* 0x000fe20000000029 */
[----:B------:R0:W-:Y:S01]  /*be730*/  STL [R1+0x1548], R2 ;  /* 0x0015480201007387 */ /* 0x0001e20000100800 */
[----:B------:R-:W-:Y:S02]  /*be740*/  PRMT R3, R32, 0x3340, R42 ;  /* 0x0000334020037816 */ /* 0x000fe4000000002a */
[----:B------:R-:W-:Y:S01]  /*be750*/  PRMT R60, R36, 0x3340, R40 ;  /* 0x00003340243c7816 */ /* 0x000fe20000000028 */
[----:B------:R-:W-:Y:S01]  /*be760*/  STL [R1+0x1474], R37 ;  /* 0x0014742501007387 */ /* 0x000fe20000100800 */
[----:B0-----:R-:W-:-:S03]  /*be770*/  PRMT R2, R39, 0x3340, R38 ;  /* 0x0000334027027816 */ /* 0x001fc60000000026 */
[----:B------:R0:W-:Y:S01]  /*be780*/  STL [R1+0x1470], R3 ;  /* 0x0014700301007387 */ /* 0x0001e20000100800 */
[----:B------:R-:W-:-:S03]  /*be790*/  LOP3.LUT R39, R54, 0xffff, RZ, 0xc0, !PT ;  /* 0x0000ffff36277812 */ /* 0x000fc600078ec0ff */
[----:B------:R-:W-:Y:S01]  /*be7a0*/  STL [R1+0x44c4], R60 ;  /* 0x0044c43c01007387 */ /* 0x000fe20000100800 */
[----:B------:R-:W-:-:S03]  /*be7b0*/  LOP3.LUT R40, R49, 0xffff, RZ, 0xc0, !PT ;  /* 0x0000ffff31287812 */ /* 0x000fc600078ec0ff */
[----:B------:R1:W-:Y:S01]  /*be7c0*/  STL [R1+0x146c], R2 ;  /* 0x00146c0201007387 */ /* 0x0003e20000100800 */
[----:B------:R-:W-:-:S03]  /*be7d0*/  LOP3.LUT R38, R50, 0xffff, RZ, 0xc0, !PT ;  /* 0x0000ffff32267812 */ /* 0x000fc600078ec0ff */
[----:B------:R-:W3:Y:S04]  /*be7e0*/  LDL.LU R54, [R1+0x451c] ;  /* 0x00451c0001367983 */ /* 0x000ee80000300800 */
[----:B------:R-:W4:Y:S04]  /*be7f0*/  LDL.LU R49, [R1+0x4518] ;  /* 0x0045180001317983 */ /* 0x000f280000300800 */
[----:B0-----:R-:W4:Y:S04]  /*be800*/  LDL.LU R3, [R1+0x100] ;  /* 0x0001000001037983 */ /* 0x001f280000300800 */
[----:B------:R-:W4:Y:S01]  /*be810*/  LDL.LU R50, [R1+0xfc] ;  /* 0x0000fc0001327983 */ /* 0x000f220000300800 */
[----:B--2---:R-:W-:-:S03]  /*be820*/  LOP3.LUT R32, R51, 0xffff, RZ, 0xc0, !PT ;  /* 0x0000ffff33207812 */ /* 0x004fc600078ec0ff */
[----:B------:R-:W2:Y:S01]  /*be830*/  LDL.LU R51, [R1+0xf8] ;  /* 0x0000f80001337983 */ /* 0x000ea20000300800 */
[----:B------:R-:W-:-:S03]  /*be840*/  LOP3.LUT R36, R57, 0xffff, RZ, 0xc0, !PT ;  /* 0x0000ffff39247812 */ /* 0x000fc600078ec0ff */
[----:B------:R-:W2:Y:S01]  /*be850*/  LDL.LU R57, [R1+0x88] ;  /* 0x0000880001397983 */ /* 0x000ea20000300800 */
[----:B------:R-:W-:-:S03]  /*be860*/  LOP3.LUT R37, R59, 0xffff, RZ, 0xc0, !PT ;  /* 0x0000ffff3b257812 */ /* 0x000fc600078ec0ff */
[----:B------:R-:W2:Y:S01]  /*be870*/  LDL.LU R59, [R1+0x2c] ;  /* 0x00002c00013b7983 */ /* 0x000ea20000300800 */
[----:B-1----:R-:W-:Y:S02]  /*be880*/  PRMT R2, R38, 0x3340, R39 ;  /* 0x0000334026027816 */ /* 0x002fe40000000027 */
[----:B------:R-:W-:-:S03]  /*be890*/  LOP3.LUT R28, R28, 0xffff, RZ, 0xc0, !PT ;  /* 0x0000ffff1c1c7812 */ /* 0x000fc600078ec0ff */
[----:B------:R0:W-:Y:S01]  /*be8a0*/  STL [R1+0x1544], R2 ;  /* 0x0015440201007387 */ /* 0x0001e20000100800 */
[----:B------:R-:W-:Y:S02]  /*be8b0*/  LOP3.LUT R30, R30, 0xffff, RZ, 0xc0, !PT ;  /* 0x0000ffff1e1e7812 */ /* 0x000fe400078ec0ff */
[----:B0-----:R-:W-:-:S05]  /*be8c0*/  PRMT R2, R32, 0x3340, R40 ;  /* 0x0000334020027816 */ /* 0x001fca0000000028 */
[----:B------:R0:W-:Y:S01]  /*be8d0*/  STL [R1+0x1540], R2 ;  /* 0x0015400201007387 */ /* 0x0001e20000100800 */
[----:B------:R-:W-:Y:S02]  /*be8e0*/  SHF.R.U32.HI R41, RZ, 0x8, R38 ;  /* 0x00000008ff297819 */ /* 0x000fe40000011626 */
[----:B------:R-:W-:Y:S02]  /*be8f0*/  SHF.R.U32.HI R39, RZ, 0x8, R39 ;  /* 0x00000008ff277819 */ /* 0x000fe40000011627 */
[----:B0-----:R-:W-:Y:S02]  /*be900*/  PRMT R2, R36, 0x3340, R28 ;  /* 0x0000334024027816 */ /* 0x001fe4000000001c */
[----:B------:R-:W-:-:S03]  /*be910*/  SHF.R.U32.HI R38, RZ, 0x8, R32 ;  /* 0x00000008ff267819 */ /* 0x000fc60000011620 */
[----:B------:R0:W-:Y:S01]  /*be920*/  STL [R1+0x153c], R2 ;  /* 0x00153c0201007387 */ /* 0x0001e20000100800 */
[----:B------:R-:W-:Y:S02]  /*be930*/  SHF.R.U32.HI R40, RZ, 0x8, R40 ;  /* 0x00000008ff287819 */ /* 0x000fe40000011628 */
[----:B------:R-:W-:Y:S02]  /*be940*/  LOP3.LUT R41, R41, 0xffff, RZ, 0xc0, !PT ;  /* 0x0000ffff29297812 */ /* 0x000fe400078ec0ff */
[----:B------:R-:W-:Y:S02]  /*be950*/  LOP3.LUT R39, R39, 0xffff, RZ, 0xc0, !PT ;  /* 0x0000ffff27277812 */ /* 0x000fe400078ec0ff */
[----:B------:R-:W-:Y:S02]  /*be960*/  SHF.R.U32.HI R32, RZ, 0x8, R36 ;  /* 0x00000008ff207819 */ /* 0x000fe40000011624 */
[----:B0-----:R-:W-:Y:S02]  /*be970*/  PRMT R2, R37, 0x3340, R30 ;  /* 0x0000334025027816 */ /* 0x001fe4000000001e */
[----:B------:R-:W-:-:S02]  /*be980*/  SHF.R.U32.HI R28, RZ, 0x8, R28 ;  /* 0x00000008ff1c7819 */ /* 0x000fc4000001161c */
[----:B------:R-:W-:Y:S01]  /*be990*/  SHF.R.U32.HI R36, RZ, 0x8, R37 ;  /* 0x00000008ff247819 */ /* 0x000fe20000011625 */
[----:B------:R0:W-:Y:S01]  /*be9a0*/  STL [R1+0x1538], R2 ;  /* 0x0015380201007387 */ /* 0x0001e20000100800 */
[----:B------:R-:W-:Y:S02]  /*be9b0*/  SHF.R.U32.HI R30, RZ, 0x8, R30 ;  /* 0x00000008ff1e7819 */ /* 0x000fe4000001161e */
[----:B------:R-:W-:Y:S02]  /*be9c0*/  LOP3.LUT R38, R38, 0xffff, RZ, 0xc0, !PT ;  /* 0x0000ffff26267812 */ /* 0x000fe400078ec0ff */
[----:B------:R-:W-:Y:S02]  /*be9d0*/  LOP3.LUT R40, R40, 0xffff, RZ, 0xc0, !PT ;  /* 0x0000ffff28287812 */ /* 0x000fe400078ec0ff */
[----:B------:R-:W-:Y:S02]  /*be9e0*/  LOP3.LUT R32, R32, 0xffff, RZ, 0xc0, !PT ;  /* 0x0000ffff20207812 */ /* 0x000fe400078ec0ff */
[----:B------:R-:W-:-:S02]  /*be9f0*/  LOP3.LUT R28, R28, 0xffff, RZ, 0xc0, !PT ;  /* 0x0000ffff1c1c7812 */ /* 0x000fc400078ec0ff */
[----:B0-----:R-:W-:Y:S02]  /*bea00*/  PRMT R2, R41, 0x3340, R39 ;  /* 0x0000334029027816 */ /* 0x001fe40000000027 */
[----:B------:R-:W-:Y:S02]  /*bea10*/  LOP3.LUT R36, R36, 0xffff, RZ, 0xc0, !PT ;  /* 0x0000ffff24247812 */ /* 0x000fe400078ec0ff */
[----:B------:R-:W-:Y:S01]  /*bea20*/  LOP3.LUT R30, R30, 0xffff, RZ, 0xc0, !PT ;  /* 0x0000ffff1e1e7812 */ /* 0x000fe200078ec0ff */
[----:B------:R0:W-:Y:S01]  /*bea30*/  STL [R1+0x1458], R2 ;  /* 0x0014580201007387 */ /* 0x0001e20000100800 */
[----:B------:R-:W-:Y:S02]  /*bea40*/  PRMT R37, R38, 0x3340, R40 ;  /* 0x0000334026257816 */ /* 0x000fe40000000028 */
[----:B------:R-:W-:-:S03]  /*bea50*/  PRMT R28, R32, 0x3340, R28 ;  /* 0x00003340201c7816 */ /* 0x000fc6000000001c */
[----:B------:R-:W-:Y:S01]  /*bea60*/  STL [R1+0x1454], R37 ;  /* 0x0014542501007387 */ /* 0x000fe20000100800 */
[----:B0-----:R-:W-:-:S03]  /*bea70*/  PRMT R2, R36, 0x3340, R30 ;  /* 0x0000334024027816 */ /* 0x001fc6000000001e */
[----:B------:R2:W-:Y:S01]  /*bea80*/  STL [R1+0x1450], R28 ;  /* 0x0014501c01007387 */ /* 0x0005e20000100800 */
[----:B---3--:R-:W-:-:S03]  /*bea90*/  LOP3.LUT R38, R54, 0xffff, RZ, 0xc0, !PT ;  /* 0x0000ffff36267812 */ /* 0x008fc600078ec0ff */
[----:B------:R0:W-:Y:S01]  /*beaa0*/  STL [R1+0x144c], R2 ;  /* 0x00144c0201007387 */ /* 0x0001e20000100800 */
[----:B----4-:R-:W-:-:S03]  /*beab0*/  LOP3.LUT R32, R3, 0xffff, RZ, 0xc0, !PT ;  /* 0x0000ffff03207812 */ /* 0x010fc600078ec0ff */
[----:B------:R-:W3:Y:S01]  /*beac0*/  LDL.LU R54, [R1+0x4514] ;  /* 0x0045140001367983 */ /* 0x000ee20000300800 */
[----:B------:R-:W-:-:S03]  /*bead0*/  LOP3.LUT R30, R50, 0xffff, RZ, 0xc0, !PT ;  /* 0x0000ffff321e7812 */ /* 0x000fc600078ec0ff */
[----:B------:R-:W4:Y:S04]  /*beae0*/  LDL.LU R3, [R1+0x128] ;  /* 0x0001280001037983 */ /* 0x000f280000300800 */
[----:B------:R-:W3:Y:S01]  /*beaf0*/  LDL.LU R50, [R1+0x124] ;  /* 0x0001240001327983 */ /* 0x000ee20000300800 */
[----:B--2---:R-:W-:-:S03]  /*beb00*/  LOP3.LUT R28, R51, 0xffff, RZ, 0xc0, !PT ;  /* 0x0000ffff331c7812 */ /* 0x004fc600078ec0ff */
[----:B------:R-:W2:Y:S01]  /*beb10*/  LDL.LU R51, [R1+0xa4] ;  /* 0x0000a40001337983 */ /* 0x000ea20000300800 */
[----:B------:R-:W-:-:S03]  /*beb20*/  LOP3.LUT R36, R57, 0xffff, RZ, 0xc0, !PT ;  /* 0x0000ffff39247812 */ /* 0x000fc600078ec0ff */
[----:B------:R-:W2:Y:S01]  /*beb30*/  LDL.LU R57, [R1+0x9c] ;  /* 0x00009c0001397983 */ /* 0x000ea20000300800 */
[----:B------:R-:W-:-:S03]  /*beb40*/  LOP3.LUT R37, R59, 0xffff, RZ, 0xc0, !PT ;  /* 0x0000ffff3b257812 */ /* 0x000fc600078ec0ff */
[----:B------:R-:W2:Y:S01]  /*beb50*/  LDL.LU R59, [R1+0x3c] ;  /* 0x00003c00013b7983 */ /* 0x000ea20000300800 */
[----:B0-----:R-:W-:Y:S02]  /*beb60*/  PRMT R2, R32, 0x3340, R37 ;  /* 0x0000334020027816 */ /* 0x001fe40000000025 */
[----:B------:R-:W-:Y:S02]  /*beb70*/  LOP3.LUT R39, R55, 0xffff, RZ, 0xc0, !PT ;  /* 0x0000ffff37277812 */ /* 0x000fe400078ec0ff */
[----:B------:R-:W2:Y:S04]  /*beb80*/  LDL.LU R55, [R1+0x4510] ;  /* 0x0045100001377983 */ /* 0x000ea80000300800 */
[----:B------:R0:W-:Y:S01]  /*beb90*/  STL [R1+0x1528], R2 ;  /* 0x0015280201007387 */ /* 0x0001e20000100800 */
[----:B------:R-:W-:-:S02]  /*beba0*/  LOP3.LUT R24, R24, 0xffff, RZ, 0xc0, !PT ;  /* 0x0000ffff18187812 */ /* 0x000fc400078ec0ff */
[----:B0-----:R-:W-:-:S05]  /*bebb0*/  PRMT R2, R30, 0x3340, R38 ;  /* 0x000033401e027816 */ /* 0x001fca0000000026 */
[----:B------:R0:W-:Y:S01]  /*bebc0*/  STL [R1+0x1534], R2 ;  /* 0x0015340201007387 */ /* 0x0001e20000100800 */
[----:B------:R-:W-:Y:S02]  /*bebd0*/  SHF.R.U32.HI R40, RZ, 0x8, R32 ;  /* 0x00000008ff287819 */ /* 0x000fe40000011620 */
        /* <DEDUP_REMOVED lines=9> */
[--C-:B0-----:R-:W-:Y:S02]  /*bec70*/  PRMT R2, R36, 0x3340, R24.reuse ;  /* 0x0000334024027816 */ /* 0x101fe40000000018 */
[----:B------:R-:W-:-:S02]  /*bec80*/  SHF.R.U32.HI R24, RZ, 0x8, R24 ;  /* 0x00000008ff187819 */ /* 0x000fc40000011618 */
[----:B------:R-:W-:Y:S01]  /*bec90*/  SHF.R.U32.HI R37, RZ, 0x8, R37 ;  /* 0x00000008ff257819 */ /* 0x000fe20000011625 */
[----:B------:R0:W-:Y:S01]  /*beca0*/  STL [R1+0x152c], R2 ;  /* 0x00152c0201007387 */ /* 0x0001e20000100800 */
[----:B------:R-:W-:Y:S02]  /*becb0*/  LOP3.LUT R30, R30, 0xffff, RZ, 0xc0, !PT ;  /* 0x0000ffff1e1e7812 */ /* 0x000fe400078ec0ff */
[----:B------:R-:W-:Y:S02]  /*becc0*/  LOP3.LUT R39, R39, 0xffff, RZ, 0xc0, !PT ;  /* 0x0000ffff27277812 */ /* 0x000fe400078ec0ff */
[----:B------:R-:W-:Y:S02]  /*becd0*/  LOP3.LUT R28, R28, 0xffff, RZ, 0xc0, !PT ;  /* 0x0000ffff1c1c7812 */ /* 0x000fe400078ec0ff */
[----:B------:R-:W-:Y:S02]  /*bece0*/  LOP3.LUT R24, R24, 0xffff, RZ, 0xc0, !PT ;  /* 0x0000ffff18187812 */ /* 0x000fe400078ec0ff */
[----:B0-----:R-:W-:-:S02]  /*becf0*/  PRMT R2, R32, 0x3340, R38 ;  /* 0x0000334020027816 */ /* 0x001fc40000000026 */
[----:B------:R-:W-:Y:S02]  /*bed00*/  LOP3.LUT R40, R40, 0xffff, RZ, 0xc0, !PT ;  /* 0x0000ffff28287812 */ /* 0x000fe400078ec0ff */
[----:B------:R-:W-:Y:S01]  /*bed10*/  LOP3.LUT R37, R37, 0xffff, RZ, 0xc0, !PT ;  /* 0x0000ffff25257812 */ /* 0x000fe200078ec0ff */
[----:B------:R0:W-:Y:S01]  /*bed20*/  STL [R1+0x1438], R2 ;  /* 0x0014380201007387 */ /* 0x0001e20000100800 */
[----:B------:R-:W-:Y:S02]  /*bed30*/  PRMT R30, R30, 0x3340, R39 ;  /* 0x000033401e1e7816 */ /* 0x000fe40000000027 */
[----:B------:R-:W-:-:S03]  /*bed40*/  PRMT R24, R28, 0x3340, R24 ;  /* 0x000033401c187816 */ /* 0x000fc60000000018 */
[----:B------:R4:W-:Y:S01]  /*bed50*/  STL [R1+0x1434], R30 ;  /* 0x0014341e01007387 */ /* 0x0009e20000100800 */
[----:B0-----:R-:W-:-:S03]  /*bed60*/  PRMT R2, R40, 0x3340, R37 ;  /* 0x0000334028027816 */ /* 0x001fc60000000025 */
[----:B------:R3:W-:Y:S01]  /*bed70*/  STL [R1+0x1430], R24 ;  /* 0x0014301801007387 */ /* 0x0007e20000100800 */
[----:B------:R-:W-:-:S03]  /*bed80*/  LOP3.LUT R37, R49, 0xffff, RZ, 0xc0, !PT ;  /* 0x0000ffff31257812 */ /* 0x000fc600078ec0ff */
[----:B------:R0:W-:Y:S01]  /*bed90*/  STL [R1+0x142c], R2 ;  /* 0x00142c0201007387 */ /* 0x0001e20000100800 */
[----:B----4-:R-:W-:-:S03]  /*beda0*/  LOP3.LUT R30, R3, 0xffff, RZ, 0xc0, !PT ;  /* 0x0000ffff031e7812 */ /* 0x010fc600078ec0ff */
[----:B------:R-:W4:Y:S01]  /*bedb0*/  LDL.LU R49, [R1+0x450c] ;  /* 0x00450c0001317983 */ /* 0x000f220000300800 */
[----:B---3--:R-:W-:-:S03]  /*bedc0*/  LOP3.LUT R24, R50, 0xffff, RZ, 0xc0, !PT ;  /* 0x0000ffff32187812 */ /* 0x008fc600078ec0ff */
[----:B------:R-:W3:Y:S04]  /*bedd0*/  LDL.LU R3, [R1+0x154] ;  /* 0x0001540001037983 */ /* 0x000ee80000300800 */
[----:B------:R-:W4:Y:S01]  /*bede0*/  LDL.LU R50, [R1+0x14c] ;  /* 0x00014c0001327983 */ /* 0x000f220000300800 */
[----:B--2---:R-:W-:-:S03]  /*bedf0*/  LOP3.LUT R32, R51, 0xffff, RZ, 0xc0, !PT ;  /* 0x0000ffff33207812 */ /* 0x004fc600078ec0ff */
[----:B------:R-:W2:Y:S01]  /*bee00*/  LDL.LU R51, [R1+0x144] ;  /* 0x0001440001337983 */ /* 0x000ea20000300800 */
[----:B------:R-:W-:-:S03]  /*bee10*/  LOP3.LUT R28, R57, 0xffff, RZ, 0xc0, !PT ;  /* 0x0000ffff391c7812 */ /* 0x000fc600078ec0ff */
[----:B------:R-:W3:Y:S01]  /*bee20*/  LDL.LU R57, [R1+0xc4] ;  /* 0x0000c40001397983 */ /* 0x000ee20000300800 */
[----:B------:R-:W-:-:S03]  /*bee30*/  LOP3.LUT R36, R59, 0xffff, RZ, 0xc0, !PT ;  /* 0x0000ffff3b247812 */ /* 0x000fc600078ec0ff */
[----:B------:R-:W3:Y:S01]  /*bee40*/  LDL.LU R59, [R1+0x44] ;  /* 0x00004400013b7983 */ /* 0x000ee20000300800 */
[----:B0-----:R-:W-:Y:S02]  /*bee50*/  PRMT R2, R30, 0x3340, R36 ;  /* 0x000033401e027816 */ /* 0x001fe40000000024 */
[----:B------:R-:W-:-:S03]  /*bee60*/  LOP3.LUT R20, R20, 0xffff, RZ, 0xc0, !PT ;  /* 0x0000ffff14147812 */ /* 0x000fc600078ec0ff */
[----:B------:R0:W-:Y:S01]  /*bee70*/  STL [R1+0x1518], R2 ;  /* 0x0015180201007387 */ /* 0x0001e20000100800 */
[----:B------:R-:W-:Y:S02]  /*bee80*/  LOP3.LUT R22, R22, 0xffff, RZ, 0xc0, !PT ;  /* 0x0000ffff16167812 */ /* 0x000fe400078ec0ff */
        /* <DEDUP_REMOVED lines=28> */
[----:B------:R3:W-:Y:S04]  /*bf050*/  STL [R1+0x1410], R20 ;  /* 0x0014101401007387 */ /* 0x0007e80000100800 */
[----:B------:R0:W-:Y:S01]  /*bf060*/  STL [R1+0x1408], R2 ;  /* 0x0014080201007387 */ /* 0x0001e20000100800 */
[----:B------:R-:W-:Y:S02]  /*bf070*/  LOP3.LUT R32, R55, 0xffff, RZ, 0xc0, !PT ;  /* 0x0000ffff37207812 */ /* 0x000fe400078ec0ff */
[----:B----4-:R-:W-:Y:S02]  /*bf080*/  LOP3.LUT R24, R50, 0xffff, RZ, 0xc0, !PT ;  /* 0x0000ffff32187812 */ /* 0x010fe400078ec0ff */
[----:B------:R-:W4:Y:S01]  /*bf090*/  LDL.LU R50, [R1+0x164] ;  /* 0x0001640001327983 */ /* 0x000f220000300800 */
[----:B--2---:R-:W-:-:S03]  /*bf0a0*/  LOP3.LUT R28, R51, 0xffff, RZ, 0xc0, !PT ;  /* 0x0000ffff331c7812 */ /* 0x004fc600078ec0ff */
[----:B------:R-:W2:Y:S01]  /*bf0b0*/  LDL.LU R51, [R1+0x160] ;  /* 0x0001600001337983 */ /* 0x000ea20000300800 */
[----:B---3--:R-:W-:-:S03]  /*bf0c0*/  LOP3.LUT R20, R57, 0xffff, RZ, 0xc0, !PT ;  /* 0x0000ffff39147812 */ /* 0x008fc600078ec0ff */
[----:B------:R-:W3:Y:S01]  /*bf0d0*/  LDL.LU R57, [R1+0xe4] ;  /* 0x0000e40001397983 */ /* 0x000ee20000300800 */
[----:B------:R-:W-:-:S03]  /*bf0e0*/  LOP3.LUT R30, R59, 0xffff, RZ, 0xc0, !PT ;  /* 0x0000ffff3b1e7812 */ /* 0x000fc600078ec0ff */
[----:B------:R-:W3:Y:S04]  /*bf0f0*/  LDL.LU R59, [R1+0xdc] ;  /* 0x0000dc00013b7983 */ /* 0x000ee80000300800 */
[----:B------:R-:W2:Y:S01]  /*bf100*/  LDL.LU R55, [R1+0x4508] ;  /* 0x0045080001377983 */ /* 0x000ea20000300800 */
[----:B------:R-:W-:-:S04]  /*bf110*/  LOP3.LUT R22, R3, 0xffff, RZ, 0xc0, !PT ;  /* 0x0000ffff03167812 */ /* 0x000fc800078ec0ff */
[----:B0-----:R-:W-:Y:S02]  /*bf120*/  PRMT R2, R22, 0x3340, R30 ;  /* 0x0000334016027816 */ /* 0x001fe4000000001e */
[----:B------:R-:W-:Y:S02]  /*bf130*/  LOP3.LUT R36, R54, 0xffff, RZ, 0xc0, !PT ;  /* 0x0000ffff36247812 */ /* 0x000fe400078ec0ff */
[----:B------:R-:W3:Y:S04]  /*bf140*/  LDL.LU R54, [R1+0x4504] ;  /* 0x0045040001367983 */ /* 0x000ee80000300800 */
[----:B------:R0:W-:Y:S01]  /*bf150*/  STL [R1+0x150c], R2 ;  /* 0x00150c0201007387 */ /* 0x0001e20000100800 */
[----:B------:R-:W-:Y:S02]  /*bf160*/  LOP3.LUT R16, R16, 0xffff, RZ, 0xc0, !PT ;  /* 0x0000ffff10107812 */ /* 0x000fe400078ec0ff */
[----:B0-----:R-:W-:-:S02]  /*bf170*/  PRMT R2, R24, 0x3340, R32 ;  /* 0x0000334018027816 */ /* 0x001fc40000000020 */
[----:B------:R-:W-:-:S03]  /*bf180*/  SHF.R.U32.HI R37, RZ, 0x8, R22 ;  /* 0x00000008ff257819 */ /* 0x000fc60000011616 */
[----:B------:R0:W-:Y:S01]  /*bf190*/  STL [R1+0x1508], R2 ;  /* 0x0015080201007387 */ /* 0x0001e20000100800 */
[----:B------:R-:W-:Y:S02]  /*bf1a0*/  SHF.R.U32.HI R22, RZ, 0x8, R24 ;  /* 0x00000008ff167819 */ /* 0x000fe40000011618 */
[----:B------:R-:W-:Y:S02]  /*bf1b0*/  SHF.R.U32.HI R24, RZ, 0x8, R28 ;  /* 0x00000008ff187819 */ /* 0x000fe4000001161c */
[--C-:B0-----:R-:W-:Y:S02]  /*bf1c0*/  PRMT R2, R28, 0x3340, R36.reuse ;  /* 0x000033401c027816 */ /* 0x101fe40000000024 */
        /* <DEDUP_REMOVED lines=20> */
[----:B------:R-:W-:Y:S01]  /*bf310*/  STL [R1+0x13f4], R16 ;  /* 0x0013f41001007387 */ /* 0x000fe20000100800 */
[----:B0-----:R-:W-:-:S03]  /*bf320*/  PRMT R2, R22, 0x3340, R32 ;  /* 0x0000334016027816 */ /* 0x001fc60000000020 */
[----:B------:R-:W-:Y:S04]  /*bf330*/  STL [R1+0x13e8], R3 ;  /* 0x0013e80301007387 */ /* 0x000fe80000100800 */
[----:B------:R0:W-:Y:S01]  /*bf340*/  STL [R1+0x13e4], R2 ;  /* 0x0013e40201007387 */ /* 0x0001e20000100800 */
[----:B----4-:R-:W-:Y:S02]  /*bf350*/  LOP3.LUT R20, R50, 0xffff, RZ, 0xc0, !PT ;  /* 0x0000ffff32147812 */ /* 0x010fe400078ec0ff */
[----:B--2---:R-:W-:Y:S02]  /*bf360*/  LOP3.LUT R28, R55, 0xffff, RZ, 0xc0, !PT ;  /* 0x0000ffff371c7812 */ /* 0x004fe400078ec0ff */
[----:B------:R-:W2:Y:S04]  /*bf370*/  LDL.LU R55, [R1+0x4500] ;  /* 0x0045000001377983 */ /* 0x000ea80000300800 */
[----:B------:R-:W4:Y:S01]  /*bf380*/  LDL.LU R50, [R1+0x178] ;  /* 0x0001780001327983 */ /* 0x000f220000300800 */
[----:B------:R-:W-:-:S02]  /*bf390*/  LOP3.LUT R22, R51, 0xffff, RZ, 0xc0, !PT ;  /* 0x0000ffff33167812 */ /* 0x000fc400078ec0ff */
[----:B0-----:R-:W-:Y:S01]  /*bf3a0*/  PRMT R2, R20, 0x3340, R28 ;  /* 0x0000334014027816 */ /* 0x001fe2000000001c */
[----:B------:R-:W4:Y:S01]  /*bf3b0*/  LDL.LU R51, [R1+0x174] ;  /* 0x0001740001337983 */ /* 0x000f220000300800 */
[----:B---3--:R-:W-:Y:S02]  /*bf3c0*/  LOP3.LUT R16, R57, 0xffff, RZ, 0xc0, !PT ;  /* 0x0000ffff39107812 */ /* 0x008fe400078ec0ff */
[----:B------:R-:W-:Y:S01]  /*bf3d0*/  LOP3.LUT R24, R59, 0xffff, RZ, 0xc0, !PT ;  /* 0x0000ffff3b187812 */ /* 0x000fe200078ec0ff */
[----:B------:R-:W3:Y:S01]  /*bf3e0*/  LDL.LU R57, [R1+0xf4] ;  /* 0x0000f40001397983 */ /* 0x000ee20000300800 */
[----:B------:R-:W-:-:S03]  /*bf3f0*/  LOP3.LUT R30, R49, 0xffff, RZ, 0xc0, !PT ;  /* 0x0000ffff311e7812 */ /* 0x000fc600078ec0ff */
[----:B------:R-:W3:Y:S04]  /*bf400*/  LDL.LU R59, [R1+0xf0] ;  /* 0x0000f000013b7983 */ /* 0x000ee80000300800 */
[----:B------:R-:W3:Y:S01]  /*bf410*/  LDL.LU R49, [R1+0x44fc] ;  /* 0x0044fc0001317983 */ /* 0x000ee20000300800 */
[----:B------:R-:W-:-:S03]  /*bf420*/  LOP3.LUT R12, R12, 0xffff, RZ, 0xc0, !PT ;  /* 0x0000ffff0c0c7812 */ /* 0x000fc600078ec0ff */
[----:B------:R0:W-:Y:S01]  /*bf430*/  STL [R1+0x14fc], R2 ;  /* 0x0014fc0201007387 */ /* 0x0001e20000100800 */
[----:B------:R-:W-:Y:S02]  /*bf440*/  LOP3.LUT R14, R14, 0xffff, RZ, 0xc0, !PT ;  /* 0x0000ffff0e0e7812 */ /* 0x000fe400078ec0ff */
[----:B0-----:R-:W-:Y:S02]  /*bf450*/  PRMT R2, R22, 0x3340, R30 ;  /* 0x0000334016027816 */ /* 0x001fe4000000001e */
        /* <DEDUP_REMOVED lines=29> */
[----:B--2---:R-:W-:-:S03]  /*bf630*/  LOP3.LUT R22, R55, 0xffff, RZ, 0xc0, !PT ;  /* 0x0000ffff37167812 */ /* 0x004fc600078ec0ff */
[----:B------:R-:W2:Y:S01]  /*bf640*/  LDL.LU R55, [R1+0x44f8] ;  /* 0x0044f80001377983 */ /* 0x000ea20000300800 */
[----:B----4-:R-:W-:-:S03]  /*bf650*/  LOP3.LUT R20, R50, 0xffff, RZ, 0xc0, !PT ;  /* 0x0000ffff32147812 */ /* 0x010fc600078ec0ff */
[----:B------:R-:W4:Y:S01]  /*bf660*/  LDL.LU R50, [R1+0x188] ;  /* 0x0001880001327983 */ /* 0x000f220000300800 */
[----:B------:R-:W-:Y:S02]  /*bf670*/  LOP3.LUT R14, R51, 0xffff, RZ, 0xc0, !PT ;  /* 0x0000ffff330e7812 */ /* 0x000fe400078ec0ff */
        /* <DEDUP_REMOVED lines=45> */
[----:B0-----:R-:W-:Y:S02]  /*bf950*/  PRMT R2, R14, 0x3340, R16 ;  /* 0x000033400e027816 */ /* 0x001fe40000000010 */
[----:B------:R-:W-:Y:S02]  /*bf960*/  LOP3.LUT R8, R51, 0xffff, RZ, 0xc0, !PT ;  /* 0x0000ffff33087812 */ /* 0x000fe400078ec0ff */
        /* <DEDUP_REMOVED lines=39> */
[----:B------:R-:W-:-:S03]  /*bfbe0*/  LOP3.LUT R14, R54, 0xffff, RZ, 0xc0, !PT ;  /* 0x0000ffff360e7812 */ /* 0x000fc600078ec0ff */
[----:B------:R1:W-:Y:S01]  /*bfbf0*/  STL [R1+0x1388], R2 ;  /* 0x0013880201007387 */ /* 0x0003e20000100800 */
[----:B--2---:R-:W-:-:S03]  /*bfc00*/  LOP3.LUT R12, R55, 0xffff, RZ, 0xc0, !PT ;  /* 0x0000ffff370c7812 */ /* 0x004fc600078ec0ff */
[----:B------:R-:W2:Y:S04]  /*bfc10*/  LDL.LU R55, [R1+0x44e8] ;  /* 0x0044e80001377983 */ /* 0x000ea80000300800 */
[----:B------:R-:W2:Y:S01]  /*bfc20*/  LDL.LU R54, [R1+0x44e4] ;  /* 0x0044e40001367983 */ /* 0x000ea20000300800 */
[----:B----4-:R-:W-:-:S03]  /*bfc30*/  LOP3.LUT R4, R50, 0xffff, RZ, 0xc0, !PT ;  /* 0x0000ffff32047812 */ /* 0x010fc600078ec0ff */
[----:B0-----:R-:W4:Y:S04]  /*bfc40*/  LDL.LU R3, [R1+0x1f0] ;  /* 0x0001f00001037983 */ /* 0x001f280000300800 */
[----:B------:R-:W4:Y:S01]  /*bfc50*/  LDL.LU R50, [R1+0x1ec] ;  /* 0x0001ec0001327983 */ /* 0x000f220000300800 */
[----:B-1----:R-:W-:Y:S02]  /*bfc60*/  PRMT R2, R4, 0x3340, R12 ;  /* 0x0000334004027816 */ /* 0x002fe4000000000c */
[----:B------:R-:W-:Y:S02]  /*bfc70*/  LOP3.LUT R8, R51, 0xffff, RZ, 0xc0, !PT ;  /* 0x0000ffff33087812 */ /* 0x000fe400078ec0ff */
[----:B---3--:R-:W-:Y:S01]  /*bfc80*/  LOP3.LUT R5, R57, 0xffff, RZ, 0xc0, !PT ;  /* 0x0000ffff39057812 */ /* 0x008fe200078ec0ff */
[----:B------:R-:W3:Y:S01]  /*bfc90*/  LDL.LU R51, [R1+0x1b8] ;  /* 0x0001b80001337983 */ /* 0x000ee20000300800 */
[----:B------:R-:W-:-:S03]  /*bfca0*/  LOP3.LUT R6, R59, 0xffff, RZ, 0xc0, !PT ;  /* 0x0000ffff3b067812 */ /* 0x000fc600078ec0ff */
[----:B------:R-:W3:Y:S04]  /*bfcb0*/  LDL.LU R57, [R1+0x18c] ;  /* 0x00018c0001397983 */ /* 0x000ee80000300800 */
[----:B------:R-:W3:Y:S01]  /*bfcc0*/  LDL.LU R59, [R1+0x114] ;  /* 0x00011400013b7983 */ /* 0x000ee20000300800 */
        /* <DEDUP_REMOVED lines=29> */
[----:B------:R4:W-:Y:S01]  /*bfea0*/  STL [R1+0x135c], R4 ;  /* 0x00135c0401007387 */ /* 0x0009e20000100800 */
[----:B0-----:R-:W-:-:S03]  /*bfeb0*/  PRMT R2, R5, 0x3340, R7 ;  /* 0x0000334005027816 */ /* 0x001fc60000000007 */
[----:B------:R-:W-:Y:S04]  /*bfec0*/  STL [R1+0x1358], R6 ;  /* 0x0013580601007387 */ /* 0x000fe80000100800 */
[----:B------:R0:W-:Y:S01]  /*bfed0*/  STL [R1+0x1354], R2 ;  /* 0x0013540201007387 */ /* 0x0001e20000100800 */
[----:B--2---:R-:W-:-:S03]  /*bfee0*/  LOP3.LUT R7, R54, 0xffff, RZ, 0xc0, !PT ;  /* 0x0000ffff36077812 */ /* 0x004fc600078ec0ff */
[----:B------:R-:W2:Y:S01]  /*bfef0*/  LDL.LU R54, [R1+0x44e0] ;  /* 0x0044e00001367983 */ /* 0x000ea20000300800 */
[----:B----4-:R-:W-:-:S03]  /*bff00*/  LOP3.LUT R4, R3, 0xffff, RZ, 0xc0, !PT ;  /* 0x0000ffff03047812 */ /* 0x010fc600078ec0ff */
[----:B------:R-:W4:Y:S01]  /*bff10*/  LDL.LU R42, [R1+0x1d4] ;  /* 0x0001d400012a7983 */ /* 0x000f220000300800 */
[----:B------:R-:W-:-:S03]  /*bff20*/  LOP3.LUT R5, R50, 0xffff, RZ, 0xc0, !PT ;  /* 0x0000ffff32057812 */ /* 0x000fc600078ec0ff */
[----:B------:R-:W4:Y:S04]  /*bff30*/  LDL.LU R43, [R1+0x1cc] ;  /* 0x0001cc00012b7983 */ /* 0x000f280000300800 */
[----:B------:R-:W4:Y:S04]  /*bff40*/  LDL.LU R52, [R1+0x19c] ;  /* 0x00019c0001347983 */ /* 0x000f280000300800 */
[----:B------:R-:W4:Y:S04]  /*bff50*/  LDL.LU R3, [R1+0x16c] ;  /* 0x00016c0001037983 */ /* 0x000f280000300800 */
[----:B------:R-:W4:Y:S01]  /*bff60*/  LDL.LU R50, [R1+0x8c] ;  /* 0x00008c0001327983 */ /* 0x000f220000300800 */
[----:B---3--:R-:W-:-:S02]  /*bff70*/  LOP3.LUT R9, R51, 0xffff, RZ, 0xc0, !PT ;  /* 0x0000ffff33097812 */ /* 0x008fc400078ec0ff */
[----:B------:R-:W-:Y:S02]  /*bff80*/  LOP3.LUT R8, R59, 0xffff, RZ, 0xc0, !PT ;  /* 0x0000ffff3b087812 */ /* 0x000fe400078ec0ff */
[----:B------:R-:W-:Y:S02]  /*bff90*/  LOP3.LUT R12, R55, 0xffff, RZ, 0xc0, !PT ;  /* 0x0000ffff370c7812 */ /* 0x000fe400078ec0ff */
[----:B------:R-:W-:Y:S02]  /*bffa0*/  SHF.R.U32.HI R14, RZ, 0x8, R4 ;  /* 0x00000008ff0e7819 */ /* 0x000fe40000011604 */
[----:B------:R-:W-:Y:S02]  /*bffb0*/  PRMT R36, R4, 0x3340, R8 ;  /* 0x0000334004247816 */ /* 0x000fe40000000008 */
[----:B0-----:R-:W-:Y:S02]  /*bffc0*/  PRMT R2, R9, 0x3340, R12 ;  /* 0x0000334009027816 */ /* 0x001fe4000000000c */
[----:B------:R-:W-:-:S02]  /*bffd0*/  SHF.R.U32.HI R4, RZ, 0x8, R5 ;  /* 0x00000008ff047819 */ /* 0x000fc40000011605 */
[----:B------:R-:W-:Y:S02]  /*bffe0*/  PRMT R55, R5, 0x3340, R7 ;  /* 0x0000334005377816 */ /* 0x000fe40000000007 */
[----:B------:R-:W-:Y:S02]  /*bfff0*/  LOP3.LUT R6, R57, 0xffff, RZ, 0xc0, !PT ;  /* 0x0000ffff39067812 */ /* 0x000fe400078ec0ff */
[----:B------:R-:W-:Y:S02]  /*c0000*/  LOP3.LUT R61, R61, 0xffff, RZ, 0xc0, !PT ;  /* 0x0000ffff3d3d7812 */ /* 0x000fe400078ec0ff */
[----:B------:R-:W-:Y:S02]  /*c0010*/  SHF.R.U32.HI R5, RZ, 0x8, R9 ;  /* 0x00000008ff057819 */ /* 0x000fe40000011609 */
[----:B------:R-:W-:Y:S02]  /*c0020*/  SHF.R.U32.HI R12, RZ, 0x8, R12 ;  /* 0x00000008ff0c7819 */ /* 0x000fe4000001160c */
[----:B------:R-:W-:Y:S01]  /*c0030*/  SHF.R.U32.HI R7, RZ, 0x8, R7 ;  /* 0x00000008ff077819 */ /* 0x000fe20000011607 */
[----:B------:R0:W-:Y:S01]  /*c0040*/  STL [R1+0x14c4], R2 ;  /* 0x0014c40201007387 */ /* 0x0001e20000100800 */
[----:B------:R-:W-:-:S02]  /*c0050*/  LOP3.LUT R5, R5, 0xffff, RZ, 0xc0, !PT ;  /* 0x0000ffff05057812 */ /* 0x000fc400078ec0ff */
[----:B------:R-:W-:Y:S02]  /*c0060*/  LOP3.LUT R12, R12, 0xffff, RZ, 0xc0, !PT ;  /* 0x0000ffff0c0c7812 */ /* 0x000fe400078ec0ff */
[----:B------:R-:W-:Y:S02]  /*c0070*/  SHF.R.U32.HI R9, RZ, 0x8, R6 ;  /* 0x00000008ff097819 */ /* 0x000fe40000011606 */
[----:B------:R-:W-:Y:S02]  /*c0080*/  LOP3.LUT R4, R4, 0xffff, RZ, 0xc0, !PT ;  /* 0x0000ffff04047812 */ /* 0x000fe400078ec0ff */
[----:B------:R-:W-:Y:S02]  /*c0090*/  LOP3.LUT R7, R7, 0xffff, RZ, 0xc0, !PT ;  /* 0x0000ffff07077812 */ /* 0x000fe400078ec0ff */
[--C-:B0-----:R-:W-:Y:S02]  /*c00a0*/  PRMT R2, R6, 0x3340, R61.reuse ;  /* 0x0000334006027816 */ /* 0x101fe4000000003d */
[----:B------:R-:W-:Y:S01]  /*c00b0*/  SHF.R.U32.HI R61, RZ, 0x8, R61 ;  /* 0x00000008ff3d7819 */ /* 0x000fe2000001163d */
[----:B------:R-:W-:Y:S01]  /*c00c0*/  IMAD.MOV.U32 R59, RZ, RZ, R53 ;  /* 0x000000ffff3b7224 */ /* 0x000fe200078e0035 */
[----:B------:R-:W-:-:S02]  /*c00d0*/  PRMT R5, R5, 0x3340, R12 ;  /* 0x0000334005057816 */ /* 0x000fc4000000000c */
[----:B------:R-:W-:Y:S02]  /*c00e0*/  SHF.R.U32.HI R8, RZ, 0x8, R8 ;  /* 0x00000008ff087819 */ /* 0x000fe40000011608 */
[----:B------:R-:W-:Y:S02]  /*c00f0*/  LOP3.LUT R9, R9, 0xffff, RZ, 0xc0, !PT ;  /* 0x0000ffff09097812 */ /* 0x000fe400078ec0ff */
[----:B------:R-:W-:Y:S01]  /*c0100*/  LOP3.LUT R61, R61, 0xffff, RZ, 0xc0, !PT ;  /* 0x0000ffff3d3d7812 */ /* 0x000fe200078ec0ff */
[----:B------:R-:W-:Y:S01]  /*c0110*/  IMAD.MOV.U32 R57, RZ, RZ, R58 ;  /* 0x000000ffff397224 */ /* 0x000fe200078e003a */
[----:B------:R-:W-:Y:S01]  /*c0120*/  LOP3.LUT R14, R14, 0xffff, RZ, 0xc0, !PT ;  /* 0x0000ffff0e0e7812 */ /* 0x000fe200078ec0ff */
[----:B------:R4:W-:Y:S01]  /*c0130*/  STL [R1+0x1348], R5 ;  /* 0x0013480501007387 */ /* 0x0009e20000100800 */
[----:B------:R-:W-:Y:S02]  /*c0140*/  LOP3.LUT R8, R8, 0xffff, RZ, 0xc0, !PT ;  /* 0x0000ffff08087812 */ /* 0x000fe400078ec0ff */
[----:B------:R-:W-:-:S02]  /*c0150*/  PRMT R58, R9, 0x3340, R61 ;  /* 0x00003340093a7816 */ /* 0x000fc4000000003d */
[----:B------:R-:W-:Y:S01]  /*c0160*/  LOP3.LUT R9, R49, 0xffff, RZ, 0xc0, !PT ;  /* 0x0000ffff31097812 */ /* 0x000fe200078ec0ff */
[----:B------:R-:W-:Y:S01]  /*c0170*/  IMAD.MOV.U32 R51, RZ, RZ, R45 ;  /* 0x000000ffff337224 */ /* 0x000fe200078e002d */
[----:B------:R-:W-:Y:S01]  /*c0180*/  PRMT R45, R14, 0x3340, R8 ;  /* 0x000033400e2d7816 */ /* 0x000fe20000000008 */
[----:B--2---:R-:W-:Y:S01]  /*c0190*/  IMAD.MOV.U32 R53, RZ, RZ, R54 ;  /* 0x000000ffff357224 */ /* 0x004fe200078e0036 */
[----:B------:R-:W-:-:S05]  /*c01a0*/  PRMT R54, R4, 0x3340, R7 ;  /* 0x0000334004367816 */ /* 0x000fca0000000007 */
[----:B------:R-:W-:Y:S01]  /*c01b0*/  STL.64 [R1+0x4418], R54 ;  /* 0x0044183601007387 */ /* 0x000fe20000100a00 */
[----:B----4-:R-:W-:-:S03]  /*c01c0*/  LOP3.LUT R5, R42, 0xffff, RZ, 0xc0, !PT ;  /* 0x0000ffff2a057812 */ /* 0x010fc600078ec0ff */
[----:B------:R-:W2:Y:S01]  /*c01d0*/  LDL.LU R49, [R1+0x44dc] ;  /* 0x0044dc0001317983 */ /* 0x000ea20000300800 */
[----:B------:R-:W-:Y:S02]  /*c01e0*/  LOP3.LUT R4, R43, 0xffff, RZ, 0xc0, !PT ;  /* 0x0000ffff2b047812 */ /* 0x000fe400078ec0ff */
[----:B------:R-:W-:Y:S02]  /*c01f0*/  SHF.R.U32.HI R12, RZ, 0x8, R5 ;  /* 0x00000008ff0c7819 */ /* 0x000fe40000011605 */
[----:B------:R-:W-:Y:S02]  /*c0200*/  LOP3.LUT R6, R3, 0xffff, RZ, 0xc0, !PT ;  /* 0x0000ffff03067812 */ /* 0x000fe400078ec0ff */
[----:B------:R-:W-:-:S04]  /*c0210*/  LOP3.LUT R8, R50, 0xffff, RZ, 0xc0, !PT ;  /* 0x0000ffff32087812 */ /* 0x000fc800078ec0ff */
[----:B------:R-:W-:Y:S02]  /*c0220*/  PRMT R3, R5, 0x3340, R8 ;  /* 0x0000334005037816 */ /* 0x000fe40000000008 */
[----:B------:R-:W-:Y:S02]  /*c0230*/  SHF.R.U32.HI R5, RZ, 0x8, R4 ;  /* 0x00000008ff057819 */ /* 0x000fe40000011604 */
[----:B------:R-:W-:Y:S01]  /*c0240*/  PRMT R4, R4, 0x3340, R9 ;  /* 0x0000334004047816 */ /* 0x000fe20000000009 */
[----:B------:R0:W-:Y:S04]  /*c0250*/  STL [R1+0x14b8], R3 ;  /* 0x0014b80301007387 */ /* 0x0001e80000100800 */
[----:B------:R1:W-:Y:S04]  /*c0260*/  STL [R1+0x14c0], R4 ;  /* 0x0014c00401007387 */ /* 0x0003e80000100800 */
[----:B------:R-:W3:Y:S04]  /*c0270*/  LDL.LU R40, [R1+0x21c] ;  /* 0x00021c0001287983 */ /* 0x000ee80000300800 */
[----:B------:R-:W4:Y:S04]  /*c0280*/  LDL.LU R39, [R1+0x218] ;  /* 0x0002180001277983 */ /* 0x000f280000300800 */
[----:B------:R-:W4:Y:S04]  /*c0290*/  LDL.LU R41, [R1+0x1d8] ;  /* 0x0001d80001297983 */ /* 0x000f280000300800 */
[----:B------:R-:W4:Y:S04]  /*c02a0*/  LDL.LU R60, [R1+0x17c] ;  /* 0x00017c00013c7983 */ /* 0x000f280000300800 */
[----:B------:R-:W4:Y:S01]  /*c02b0*/  LDL.LU R42, [R1+0x150] ;  /* 0x00015000012a7983 */ /* 0x000f220000300800 */
[----:B------:R-:W-:-:S03]  /*c02c0*/  LOP3.LUT R7, R52, 0xffff, RZ, 0xc0, !PT ;  /* 0x0000ffff34077812 */ /* 0x000fc600078ec0ff */
[----:B------:R-:W4:Y:S04]  /*c02d0*/  LDL.LU R43, [R1+0x148] ;  /* 0x00014800012b7983 */ /* 0x000f280000300800 */
[----:B------:R-:W4:Y:S01]  /*c02e0*/  LDL.LU R52, [R1+0x84] ;  /* 0x0000840001347983 */ /* 0x000f220000300800 */
[----:B------:R-:W-:Y:S01]  /*c02f0*/  LOP3.LUT R47, R47, 0xffff, RZ, 0xc0, !PT ;  /* 0x0000ffff2f2f7812 */ /* 0x000fe200078ec0ff */
[----:B0-----:R-:W-:Y:S01]  /*c0300*/  IMAD.MOV.U32 R3, RZ, RZ, R51 ;  /* 0x000000ffff037224 */ /* 0x001fe200078e0033 */
[----:B------:R-:W-:Y:S02]  /*c0310*/  LOP3.LUT R10, R10, 0xffff, RZ, 0xc0, !PT ;  /* 0x0000ffff0a0a7812 */ /* 0x000fe400078ec0ff */
[----:B-1----:R-:W-:Y:S02]  /*c0320*/  SHF.R.U32.HI R4, RZ, 0x8, R7 ;  /* 0x00000008ff047819 */ /* 0x002fe40000011607 */
[----:B------:R-:W-:-:S02]  /*c0330*/  SHF.R.U32.HI R9, RZ, 0x8, R9 ;  /* 0x00000008ff097819 */ /* 0x000fc40000011609 */
[----:B------:R-:W-:Y:S01]  /*c0340*/  LOP3.LUT R4, R4, 0xffff, RZ, 0xc0, !PT ;  /* 0x0000ffff04047812 */ /* 0x000fe200078ec0ff */
[----:B------:R-:W-:Y:S01]  /*c0350*/  IMAD.MOV.U32 R50, RZ, RZ, R59 ;  /* 0x000000ffff327224 */ /* 0x000fe200078e003b */
[----:B------:R-:W-:Y:S02]  /*c0360*/  LOP3.LUT R5, R5, 0xffff, RZ, 0xc0, !PT ;  /* 0x0000ffff05057812 */ /* 0x000fe400078ec0ff */
[----:B------:R-:W-:Y:S01]  /*c0370*/  LOP3.LUT R9, R9, 0xffff, RZ, 0xc0, !PT ;  /* 0x0000ffff09097812 */ /* 0x000fe200078ec0ff */
[----:B------:R-:W-:Y:S01]  /*c0380*/  IMAD.MOV.U32 R59, RZ, RZ, R48 ;  /* 0x000000ffff3b7224 */ /* 0x000fe200078e0030 */
[----:B------:R-:W-:Y:S02]  /*c0390*/  SHF.R.U32.HI R8, RZ, 0x8, R8 ;  /* 0x00000008ff087819 */ /* 0x000fe40000011608 */
[----:B------:R-:W-:Y:S02]  /*c03a0*/  PRMT R5, R5, 0x3340, R9 ;  /* 0x0000334005057816 */ /* 0x000fe40000000009 */
[----:B------:R-:W-:-:S02]  /*c03b0*/  LOP3.LUT R12, R12, 0xffff, RZ, 0xc0, !PT ;  /* 0x0000ffff0c0c7812 */ /* 0x000fc400078ec0ff */
[----:B------:R-:W-:Y:S01]  /*c03c0*/  LOP3.LUT R8, R8, 0xffff, RZ, 0xc0, !PT ;  /* 0x0000ffff08087812 */ /* 0x000fe200078ec0ff */
[----:B--2---:R-:W-:Y:S01]  /*c03d0*/  IMAD.MOV.U32 R51, RZ, RZ, R49 ;  /* 0x000000ffff337224 */ /* 0x004fe200078e0031 */
[--C-:B------:R-:W-:Y:S02]  /*c03e0*/  PRMT R49, R7, 0x3340, R47.reuse ;  /* 0x0000334007317816 */ /* 0x100fe4000000002f */
[----:B------:R-:W-:Y:S02]  /*c03f0*/  SHF.R.U32.HI R47, RZ, 0x8, R47 ;  /* 0x00000008ff2f7819 */ /* 0x000fe4000001162f */
[----:B------:R-:W-:Y:S02]  /*c0400*/  SHF.R.U32.HI R7, RZ, 0x8, R6 ;  /* 0x00000008ff077819 */ /* 0x000fe40000011606 */
[--C-:B------:R-:W-:Y:S02]  /*c0410*/  PRMT R6, R6, 0x3340, R10.reuse ;  /* 0x0000334006067816 */ /* 0x100fe4000000000a */
[----:B------:R-:W-:-:S02]  /*c0420*/  SHF.R.U32.HI R10, RZ, 0x8, R10 ;  /* 0x00000008ff0a7819 */ /* 0x000fc4000001160a */
[----:B------:R-:W-:Y:S02]  /*c0430*/  LOP3.LUT R47, R47, 0xffff, RZ, 0xc0, !PT ;  /* 0x0000ffff2f2f7812 */ /* 0x000fe400078ec0ff */
[----:B------:R-:W-:Y:S02]  /*c0440*/  LOP3.LUT R7, R7, 0xffff, RZ, 0xc0, !PT ;  /* 0x0000ffff07077812 */ /* 0x000fe400078ec0ff */
[----:B------:R-:W-:Y:S02]  /*c0450*/  LOP3.LUT R10, R10, 0xffff, RZ, 0xc0, !PT ;  /* 0x0000ffff0a0a7812 */ /* 0x000fe400078ec0ff */
[----:B------:R-:W-:Y:S02]  /*c0460*/  PRMT R48, R4, 0x3340, R47 ;  /* 0x0000334004307816 */ /* 0x000fe4000000002f */
[----:B------:R-:W-:Y:S01]  /*c0470*/  PRMT R4, R7, 0x3340, R10 ;  /* 0x0000334007047816 */ /* 0x000fe2000000000a */
[----:B------:R0:W-:Y:S04]  /*c0480*/  STL [R1+0x14bc], R6 ;  /* 0x0014bc0601007387 */ /* 0x0001e80000100800 */
[----:B------:R-:W-:Y:S04]  /*c0490*/  STL.64 [R1+0x4420], R48 ;  /* 0x0044203001007387 */ /* 0x000fe80000100a00 */
[----:B------:R-:W-:Y:S01]  /*c04a0*/  STL [R1+0x1334], R5 ;  /* 0x0013340501007387 */ /* 0x000fe20000100800 */
[----:B0-----:R-:W-:-:S03]  /*c04b0*/  PRMT R6, R12, 0x3340, R8 ;  /* 0x000033400c067816 */ /* 0x001fc60000000008 */
[----:B------:R3:W-:Y:S02]  /*c04c0*/  STL [R1+0x1330], R4 ;  /* 0x0013300401007387 */ /* 0x0007e40000100800 */
[----:B---3--:R-:W-:Y:S02]  /*c04d0*/  LOP3.LUT R4, R40, 0xffff, RZ, 0xc0, !PT ;  /* 0x0000ffff28047812 */ /* 0x008fe400078ec0ff */
[----:B----4-:R-:W-:Y:S02]  /*c04e0*/  LOP3.LUT R8, R42, 0xffff, RZ, 0xc0, !PT ;  /* 0x0000ffff2a087812 */ /* 0x010fe400078ec0ff */
[----:B------:R-:W-:Y:S02]  /*c04f0*/  SHF.R.U32.HI R12, RZ, 0x8, R4 ;  /* 0x00000008ff0c7819 */ /* 0x000fe40000011604 */
[----:B------:R-:W-:Y:S01]  /*c0500*/  PRMT R4, R4, 0x3340, R8 ;  /* 0x0000334004047816 */ /* 0x000fe20000000008 */
[----:B------:R0:W-:Y:S01]  /*c0510*/  STL [R1+0x1320], R6 ;  /* 0x0013200601007387 */ /* 0x0001e20000100800 */
[----:B------:R-:W-:-:S03]  /*c0520*/  LOP3.LUT R7, R60, 0xffff, RZ, 0xc0, !PT ;  /* 0x0000ffff3c077812 */ /* 0x000fc600078ec0ff */
[----:B------:R1:W-:Y:S01]  /*c0530*/  STL [R1+0x1460], R4 ;  /* 0x0014600401007387 */ /* 0x0003e20000100800 */
[----:B------:R-:W-:Y:S02]  /*c0540*/  LOP3.LUT R9, R43, 0xffff, RZ, 0xc0, !PT ;  /* 0x0000ffff2b097812 */ /* 0x000fe400078ec0ff */
[----:B0-----:R-:W-:Y:S02]  /*c0550*/  LOP3.LUT R6, R41, 0xffff, RZ, 0xc0, !PT ;  /* 0x0000ffff29067812 */ /* 0x001fe400078ec0ff */
[----:B------:R-:W2:Y:S01]  /*c0560*/  LDL.LU R41, [R1+0x200] ;  /* 0x0002000001297983 */ /* 0x000ea20000300800 */
[----:B------:R-:W-:-:S03]  /*c0570*/  LOP3.LUT R10, R52, 0xffff, RZ, 0xc0, !PT ;  /* 0x0000ffff340a7812 */ /* 0x000fc600078ec0ff */
[----:B------:R-:W3:Y:S04]  /*c0580*/  LDL.LU R60, [R1+0x1c8] ;  /* 0x0001c800013c7983 */ /* 0x000ee80000300800 */
[----:B------:R-:W4:Y:S04]  /*c0590*/  LDL.LU R42, [R1+0x1c4] ;  /* 0x0001c400012a7983 */ /* 0x000f280000300800 */
[----:B------:R-:W4:Y:S04]  /*c05a0*/  LDL.LU R43, [R1+0x190] ;  /* 0x00019000012b7983 */ /* 0x000f280000300800 */
[----:B------:R-:W4:Y:S01]  /*c05b0*/  LDL.LU R52, [R1+0xa8] ;  /* 0x0000a80001347983 */ /* 0x000f220000300800 */
[----:B------:R-:W-:-:S04]  /*c05c0*/  LOP3.LUT R5, R39, 0xffff, RZ, 0xc0, !PT ;  /* 0x0000ffff27057812 */ /* 0x000fc800078ec0ff */
[----:B------:R-:W-:Y:S02]  /*c05d0*/  PRMT R14, R5, 0x3340, R9 ;  /* 0x00003340050e7816 */ /* 0x000fe40000000009 */
[----:B------:R-:W-:Y:S02]  /*c05e0*/  LOP3.LUT R13, R13, 0xffff, RZ, 0xc0, !PT ;  /* 0x0000ffff0d0d7812 */ /* 0x000fe400078ec0ff */
[----:B-1----:R-:W-:Y:S01]  /*c05f0*/  SHF.R.U32.HI R4, RZ, 0x8, R5 ;  /* 0x00000008ff047819 */ /* 0x002fe20000011605 */
[----:B------:R0:W-:Y:S01]  /*c0600*/  STL [R1+0x145c], R14 ;  /* 0x00145c0e01007387 */ /* 0x0001e20000100800 */
[----:B------:R-:W-:Y:S02]  /*c0610*/  SHF.R.U32.HI R5, RZ, 0x8, R6 ;  /* 0x00000008ff057819 */ /* 0x000fe40000011606 */
[----:B0-----:R-:W-:Y:S02]  /*c0620*/  PRMT R14, R6, 0x3340, R10 ;  /* 0x00003340060e7816 */ /* 0x001fe4000000000a */
[----:B------:R-:W-:-:S02]  /*c0630*/  SHF.R.U32.HI R6, RZ, 0x8, R7 ;  /* 0x00000008ff067819 */ /* 0x000fc40000011607 */
[----:B------:R-:W-:Y:S02]  /*c0640*/  SHF.R.U32.HI R10, RZ, 0x8, R10 ;  /* 0x00000008ff0a7819 */ /* 0x000fe4000001160a */
[--C-:B------:R-:W-:Y:S02]  /*c0650*/  PRMT R7, R7, 0x3340, R13.reuse ;  /* 0x0000334007077816 */ /* 0x100fe4000000000d */
[----:B------:R-:W-:Y:S02]  /*c0660*/  SHF.R.U32.HI R13, RZ, 0x8, R13 ;  /* 0x00000008ff0d7819 */ /* 0x000fe4000001160d */
[----:B------:R-:W-:Y:S02]  /*c0670*/  LOP3.LUT R5, R5, 0xffff, RZ, 0xc0, !PT ;  /* 0x0000ffff05057812 */ /* 0x000fe400078ec0ff */
[----:B------:R-:W-:Y:S01]  /*c0680*/  LOP3.LUT R10, R10, 0xffff, RZ, 0xc0, !PT ;  /* 0x0000ffff0a0a7812 */ /* 0x000fe200078ec0ff */
[----:B------:R-:W-:Y:S01]  /*c0690*/  STL [R1+0x14b4], R14 ;  /* 0x0014b40e01007387 */ /* 0x000fe20000100800 */
[----:B------:R-:W-:-:S02]  /*c06a0*/  LOP3.LUT R6, R6, 0xffff, RZ, 0xc0, !PT ;  /* 0x0000ffff06067812 */ /* 0x000fc400078ec0ff */
[----:B------:R-:W-:Y:S01]  /*c06b0*/  LOP3.LUT R13, R13, 0xffff, RZ, 0xc0, !PT ;  /* 0x0000ffff0d0d7812 */ /* 0x000fe200078ec0ff */
[----:B------:R0:W-:Y:S01]  /*c06c0*/  STL [R1+0x14b0], R7 ;  /* 0x0014b00701007387 */ /* 0x0001e20000100800 */
[----:B------:R-:W-:Y:S02]  /*c06d0*/  SHF.R.U32.HI R8, RZ, 0x8, R8 ;  /* 0x00000008ff087819 */ /* 0x000fe40000011608 */
[----:B------:R-:W-:Y:S02]  /*c06e0*/  SHF.R.U32.HI R9, RZ, 0x8, R9 ;  /* 0x00000008ff097819 */ /* 0x000fe40000011609 */
[----:B------:R-:W-:Y:S02]  /*c06f0*/  LOP3.LUT R12, R12, 0xffff, RZ, 0xc0, !PT ;  /* 0x0000ffff0c0c7812 */ /* 0x000fe400078ec0ff */
[----:B------:R-:W-:Y:S02]  /*c0700*/  LOP3.LUT R8, R8, 0xffff, RZ, 0xc0, !PT ;  /* 0x0000ffff08087812 */ /* 0x000fe400078ec0ff */
[----:B0-----:R-:W-:-:S02]  /*c0710*/  PRMT R7, R5, 0x3340, R10 ;  /* 0x0000334005077816 */ /* 0x001fc4000000000a */
[----:B------:R-:W-:Y:S02]  /*c0720*/  PRMT R5, R6, 0x3340, R13 ;  /* 0x0000334006057816 */ /* 0x000fe4000000000d */
[----:B------:R-:W-:Y:S01]  /*c0730*/  LOP3.LUT R4, R4, 0xffff, RZ, 0xc0, !PT ;  /* 0x0000ffff04047812 */ /* 0x000fe200078ec0ff */
[----:B------:R-:W-:Y:S01]  /*c0740*/  STL [R1+0x131c], R7 ;  /* 0x00131c0701007387 */ /* 0x000fe20000100800 */
[----:B------:R-:W-:Y:S02]  /*c0750*/  LOP3.LUT R9, R9, 0xffff, RZ, 0xc0, !PT ;  /* 0x0000ffff09097812 */ /* 0x000fe400078ec0ff */
[----:B------:R-:W-:Y:S01]  /*c0760*/  PRMT R6, R12, 0x3340, R8 ;  /* 0x000033400c067816 */ /* 0x000fe20000000008 */
[----:B------:R2:W-:Y:S01]  /*c0770*/  STL [R1+0x1318], R5 ;  /* 0x0013180501007387 */ /* 0x0005e20000100800 */
[----:B------:R-:W-:Y:S02]  /*c0780*/  LOP3.LUT R35, R35, 0xffff, RZ, 0xc0, !PT ;  /* 0x0000ffff23237812 */ /* 0x000fe400078ec0ff */
[----:B------:R-:W-:Y:S01]  /*c0790*/  PRMT R4, R4, 0x3340, R9 ;  /* 0x0000334004047816 */ /* 0x000fe20000000009 */
[----:B------:R0:W-:Y:S04]  /*c07a0*/  STL [R1+0x1284], R6 ;  /* 0x0012840601007387 */ /* 0x0001e80000100800 */
[----:B------:R1:W-:Y:S01]  /*c07b0*/  STL [R1+0x1280], R4 ;  /* 0x0012800401007387 */ /* 0x0003e20000100800 */
[----:B--2---:R-:W-:-:S02]  /*c07c0*/  LOP3.LUT R5, R41, 0xffff, RZ, 0xc0, !PT ;  /* 0x0000ffff29057812 */ /* 0x004fc400078ec0ff */
[----:B---3--:R-:W-:Y:S02]  /*c07d0*/  LOP3.LUT R7, R60, 0xffff, RZ, 0xc0, !PT ;  /* 0x0000ffff3c077812 */ /* 0x008fe400078ec0ff */
[----:B------:R-:W-:Y:S02]  /*c07e0*/  SHF.R.U32.HI R9, RZ, 0x8, R5 ;  /* 0x00000008ff097819 */ /* 0x000fe40000011605 */
[----:B----4-:R-:W-:-:S04]  /*c07f0*/  LOP3.LUT R8, R52, 0xffff, RZ, 0xc0, !PT ;  /* 0x0000ffff34087812 */ /* 0x010fc800078ec0ff */
[----:B------:R-:W-:Y:S02]  /*c0800*/  PRMT R10, R5, 0x3340, R8 ;  /* 0x00003340050a7816 */ /* 0x000fe40000000008 */
[----:B------:R-:W-:Y:S02]  /*c0810*/  SHF.R.U32.HI R5, RZ, 0x8, R7 ;  /* 0x00000008ff057819 */ /* 0x000fe40000011607 */
[----:B------:R-:W-:Y:S01]  /*c0820*/  PRMT R7, R7, 0x3340, R35 ;  /* 0x0000334007077816 */ /* 0x000fe20000000023 */
[----:B------:R-:W-:Y:S04]  /*c0830*/  STL [R1+0x14a0], R10 ;  /* 0x0014a00a01007387 */ /* 0x000fe80000100800 */
[----:B------:R2:W-:Y:S01]  /*c0840*/  STL [R1+0x1440], R7 ;  /* 0x0014400701007387 */ /* 0x0005e20000100800 */
[----:B0-----:R-:W-:-:S03]  /*c0850*/  LOP3.LUT R6, R42, 0xffff, RZ, 0xc0, !PT ;  /* 0x0000ffff2a067812 */ /* 0x001fc600078ec0ff */
[----:B------:R-:W3:Y:S04]  /*c0860*/  LDL.LU R40, [R1+0x234] ;  /* 0x0002340001287983 */ /* 0x000ee80000300800 */
[----:B------:R-:W4:Y:S04]  /*c0870*/  LDL.LU R39, [R1+0x230] ;  /* 0x0002300001277983 */ /* 0x000f280000300800 */
[----:B------:R-:W4:Y:S04]  /*c0880*/  LDL.LU R41, [R1+0x20c] ;  /* 0x00020c0001297983 */ /* 0x000f280000300800 */
[----:B------:R-:W4:Y:S04]  /*c0890*/  LDL.LU R60, [R1+0x1a8] ;  /* 0x0001a800013c7983 */ /* 0x000f280000300800 */
[----:B------:R-:W4:Y:S01]  /*c08a0*/  LDL.LU R42, [R1+0x15c] ;  /* 0x00015c00012a7983 */ /* 0x000f220000300800 */
[----:B-1----:R-:W-:-:S03]  /*c08b0*/  LOP3.LUT R4, R43, 0xffff, RZ, 0xc0, !PT ;  /* 0x0000ffff2b047812 */ /* 0x002fc600078ec0ff */
[----:B------:R-:W4:Y:S04]  /*c08c0*/  LDL.LU R43, [R1+0x158] ;  /* 0x00015800012b7983 */ /* 0x000f280000300800 */
[----:B------:R-:W4:Y:S01]  /*c08d0*/  LDL.LU R52, [R1+0x98] ;  /* 0x0000980001347983 */ /* 0x000f220000300800 */
[----:B------:R-:W-:Y:S02]  /*c08e0*/  LOP3.LUT R34, R34, 0xffff, RZ, 0xc0, !PT ;  /* 0x0000ffff22227812 */ /* 0x000fe400078ec0ff */
[----:B--2---:R-:W-:Y:S02]  /*c08f0*/  SHF.R.U32.HI R7, RZ, 0x8, R6 ;  /* 0x00000008ff077819 */ /* 0x004fe40000011606 */
[----:B------:R-:W-:Y:S02]  /*c0900*/  PRMT R6, R6, 0x3340, R34 ;  /* 0x0000334006067816 */ /* 0x000fe40000000022 */
[----:B------:R-:W-:-:S02]  /*c0910*/  LOP3.LUT R11, R11, 0xffff, RZ, 0xc0, !PT ;  /* 0x0000ffff0b0b7812 */ /* 0x000fc400078ec0ff */
[----:B------:R-:W-:Y:S01]  /*c0920*/  SHF.R.U32.HI R35, RZ, 0x8, R35 ;  /* 0x00000008ff237819 */ /* 0x000fe20000011623 */
[----:B------:R0:W-:Y:S01]  /*c0930*/  STL [R1+0x143c], R6 ;  /* 0x00143c0601007387 */ /* 0x0001e20000100800 */
[----:B------:R-:W-:Y:S02]  /*c0940*/  SHF.R.U32.HI R34, RZ, 0x8, R34 ;  /* 0x00000008ff227819 */ /* 0x000fe40000011622 */
[----:B------:R-:W-:Y:S02]  /*c0950*/  LOP3.LUT R5, R5, 0xffff, RZ, 0xc0, !PT ;  /* 0x0000ffff05057812 */ /* 0x000fe400078ec0ff */
[----:B------:R-:W-:Y:S02]  /*c0960*/  LOP3.LUT R35, R35, 0xffff, RZ, 0xc0, !PT ;  /* 0x0000ffff23237812 */ /* 0x000fe400078ec0ff */
[----:B0-----:R-:W-:Y:S02]  /*c0970*/  SHF.R.U32.HI R6, RZ, 0x8, R4 ;  /* 0x00000008ff067819 */ /* 0x001fe40000011604 */
[----:B------:R-:W-:-:S02]  /*c0980*/  PRMT R4, R4, 0x3340, R11 ;  /* 0x0000334004047816 */ /* 0x000fc4000000000b */
[----:B------:R-:W-:Y:S02]  /*c0990*/  SHF.R.U32.HI R11, RZ, 0x8, R11 ;  /* 0x00000008ff0b7819 */ /* 0x000fe4000001160b */
[----:B------:R-:W-:Y:S01]  /*c09a0*/  SHF.R.U32.HI R8, RZ, 0x8, R8 ;  /* 0x00000008ff087819 */ /* 0x000fe20000011608 */
[----:B------:R0:W-:Y:S01]  /*c09b0*/  STL [R1+0x14a8], R4 ;  /* 0x0014a80401007387 */ /* 0x0001e20000100800 */
        /* <DEDUP_REMOVED lines=13> */
[----:B------:R3:W-:Y:S02]  /*c0a90*/  STL [R1+0x12ec], R4 ;  /* 0x0012ec0401007387 */ /* 0x0007e40000100800 */
[----:B---3--:R-:W-:-:S04]  /*c0aa0*/  LOP3.LUT R4, R40, 0xffff, RZ, 0xc0, !PT ;  /* 0x0000ffff28047812 */ /* 0x008fc800078ec0ff */
[----:B------:R-:W-:Y:S02]  /*c0ab0*/  SHF.R.U32.HI R11, RZ, 0x8, R4 ;  /* 0x00000008ff0b7819 */ /* 0x000fe40000011604 */
[----:B----4-:R-:W-:Y:S02]  /*c0ac0*/  LOP3.LUT R5, R39, 0xffff, RZ, 0xc0, !PT ;  /* 0x0000ffff27057812 */ /* 0x010fe400078ec0ff */
[----:B------:R-:W-:-:S04]  /*c0ad0*/  LOP3.LUT R8, R42, 0xffff, RZ, 0xc0, !PT ;  /* 0x0000ffff2a087812 */ /* 0x000fc800078ec0ff */
[----:B------:R-:W-:Y:S02]  /*c0ae0*/  PRMT R4, R4, 0x3340, R8 ;  /* 0x0000334004047816 */ /* 0x000fe40000000008 */
[----:B------:R-:W-:-:S03]  /*c0af0*/  LOP3.LUT R9, R43, 0xffff, RZ, 0xc0, !PT ;  /* 0x0000ffff2b097812 */ /* 0x000fc600078ec0ff */
[----:B------:R0:W-:Y:S01]  /*c0b00*/  STL [R1+0x1428], R4 ;  /* 0x0014280401007387 */ /* 0x0001e20000100800 */
[----:B------:R-:W-:-:S03]  /*c0b10*/  LOP3.LUT R6, R41, 0xffff, RZ, 0xc0, !PT ;  /* 0x0000ffff29067812 */ /* 0x000fc600078ec0ff */
[----:B------:R-:W2:Y:S01]  /*c0b20*/  LDL.LU R39, [R1+0x224] ;  /* 0x0002240001277983 */ /* 0x000ea20000300800 */
[----:B0-----:R-:W-:Y:S02]  /*c0b30*/  SHF.R.U32.HI R4, RZ, 0x8, R5 ;  /* 0x00000008ff047819 */ /* 0x001fe40000011605 */
[----:B------:R-:W-:Y:S02]  /*c0b40*/  PRMT R5, R5, 0x3340, R9 ;  /* 0x0000334005057816 */ /* 0x000fe40000000009 */
[----:B------:R-:W-:-:S03]  /*c0b50*/  LOP3.LUT R7, R60, 0xffff, RZ, 0xc0, !PT ;  /* 0x0000ffff3c077812 */ /* 0x000fc600078ec0ff */
[----:B------:R0:W-:Y:S04]  /*c0b60*/  STL [R1+0x1420], R5 ;  /* 0x0014200501007387 */ /* 0x0001e80000100800 */
[----:B------:R-:W3:Y:S01]  /*c0b70*/  LDL.LU R41, [R1+0x220] ;  /* 0x0002200001297983 */ /* 0x000ee20000300800 */
[----:B------:R-:W-:-:S03]  /*c0b80*/  LOP3.LUT R10, R52, 0xffff, RZ, 0xc0, !PT ;  /* 0x0000ffff340a7812 */ /* 0x000fc600078ec0ff */
[----:B------:R-:W4:Y:S04]  /*c0b90*/  LDL.LU R60, [R1+0x1e8] ;  /* 0x0001e800013c7983 */ /* 0x000f280000300800 */
[----:B------:R-:W4:Y:S04]  /*c0ba0*/  LDL.LU R42, [R1+0x1e4] ;  /* 0x0001e400012a7983 */ /* 0x000f280000300800 */
[----:B------:R-:W4:Y:S04]  /*c0bb0*/  LDL.LU R43, [R1+0xb4] ;  /* 0x0000b400012b7983 */ /* 0x000f280000300800 */
[----:B------:R-:W4:Y:S01]  /*c0bc0*/  LDL.LU R52, [R1+0xac] ;  /* 0x0000ac0001347983 */ /* 0x000f220000300800 */
[----:B------:R-:W-:-:S02]  /*c0bd0*/  PRMT R12, R6, 0x3340, R10 ;  /* 0x00003340060c7816 */ /* 0x000fc4000000000a */
[----:B------:R-:W-:Y:S02]  /*c0be0*/  LOP3.LUT R15, R15, 0xffff, RZ, 0xc0, !PT ;  /* 0x0000ffff0f0f7812 */ /* 0x000fe400078ec0ff */
[----:B0-----:R-:W-:Y:S02]  /*c0bf0*/  SHF.R.U32.HI R5, RZ, 0x8, R6 ;  /* 0x00000008ff057819 */ /* 0x001fe40000011606 */
[----:B------:R-:W-:Y:S02]  /*c0c00*/  SHF.R.U32.HI R10, RZ, 0x8, R10 ;  /* 0x00000008ff0a7819 */ /* 0x000fe4000001160a */
[----:B------:R-:W-:Y:S02]  /*c0c10*/  SHF.R.U32.HI R6, RZ, 0x8, R7 ;  /* 0x00000008ff067819 */ /* 0x000fe40000011607 */
[----:B------:R-:W-:Y:S02]  /*c0c20*/  PRMT R7, R7, 0x3340, R15 ;  /* 0x0000334007077816 */ /* 0x000fe4000000000f */
[----:B------:R-:W-:-:S02]  /*c0c30*/  LOP3.LUT R5, R5, 0xffff, RZ, 0xc0, !PT ;  /* 0x0000ffff05057812 */ /* 0x000fc400078ec0ff */
[----:B------:R-:W-:Y:S02]  /*c0c40*/  LOP3.LUT R10, R10, 0xffff, RZ, 0xc0, !PT ;  /* 0x0000ffff0a0a7812 */ /* 0x000fe400078ec0ff */
[----:B------:R-:W-:Y:S02]  /*c0c50*/  SHF.R.U32.HI R15, RZ, 0x8, R15 ;  /* 0x00000008ff0f7819 */ /* 0x000fe4000001160f */
[----:B------:R-:W-:Y:S02]  /*c0c60*/  SHF.R.U32.HI R8, RZ, 0x8, R8 ;  /* 0x00000008ff087819 */ /* 0x000fe40000011608 */
[----:B------:R-:W-:Y:S02]  /*c0c70*/  PRMT R5, R5, 0x3340, R10 ;  /* 0x0000334005057816 */ /* 0x000fe4000000000a */
[----:B------:R-:W-:Y:S02]  /*c0c80*/  LOP3.LUT R6, R6, 0xffff, RZ, 0xc0, !PT ;  /* 0x0000ffff06067812 */ /* 0x000fe400078ec0ff */
[----:B------:R-:W-:Y:S01]  /*c0c90*/  LOP3.LUT R15, R15, 0xffff, RZ, 0xc0, !PT ;  /* 0x0000ffff0f0f7812 */ /* 0x000fe200078ec0ff */
[----:B------:R-:W-:Y:S01]  /*c0ca0*/  STL [R1+0x147c], R12 ;  /* 0x00147c0c01007387 */ /* 0x000fe20000100800 */
[----:B------:R-:W-:-:S02]  /*c0cb0*/  LOP3.LUT R11, R11, 0xffff, RZ, 0xc0, !PT ;  /* 0x0000ffff0b0b7812 */ /* 0x000fc400078ec0ff */
[----:B------:R-:W-:Y:S01]  /*c0cc0*/  LOP3.LUT R8, R8, 0xffff, RZ, 0xc0, !PT ;  /* 0x0000ffff08087812 */ /* 0x000fe200078ec0ff */
[----:B------:R-:W-:Y:S01]  /*c0cd0*/  STL [R1+0x1478], R7 ;  /* 0x0014780701007387 */ /* 0x000fe20000100800 */
[----:B------:R-:W-:Y:S02]  /*c0ce0*/  SHF.R.U32.HI R9, RZ, 0x8, R9 ;  /* 0x00000008ff097819 */ /* 0x000fe40000011609 */
[----:B------:R-:W-:Y:S01]  /*c0cf0*/  PRMT R6, R6, 0x3340, R15 ;  /* 0x0000334006067816 */ /* 0x000fe2000000000f */
[----:B------:R0:W-:Y:S01]  /*c0d00*/  STL [R1+0x12d4], R5 ;  /* 0x0012d40501007387 */ /* 0x0001e20000100800 */
[----:B------:R-:W-:Y:S02]  /*c0d10*/  LOP3.LUT R4, R4, 0xffff, RZ, 0xc0, !PT ;  /* 0x0000ffff04047812 */ /* 0x000fe400078ec0ff */
[----:B------:R-:W-:Y:S01]  /*c0d20*/  LOP3.LUT R9, R9, 0xffff, RZ, 0xc0, !PT ;  /* 0x0000ffff09097812 */ /* 0x000fe200078ec0ff */
[----:B------:R-:W-:Y:S01]  /*c0d30*/  STL [R1+0x12d0], R6 ;  /* 0x0012d00601007387 */ /* 0x000fe20000100800 */
[----:B0-----:R-:W-:-:S02]  /*c0d40*/  PRMT R5, R11, 0x3340, R8 ;  /* 0x000033400b057816 */ /* 0x001fc40000000008 */
[----:B------:R-:W-:-:S03]  /*c0d50*/  PRMT R4, R4, 0x3340, R9 ;  /* 0x0000334004047816 */ /* 0x000fc60000000009 */
[----:B------:R2:W-:Y:S04]  /*c0d60*/  STL [R1+0x126c], R5 ;  /* 0x00126c0501007387 */ /* 0x0005e80000100800 */
[----:B------:R0:W-:Y:S01]  /*c0d70*/  STL [R1+0x1264], R4 ;  /* 0x0012640401007387 */ /* 0x0001e20000100800 */
[----:B--2---:R-:W-:-:S04]  /*c0d80*/  LOP3.LUT R5, R39, 0xffff, RZ, 0xc0, !PT ;  /* 0x0000ffff27057812 */ /* 0x004fc800078ec0ff */
[----:B------:R-:W-:Y:S02]  /*c0d90*/  SHF.R.U32.HI R10, RZ, 0x8, R5 ;  /* 0x00000008ff0a7819 */ /* 0x000fe40000011605 */
[----:B---3--:R-:W-:Y:S02]  /*c0da0*/  LOP3.LUT R6, R41, 0xffff, RZ, 0xc0, !PT ;  /* 0x0000ffff29067812 */ /* 0x008fe400078ec0ff */
[----:B----4-:R-:W-:Y:S02]  /*c0db0*/  LOP3.LUT R8, R43, 0xffff, RZ, 0xc0, !PT ;  /* 0x0000ffff2b087812 */ /* 0x010fe400078ec0ff */
[----:B------:R-:W-:Y:S02]  /*c0dc0*/  LOP3.LUT R9, R52, 0xffff, RZ, 0xc0, !PT ;  /* 0x0000ffff34097812 */ /* 0x000fe400078ec0ff */
[----:B------:R-:W-:Y:S02]  /*c0dd0*/  PRMT R11, R5, 0x3340, R8 ;  /* 0x00003340050b7816 */ /* 0x000fe40000000008 */
[----:B------:R-:W-:-:S02]  /*c0de0*/  SHF.R.U32.HI R5, RZ, 0x8, R6 ;  /* 0x00000008ff057819 */ /* 0x000fc40000011606 */
[----:B------:R-:W-:Y:S01]  /*c0df0*/  PRMT R6, R6, 0x3340, R9 ;  /* 0x0000334006067816 */ /* 0x000fe20000000009 */
[----:B------:R-:W-:Y:S01]  /*c0e00*/  STL [R1+0x1468], R11 ;  /* 0x0014680b01007387 */ /* 0x000fe20000100800 */
[----:B------:R-:W-:-:S03]  /*c0e10*/  LOP3.LUT R7, R60, 0xffff, RZ, 0xc0, !PT ;  /* 0x0000ffff3c077812 */ /* 0x000fc600078ec0ff */
[----:B------:R1:W-:Y:S01]  /*c0e20*/  STL [R1+0x1464], R6 ;  /* 0x0014640601007387 */ /* 0x0003e20000100800 */
[----:B0-----:R-:W-:-:S03]  /*c0e30*/  LOP3.LUT R4, R42, 0xffff, RZ, 0xc0, !PT ;  /* 0x0000ffff2a047812 */ /* 0x001fc600078ec0ff */
[----:B------:R-:W2:Y:S04]  /*c0e40*/  LDL.LU R39, [R1+0x250] ;  /* 0x0002500001277983 */ /* 0x000ea80000300800 */
[----:B------:R-:W3:Y:S04]  /*c0e50*/  LDL.LU R41, [R1+0x24c] ;  /* 0x00024c0001297983 */ /* 0x000ee80000300800 */
[----:B------:R-:W4:Y:S04]  /*c0e60*/  LDL.LU R60, [R1+0x1bc] ;  /* 0x0001bc00013c7983 */ /* 0x000f280000300800 */
[----:B------:R-:W4:Y:S04]  /*c0e70*/  LDL.LU R42, [R1+0x1b4] ;  /* 0x0001b400012a7983 */ /* 0x000f280000300800 */
[----:B------:R-:W4:Y:S04]  /*c0e80*/  LDL.LU R43, [R1+0x140] ;  /* 0x00014000012b7983 */ /* 0x000f280000300800 */
[----:B------:R-:W4:Y:S01]  /*c0e90*/  LDL.LU R52, [R1+0x120] ;  /* 0x0001200001347983 */ /* 0x000f220000300800 */
[----:B------:R-:W-:-:S02]  /*c0ea0*/  LOP3.LUT R31, R31, 0xffff, RZ, 0xc0, !PT ;  /* 0x0000ffff1f1f7812 */ /* 0x000fc400078ec0ff */
[----:B-1----:R-:W-:Y:S02]  /*c0eb0*/  SHF.R.U32.HI R6, RZ, 0x8, R7 ;  /* 0x00000008ff067819 */ /* 0x002fe40000011607 */
[--C-:B------:R-:W-:Y:S02]  /*c0ec0*/  PRMT R7, R7, 0x3340, R31.reuse ;  /* 0x0000334007077816 */ /* 0x100fe4000000001f */
[----:B------:R-:W-:Y:S02]  /*c0ed0*/  LOP3.LUT R27, R27, 0xffff, RZ, 0xc0, !PT ;  /* 0x0000ffff1b1b7812 */ /* 0x000fe400078ec0ff */
[----:B------:R-:W-:Y:S01]  /*c0ee0*/  SHF.R.U32.HI R31, RZ, 0x8, R31 ;  /* 0x00000008ff1f7819 */ /* 0x000fe2000001161f */
[----:B------:R0:W-:Y:S01]  /*c0ef0*/  STL [R1+0x1404], R7 ;  /* 0x0014040701007387 */ /* 0x0001e20000100800 */
[----:B------:R-:W-:Y:S02]  /*c0f00*/  LOP3.LUT R6, R6, 0xffff, RZ, 0xc0, !PT ;  /* 0x0000ffff06067812 */ /* 0x000fe400078ec0ff */
[----:B------:R-:W-:-:S02]  /*c0f10*/  LOP3.LUT R31, R31, 0xffff, RZ, 0xc0, !PT ;  /* 0x0000ffff1f1f7812 */ /* 0x000fc400078ec0ff */
[----:B------:R-:W-:Y:S02]  /*c0f20*/  SHF.R.U32.HI R8, RZ, 0x8, R8 ;  /* 0x00000008ff087819 */ /* 0x000fe40000011608 */
[----:B0-----:R-:W-:Y:S02]  /*c0f30*/  SHF.R.U32.HI R7, RZ, 0x8, R4 ;  /* 0x00000008ff077819 */ /* 0x001fe40000011604 */
[--C-:B------:R-:W-:Y:S02]  /*c0f40*/  PRMT R4, R4, 0x3340, R27.reuse ;  /* 0x0000334004047816 */ /* 0x100fe4000000001b */
[----:B------:R-:W-:Y:S02]  /*c0f50*/  SHF.R.U32.HI R27, RZ, 0x8, R27 ;  /* 0x00000008ff1b7819 */ /* 0x000fe4000001161b */
[----:B------:R-:W-:Y:S01]  /*c0f60*/  SHF.R.U32.HI R9, RZ, 0x8, R9 ;  /* 0x00000008ff097819 */ /* 0x000fe20000011609 */
[----:B------:R0:W-:Y:S01]  /*c0f70*/  STL [R1+0x1400], R4 ;  /* 0x0014000401007387 */ /* 0x0001e20000100800 */
[----:B------:R-:W-:-:S02]  /*c0f80*/  LOP3.LUT R7, R7, 0xffff, RZ, 0xc0, !PT ;  /* 0x0000ffff07077812 */ /* 0x000fc400078ec0ff */
[----:B------:R-:W-:Y:S02]  /*c0f90*/  LOP3.LUT R27, R27, 0xffff, RZ, 0xc0, !PT ;  /* 0x0000ffff1b1b7812 */ /* 0x000fe400078ec0ff */
[----:B------:R-:W-:Y:S02]  /*c0fa0*/  LOP3.LUT R10, R10, 0xffff, RZ, 0xc0, !PT ;  /* 0x0000ffff0a0a7812 */ /* 0x000fe400078ec0ff */
[----:B------:R-:W-:Y:S02]  /*c0fb0*/  LOP3.LUT R8, R8, 0xffff, RZ, 0xc0, !PT ;  /* 0x0000ffff08087812 */ /* 0x000fe400078ec0ff */
[----:B0-----:R-:W-:Y:S02]  /*c0fc0*/  PRMT R4, R6, 0x3340, R31 ;  /* 0x0000334006047816 */ /* 0x001fe4000000001f */
[----:B------:R-:W-:Y:S02]  /*c0fd0*/  LOP3.LUT R5, R5, 0xffff, RZ, 0xc0, !PT ;  /* 0x0000ffff05057812 */ /* 0x000fe400078ec0ff */
[----:B------:R-:W-:Y:S01]  /*c0fe0*/  LOP3.LUT R9, R9, 0xffff, RZ, 0xc0, !PT ;  /* 0x0000ffff09097812 */ /* 0x000fe200078ec0ff */
[----:B------:R0:W-:Y:S01]  /*c0ff0*/  STL [R1+0x1258], R4 ;  /* 0x0012580401007387 */ /* 0x0001e20000100800 */
[----:B------:R-:W-:-:S02]  /*c1000*/  PRMT R7, R7, 0x3340, R27 ;  /* 0x0000334007077816 */ /* 0x000fc4000000001b */
[----:B------:R-:W-:-:S03]  /*c1010*/  PRMT R6, R10, 0x3340, R8 ;  /* 0x000033400a067816 */ /* 0x000fc60000000008 */
[----:B------:R-:W-:Y:S01]  /*c1020*/  STL [R1+0x1250], R7 ;  /* 0x0012500701007387 */ /* 0x000fe20000100800 */
[----:B0-----:R-:W-:-:S03]  /*c1030*/  PRMT R4, R5, 0x3340, R9 ;  /* 0x0000334005047816 */ /* 0x001fc60000000009 */
[----:B------:R-:W-:Y:S04]  /*c1040*/  STL [R1+0x1290], R6 ;  /* 0x0012900601007387 */ /* 0x000fe80000100800 */
[----:B------:R2:W-:Y:S02]  /*c1050*/  STL [R1+0x128c], R4 ;  /* 0x00128c0401007387 */ /* 0x0005e40000100800 */
[----:B--2---:R-:W-:-:S04]  /*c1060*/  LOP3.LUT R4, R39, 0xffff, RZ, 0xc0, !PT ;  /* 0x0000ffff27047812 */ /* 0x004fc800078ec0ff */
[----:B------:R-:W-:Y:S02]  /*c1070*/  SHF.R.U32.HI R10, RZ, 0x8, R4 ;  /* 0x00000008ff0a7819 */ /* 0x000fe40000011604 */
[----:B---3--:R-:W-:Y:S02]  /*c1080*/  LOP3.LUT R5, R41, 0xffff, RZ, 0xc0, !PT ;  /* 0x0000ffff29057812 */ /* 0x008fe400078ec0ff */
[----:B----4-:R-:W-:-:S04]  /*c1090*/  LOP3.LUT R8, R43, 0xffff, RZ, 0xc0, !PT ;  /* 0x0000ffff2b087812 */ /* 0x010fc800078ec0ff */
[----:B------:R-:W-:Y:S02]  /*c10a0*/  PRMT R4, R4, 0x3340, R8 ;  /* 0x0000334004047816 */ /* 0x000fe40000000008 */
[----:B------:R-:W-:-:S03]  /*c10b0*/  LOP3.LUT R9, R52, 0xffff, RZ, 0xc0, !PT ;  /* 0x0000ffff34097812 */ /* 0x000fc600078ec0ff */
[----:B------:R0:W-:Y:S01]  /*c10c0*/  STL [R1+0x13f0], R4 ;  /* 0x0013f00401007387 */ /* 0x0001e20000100800 */
[----:B------:R-:W-:-:S03]  /*c10d0*/  LOP3.LUT R6, R60, 0xffff, RZ, 0xc0, !PT ;  /* 0x0000ffff3c067812 */ /* 0x000fc600078ec0ff */
[----:B------:R-:W2:Y:S01]  /*c10e0*/  LDL.LU R39, [R1+0x244] ;  /* 0x0002440001277983 */ /* 0x000ea20000300800 */
[----:B------:R-:W-:-:S03]  /*c10f0*/  LOP3.LUT R7, R42, 0xffff, RZ, 0xc0, !PT ;  /* 0x0000ffff2a077812 */ /* 0x000fc600078ec0ff */
[----:B------:R-:W3:Y:S01]  /*c1100*/  LDL.LU R41, [R1+0x240] ;  /* 0x0002400001297983 */ /* 0x000ee20000300800 */
[----:B0-----:R-:W-:Y:S02]  /*c1110*/  SHF.R.U32.HI R4, RZ, 0x8, R5 ;  /* 0x00000008ff047819 */ /* 0x001fe40000011605 */
[----:B------:R-:W-:-:S05]  /*c1120*/  PRMT R5, R5, 0x3340, R9 ;  /* 0x0000334005057816 */ /* 0x000fca0000000009 */
[----:B------:R0:W-:Y:S04]  /*c1130*/  STL [R1+0x13ec], R5 ;  /* 0x0013ec0501007387 */ /* 0x0001e80000100800 */
[----:B------:R-:W4:Y:S04]  /*c1140*/  LDL.LU R60, [R1+0x1fc] ;  /* 0x0001fc00013c7983 */ /* 0x000f280000300800 */
[----:B------:R-:W2:Y:S04]  /*c1150*/  LDL.LU R42, [R1+0x1f8] ;  /* 0x0001f800012a7983 */ /* 0x000ea80000300800 */
[----:B------:R-:W3:Y:S01]  /*c1160*/  LDL.LU R43, [R1+0xcc] ;  /* 0x0000cc00012b7983 */ /* 0x000ee20000300800 */
[----:B------:R-:W-:-:S03]  /*c1170*/  LOP3.LUT R18, R18, 0xffff, RZ, 0xc0, !PT ;  /* 0x0000ffff12127812 */ /* 0x000fc600078ec0ff */
[----:B------:R-:W4:Y:S01]  /*c1180*/  LDL.LU R52, [R1+0xc0] ;  /* 0x0000c00001347983 */ /* 0x000f220000300800 */
[----:B------:R-:W-:Y:S02]  /*c1190*/  PRMT R11, R6, 0x3340, R18 ;  /* 0x00003340060b7816 */ /* 0x000fe40000000012 */
[----:B------:R-:W-:Y:S02]  /*c11a0*/  LOP3.LUT R17, R17, 0xffff, RZ, 0xc0, !PT ;  /* 0x0000ffff11117812 */ /* 0x000fe400078ec0ff */
[----:B0-----:R-:W-:Y:S02]  /*c11b0*/  SHF.R.U32.HI R5, RZ, 0x8, R6 ;  /* 0x00000008ff057819 */ /* 0x001fe40000011606 */
[----:B------:R-:W-:Y:S02]  /*c11c0*/  SHF.R.U32.HI R18, RZ, 0x8, R18 ;  /* 0x00000008ff127819 */ /* 0x000fe40000011612 */
[----:B------:R-:W-:Y:S02]  /*c11d0*/  SHF.R.U32.HI R6, RZ, 0x8, R7 ;  /* 0x00000008ff067819 */ /* 0x000fe40000011607 */
[----:B------:R-:W-:-:S02]  /*c11e0*/  PRMT R7, R7, 0x3340, R17 ;  /* 0x0000334007077816 */ /* 0x000fc40000000011 */
[----:B------:R-:W-:Y:S02]  /*c11f0*/  LOP3.LUT R5, R5, 0xffff, RZ, 0xc0, !PT ;  /* 0x0000ffff05057812 */ /* 0x000fe400078ec0ff */
[----:B------:R-:W-:Y:S02]  /*c1200*/  LOP3.LUT R18, R18, 0xffff, RZ, 0xc0, !PT ;  /* 0x0000ffff12127812 */ /* 0x000fe400078ec0ff */
[----:B------:R-:W-:Y:S02]  /*c1210*/  SHF.R.U32.HI R17, RZ, 0x8, R17 ;  /* 0x00000008ff117819 */ /* 0x000fe40000011611 */
[----:B------:R-:W-:Y:S02]  /*c1220*/  SHF.R.U32.HI R8, RZ, 0x8, R8 ;  /* 0x00000008ff087819 */ /* 0x000fe40000011608 */
[----:B------:R-:W-:Y:S02]  /*c1230*/  SHF.R.U32.HI R9, RZ, 0x8, R9 ;  /* 0x00000008ff097819 */ /* 0x000fe40000011609 */
[----:B------:R-:W-:-:S02]  /*c1240*/  PRMT R5, R5, 0x3340, R18 ;  /* 0x0000334005057816 */ /* 0x000fc40000000012 */
[----:B------:R-:W-:Y:S02]  /*c1250*/  LOP3.LUT R6, R6, 0xffff, RZ, 0xc0, !PT ;  /* 0x0000ffff06067812 */ /* 0x000fe400078ec0ff */
[----:B------:R-:W-:Y:S01]  /*c1260*/  LOP3.LUT R17, R17, 0xffff, RZ, 0xc0, !PT ;  /* 0x0000ffff11117812 */ /* 0x000fe200078ec0ff */
[----:B------:R-:W-:Y:S01]  /*c1270*/  STL [R1+0x1448], R11 ;  /* 0x0014480b01007387 */ /* 0x000fe20000100800 */
[----:B------:R-:W-:Y:S02]  /*c1280*/  LOP3.LUT R10, R10, 0xffff, RZ, 0xc0, !PT ;  /* 0x0000ffff0a0a7812 */ /* 0x000fe400078ec0ff */
[----:B------:R-:W-:Y:S01]  /*c1290*/  LOP3.LUT R8, R8, 0xffff, RZ, 0xc0, !PT ;  /* 0x0000ffff08087812 */ /* 0x000fe200078ec0ff */
[----:B------:R0:W-:Y:S01]  /*c12a0*/  STL [R1+0x1444], R7 ;  /* 0x0014440701007387 */ /* 0x0001e20000100800 */
[----:B------:R-:W-:Y:S02]  /*c12b0*/  LOP3.LUT R4, R4, 0xffff, RZ, 0xc0, !PT ;  /* 0x0000ffff04047812 */ /* 0x000fe400078ec0ff */
[----:B------:R-:W-:Y:S01]  /*c12c0*/  LOP3.LUT R9, R9, 0xffff, RZ, 0xc0, !PT ;  /* 0x0000ffff09097812 */ /* 0x000fe200078ec0ff */
[----:B------:R1:W-:Y:S01]  /*c12d0*/  STL [R1+0x127c], R5 ;  /* 0x00127c0501007387 */ /* 0x0003e20000100800 */
[----:B0-----:R-:W-:-:S02]  /*c12e0*/  PRMT R7, R6, 0x3340, R17 ;  /* 0x0000334006077816 */ /* 0x001fc40000000011 */
[----:B------:R-:W-:Y:S02]  /*c12f0*/  PRMT R6, R4, 0x3340, R9 ;  /* 0x0000334004067816 */ /* 0x000fe40000000009 */
[----:B-1----:R-:W-:Y:S01]  /*c1300*/  PRMT R5, R10, 0x3340, R8 ;  /* 0x000033400a057816 */ /* 0x002fe20000000008 */
[----:B------:R2:W-:Y:S04]  /*c1310*/  STL [R1+0x1278], R7 ;  /* 0x0012780701007387 */ /* 0x0005e80000100800 */
[----:B------:R0:W-:Y:S04]  /*c1320*/  STL [R1+0x124c], R5 ;  /* 0x00124c0501007387 */ /* 0x0001e80000100800 */
[----:B------:R1:W-:Y:S01]  /*c1330*/  STL [R1+0x1248], R6 ;  /* 0x0012480601007387 */ /* 0x0003e20000100800 */
[----:B--2---:R-:W-:-:S03]  /*c1340*/  LOP3.LUT R7, R42, 0xffff, RZ, 0xc0, !PT ;  /* 0x0000ffff2a077812 */ /* 0x004fc600078ec0ff */
[----:B------:R-:W2:Y:S01]  /*c1350*/  LDL.LU R42, [R1+0x1c0] ;  /* 0x0001c000012a7983 */ /* 0x000ea20000300800 */
[----:B---3--:R-:W-:-:S03]  /*c1360*/  LOP3.LUT R8, R43, 0xffff, RZ, 0xc0, !PT ;  /* 0x0000ffff2b087812 */ /* 0x008fc600078ec0ff */
[----:B------:R-:W3:Y:S01]  /*c1370*/  LDL.LU R43, [R1+0x264] ;  /* 0x00026400012b7983 */ /* 0x000ee20000300800 */
[----:B------:R-:W-:-:S04]  /*c1380*/  LOP3.LUT R4, R39, 0xffff, RZ, 0xc0, !PT ;  /* 0x0000ffff27047812 */ /* 0x000fc800078ec0ff */
[----:B------:R-:W-:Y:S02]  /*c1390*/  SHF.R.U32.HI R10, RZ, 0x8, R4 ;  /* 0x00000008ff0a7819 */ /* 0x000fe40000011604 */
[----:B------:R-:W-:Y:S02]  /*c13a0*/  PRMT R4, R4, 0x3340, R8 ;  /* 0x0000334004047816 */ /* 0x000fe40000000008 */
[----:B0-----:R-:W-:Y:S02]  /*c13b0*/  LOP3.LUT R5, R41, 0xffff, RZ, 0xc0, !PT ;  /* 0x0000ffff29057812 */ /* 0x001fe400078ec0ff */
[----:B----4-:R-:W-:Y:S01]  /*c13c0*/  LOP3.LUT R9, R52, 0xffff, RZ, 0xc0, !PT ;  /* 0x0000ffff34097812 */ /* 0x010fe200078ec0ff */
[----:B------:R0:W-:Y:S01]  /*c13d0*/  STL [R1+0x1424], R4 ;  /* 0x0014240401007387 */ /* 0x0001e20000100800 */
[----:B-1----:R-:W-:-:S03]  /*c13e0*/  LOP3.LUT R6, R60, 0xffff, RZ, 0xc0, !PT ;  /* 0x0000ffff3c067812 */ /* 0x002fc600078ec0ff */
[----:B------:R-:W4:Y:S01]  /*c13f0*/  LDL.LU R52, [R1+0xd4] ;  /* 0x0000d40001347983 */ /* 0x000f220000300800 */
[----:B------:R-:W-:Y:S02]  /*c1400*/  LOP3.LUT R26, R26, 0xffff, RZ, 0xc0, !PT ;  /* 0x0000ffff1a1a7812 */ /* 0x000fe400078ec0ff */
[----:B0-----:R-:W-:Y:S02]  /*c1410*/  SHF.R.U32.HI R4, RZ, 0x8, R5 ;  /* 0x00000008ff047819 */ /* 0x001fe40000011605 */
[----:B------:R-:W-:Y:S02]  /*c1420*/  PRMT R5, R5, 0x3340, R9 ;  /* 0x0000334005057816 */ /* 0x000fe40000000009 */
[--C-:B------:R-:W-:Y:S02]  /*c1430*/  PRMT R11, R6, 0x3340, R26.reuse ;  /* 0x00003340060b7816 */ /* 0x100fe4000000001a */
[----:B------:R-:W-:Y:S01]  /*c1440*/  LOP3.LUT R25, R25, 0xffff, RZ, 0xc0, !PT ;  /* 0x0000ffff19197812 */ /* 0x000fe200078ec0ff */
[----:B------:R0:W-:Y:S01]  /*c1450*/  STL [R1+0x141c], R5 ;  /* 0x00141c0501007387 */ /* 0x0001e20000100800 */
[----:B------:R-:W-:-:S02]  /*c1460*/  SHF.R.U32.HI R26, RZ, 0x8, R26 ;  /* 0x00000008ff1a7819 */ /* 0x000fc4000001161a */
[----:B------:R-:W-:Y:S02]  /*c1470*/  SHF.R.U32.HI R9, RZ, 0x8, R9 ;  /* 0x00000008ff097819 */ /* 0x000fe40000011609 */
[----:B------:R-:W-:Y:S02]  /*c1480*/  LOP3.LUT R26, R26, 0xffff, RZ, 0xc0, !PT ;  /* 0x0000ffff1a1a7812 */ /* 0x000fe400078ec0ff */
[----:B0-----:R-:W-:Y:S02]  /*c1490*/  SHF.R.U32.HI R5, RZ, 0x8, R6 ;  /* 0x00000008ff057819 */ /* 0x001fe40000011606 */
[----:B------:R-:W-:Y:S02]  /*c14a0*/  SHF.R.U32.HI R6, RZ, 0x8, R7 ;  /* 0x00000008ff067819 */ /* 0x000fe40000011607 */
[----:B------:R-:W-:Y:S02]  /*c14b0*/  PRMT R7, R7, 0x3340, R25 ;  /* 0x0000334007077816 */ /* 0x000fe40000000019 */
[----:B------:R-:W-:-:S02]  /*c14c0*/  LOP3.LUT R5, R5, 0xffff, RZ, 0xc0, !PT ;  /* 0x0000ffff05057812 */ /* 0x000fc400078ec0ff */
        /* <DEDUP_REMOVED lines=8> */
[----:B------:R0:W-:Y:S01]  /*c1550*/  STL [R1+0x13cc], R7 ;  /* 0x0013cc0701007387 */ /* 0x0001e20000100800 */
[----:B------:R-:W-:Y:S02]  /*c1560*/  LOP3.LUT R10, R10, 0xffff, RZ, 0xc0, !PT ;  /* 0x0000ffff0a0a7812 */ /* 0x000fe400078ec0ff */
[----:B------:R-:W-:Y:S01]  /*c1570*/  LOP3.LUT R8, R8, 0xffff, RZ, 0xc0, !PT ;  /* 0x0000ffff08087812 */ /* 0x000fe200078ec0ff */
[----:B------:R1:W-:Y:S01]  /*c1580*/  STL [R1+0x1238], R5 ;  /* 0x0012380501007387 */ /* 0x0003e20000100800 */
[----:B------:R-:W-:Y:S02]  /*c1590*/  LOP3.LUT R19, R19, 0xffff, RZ, 0xc0, !PT ;  /* 0x0000ffff13137812 */ /* 0x000fe400078ec0ff */
[----:B0-----:R-:W-:Y:S02]  /*c15a0*/  PRMT R7, R6, 0x3340, R25 ;  /* 0x0000334006077816 */ /* 0x001fe40000000019 */
[----:B------:R-:W-:-:S02]  /*c15b0*/  PRMT R6, R10, 0x3340, R8 ;  /* 0x000033400a067816 */ /* 0x000fc40000000008 */
[----:B-1----:R-:W-:Y:S01]  /*c15c0*/  PRMT R5, R4, 0x3340, R9 ;  /* 0x0000334004057816 */ /* 0x002fe20000000009 */
[----:B------:R0:W-:Y:S04]  /*c15d0*/  STL [R1+0x1234], R7 ;  /* 0x0012340701007387 */ /* 0x0001e80000100800 */
[----:B------:R-:W-:Y:S04]  /*c15e0*/  STL [R1+0x1268], R6 ;  /* 0x0012680601007387 */ /* 0x000fe80000100800 */
[----:B------:R3:W-:Y:S04]  /*c15f0*/  STL [R1+0x1260], R5 ;  /* 0x0012600501007387 */ /* 0x0007e80000100800 */
[----:B------:R-:W4:Y:S01]  /*c1600*/  LDL.LU R60, [R1+0x290] ;  /* 0x00029000013c7983 */ /* 0x000f220000300800 */
[----:B--2---:R-:W-:-:S03]  /*c1610*/  LOP3.LUT R4, R42, 0xffff, RZ, 0xc0, !PT ;  /* 0x0000ffff2a047812 */ /* 0x004fc600078ec0ff */
[----:B------:R-:W2:Y:S01]  /*c1620*/  LDL.LU R42, [R1+0x28c] ;  /* 0x00028c00012a7983 */ /* 0x000ea20000300800 */
[----:B0-----:R-:W-:Y:S02]  /*c1630*/  SHF.R.U32.HI R7, RZ, 0x8, R4 ;  /* 0x00000008ff077819 */ /* 0x001fe40000011604 */
[----:B------:R-:W-:Y:S02]  /*c1640*/  PRMT R4, R4, 0x3340, R19 ;  /* 0x0000334004047816 */ /* 0x000fe40000000013 */
[----:B---3--:R-:W-:-:S03]  /*c1650*/  LOP3.LUT R5, R43, 0xffff, RZ, 0xc0, !PT ;  /* 0x0000ffff2b057812 */ /* 0x008fc600078ec0ff */
[----:B------:R0:W-:Y:S04]  /*c1660*/  STL [R1+0x140c], R4 ;  /* 0x00140c0401007387 */ /* 0x0001e80000100800 */
[----:B------:R-:W3:Y:S01]  /*c1670*/  LDL.LU R43, [R1+0x12c] ;  /* 0x00012c00012b7983 */ /* 0x000ee20000300800 */
[----:B------:R-:W-:Y:S02]  /*c1680*/  SHF.R.U32.HI R19, RZ, 0x8, R19 ;  /* 0x00000008ff137819 */ /* 0x000fe40000011613 */
[----:B----4-:R-:W-:Y:S02]  /*c1690*/  LOP3.LUT R6, R52, 0xffff, RZ, 0xc0, !PT ;  /* 0x0000ffff34067812 */ /* 0x010fe400078ec0ff */
[----:B------:R-:W4:Y:S01]  /*c16a0*/  LDL.LU R52, [R1+0x11c] ;  /* 0x00011c0001347983 */ /* 0x000f220000300800 */
[----:B0-----:R-:W-:-:S02]  /*c16b0*/  SHF.R.U32.HI R4, RZ, 0x8, R5 ;  /* 0x00000008ff047819 */ /* 0x001fc40000011605 */
[--C-:B------:R-:W-:Y:S02]  /*c16c0*/  PRMT R5, R5, 0x3340, R6.reuse ;  /* 0x0000334005057816 */ /* 0x100fe40000000006 */
[----:B------:R-:W-:Y:S02]  /*c16d0*/  LOP3.LUT R7, R7, 0xffff, RZ, 0xc0, !PT ;  /* 0x0000ffff07077812 */ /* 0x000fe400078ec0ff */
[----:B------:R-:W-:Y:S01]  /*c16e0*/  LOP3.LUT R19, R19, 0xffff, RZ, 0xc0, !PT ;  /* 0x0000ffff13137812 */ /* 0x000fe200078ec0ff */
[----:B------:R0:W-:Y:S01]  /*c16f0*/  STL [R1+0x13fc], R5 ;  /* 0x0013fc0501007387 */ /* 0x0001e20000100800 */
[----:B------:R-:W-:Y:S02]  /*c1700*/  SHF.R.U32.HI R6, RZ, 0x8, R6 ;  /* 0x00000008ff067819 */ /* 0x000fe40000011606 */
[----:B0-----:R-:W-:-:S05]  /*c1710*/  PRMT R5, R7, 0x3340, R19 ;  /* 0x0000334007057816 */ /* 0x001fca0000000013 */
[----:B------:R0:W-:Y:S01]  /*c1720*/  STL [R1+0x125c], R5 ;  /* 0x00125c0501007387 */ /* 0x0001e20000100800 */
[----:B------:R-:W-:Y:S02]  /*c1730*/  LOP3.LUT R4, R4, 0xffff, RZ, 0xc0, !PT ;  /* 0x0000ffff04047812 */ /* 0x000fe400078ec0ff */
[----:B------:R-:W-:Y:S01]  /*c1740*/  LOP3.LUT R6, R6, 0xffff, RZ, 0xc0, !PT ;  /* 0x0000ffff06067812 */ /* 0x000fe200078ec0ff */
[----:B------:R1:W-:Y:S01]  /*c1750*/  STL [R1+0x44d8], R57 ;  /* 0x0044d83901007387 */ /* 0x0003e20000100800 */
[----:B0-----:R-:W-:Y:S01]  /*c1760*/  IMAD R5, R57, UR4, RZ ;  /* 0x0000000439057c24 */ /* 0x001fe2000f8e02ff */
[----:B------:R-:W-:-:S03]  /*c1770*/  ULDC UR4, c[0x0][0x248] ;  /* 0x0000920000047ab9 */ /* 0x000fc60000000800 */
[----:B-1----:R-:W-:Y:S01]  /*c1780*/  VIADD R57, R5, UR4 ;  /* 0x0000000405397c36 */ /* 0x002fe20008000000 */
[----:B------:R-:W-:Y:S01]  /*c1790*/  PRMT R4, R4, 0x3340, R6 ;  /* 0x0000334004047816 */ /* 0x000fe20000000006 */
[----:B------:R-:W-:Y:S01]  /*c17a0*/  STL [R1+0x278], R5 ;  /* 0x0002780501007387 */ /* 0x000fe20000100800 */
[----:B------:R-:W-:Y:S01]  /*c17b0*/  ULDC UR4, c[0x0][0x248] ;  /* 0x0000920000047ab9 */ /* 0x000fe20000000800 */
[----:B------:R-:W-:Y:S01]  /*c17c0*/  VIADD R6, R57, UR5 ;  /* 0x0000000539067c36 */ /* 0x000fe20008000000 */
[----:B------:R-:W-:-:S03]  /*c17d0*/  ULDC UR5, c[0x0][0x248] ;  /* 0x0000920000057ab9 */ /* 0x000fc60000000800 */
[----:B------:R-:W-:Y:S01]  /*c17e0*/  VIADD R9, R6, UR6 ;  /* 0x0000000606097c36 */ /* 0x000fe20008000000 */
[----:B------:R-:W-:Y:S01]  /*c17f0*/  STL [R1+0x1254], R4 ;  /* 0x0012540401007387 */ /* 0x000fe20000100800 */
[----:B------:R-:W-:-:S03]  /*c1800*/  ULDC UR6, c[0x0][0x248] ;  /* 0x0000920000067ab9 */ /* 0x000fc60000000800 */
[----:B------:R3:W-:Y:S04]  /*c1810*/  STL [R1+0xf4], R6 ;  /* 0x0000f40601007387 */ /* 0x0007e80000100800 */
[----:B------:R0:W-:Y:S01]  /*c1820*/  STL [R1+0xbc], R9 ;  /* 0x0000bc0901007387 */ /* 0x0001e20000100800 */
[----:B---3--:R-:W-:-:S03]  /*c1830*/  LOP3.LUT R6, R43, 0xffff, RZ, 0xc0, !PT ;  /* 0x0000ffff2b067812 */ /* 0x008fc600078ec0ff */
[----:B------:R-:W3:Y:S01]  /*c1840*/  LDL.LU R43, [R1+0x214] ;  /* 0x00021400012b7983 */ /* 0x000ee20000300800 */
[----:B------:R-:W-:Y:S01]  /*c1850*/  LOP3.LUT R5, R60, 0xffff, RZ, 0xc0, !PT ;  /* 0x0000ffff3c057812 */ /* 0x000fe200078ec0ff */
[----:B0-----:R-:W-:Y:S01]  /*c1860*/  VIADD R9, R9, UR4 ;  /* 0x0000000409097c36 */ /* 0x001fe20008000000 */
[----:B--2---:R-:W-:Y:S01]  /*c1870*/  LOP3.LUT R4, R42, 0xffff, RZ, 0xc0, !PT ;  /* 0x0000ffff2a047812 */ /* 0x004fe200078ec0ff */
[----:B------:R-:W-:Y:S01]  /*c1880*/  ULDC UR4, c[0x0][0x248] ;  /* 0x0000920000047ab9 */ /* 0x000fe20000000800 */
[----:B------:R-:W-:Y:S02]  /*c1890*/  SHF.R.U32.HI R8, RZ, 0x8, R5 ;  /* 0x00000008ff087819 */ /* 0x000fe40000011605 */
[----:B------:R-:W-:Y:S01]  /*c18a0*/  PRMT R5, R5, 0x3340, R6 ;  /* 0x0000334005057816 */ /* 0x000fe20000000006 */
[----:B------:R0:W-:Y:S01]  /*c18b0*/  STL [R1+0x9c], R9 ;  /* 0x00009c0901007387 */ /* 0x0001e20000100800 */
[----:B----4-:R-:W-:-:S03]  /*c18c0*/  LOP3.LUT R7, R52, 0xffff, RZ, 0xc0, !PT ;  /* 0x0000ffff34077812 */ /* 0x010fc600078ec0ff */
[----:B------:R1:W-:Y:S04]  /*c18d0*/  STL [R1+0x13ac], R5 ;  /* 0x0013ac0501007387 */ /* 0x0003e80000100800 */
[----:B------:R-:W2:Y:S01]  /*c18e0*/  LDL.LU R52, [R1+0x210] ;  /* 0x0002100001347983 */ /* 0x000ea20000300800 */
[----:B0-----:R-:W-:Y:S01]  /*c18f0*/  VIADD R9, R9, UR7 ;  /* 0x0000000709097c36 */ /* 0x001fe20008000000 */
[----:B------:R-:W-:Y:S01]  /*c1900*/  LOP3.LUT R33, R33, 0xffff, RZ, 0xc0, !PT ;  /* 0x0000ffff21217812 */ /* 0x000fe200078ec0ff */
[----:B------:R-:W-:Y:S01]  /*c1910*/  ULDC UR7, c[0x0][0x248] ;  /* 0x0000920000077ab9 */ /* 0x000fe20000000800 */
[----:B-1----:R-:W-:Y:S02]  /*c1920*/  SHF.R.U32.HI R5, RZ, 0x8, R6 ;  /* 0x00000008ff057819 */ /* 0x002fe40000011606 */
[----:B------:R-:W-:-:S02]  /*c1930*/  SHF.R.U32.HI R6, RZ, 0x8, R4 ;  /* 0x00000008ff067819 */ /* 0x000fc40000011604 */
[----:B------:R-:W-:Y:S02]  /*c1940*/  PRMT R4, R4, 0x3340, R7 ;  /* 0x0000334004047816 */ /* 0x000fe40000000007 */
[----:B------:R-:W-:-:S03]  /*c1950*/  LOP3.LUT R5, R5, 0xffff, RZ, 0xc0, !PT ;  /* 0x0000ffff05057812 */ /* 0x000fc600078ec0ff */
[----:B------:R0:W-:Y:S01]  /*c1960*/  STL [R1+0x13a8], R4 ;  /* 0x0013a80401007387 */ /* 0x0001e20000100800 */
[----:B------:R-:W-:-:S03]  /*c1970*/  SHF.R.U32.HI R7, RZ, 0x8, R7 ;  /* 0x00000008ff077819 */ /* 0x000fc60000011607 */
[----:B------:R1:W-:Y:S01]  /*c1980*/  STL [R1+0x98], R9 ;  /* 0x0000980901007387 */ /* 0x0003e20000100800 */
[----:B------:R-:W-:Y:S02]  /*c1990*/  LOP3.LUT R6, R6, 0xffff, RZ, 0xc0, !PT ;  /* 0x0000ffff06067812 */ /* 0x000fe400078ec0ff */
[----:B0-----:R-:W-:Y:S01]  /*c19a0*/  LOP3.LUT R4, R8, 0xffff, RZ, 0xc0, !PT ;  /* 0x0000ffff08047812 */ /* 0x001fe200078ec0ff */
[----:B-1----:R-:W-:-:S03]  /*c19b0*/  VIADD R9, R9, UR8 ;  /* 0x0000000809097c36 */ /* 0x002fc60008000000 */
[----:B------:R-:W-:Y:S01]  /*c19c0*/  PRMT R4, R4, 0x3340, R5 ;  /* 0x0000334004047816 */ /* 0x000fe20000000005 */
[----:B------:R-:W-:Y:S01]  /*c19d0*/  ULDC UR8, c[0x0][0x248] ;  /* 0x0000920000087ab9 */ /* 0x000fe20000000800 */
[----:B------:R-:W-:Y:S01]  /*c19e0*/  LOP3.LUT R7, R7, 0xffff, RZ, 0xc0, !PT ;  /* 0x0000ffff07077812 */ /* 0x000fe200078ec0ff */
[----:B------:R-:W-:Y:S01]  /*c19f0*/  VIADD R8, R9, UR5 ;  /* 0x0000000509087c36 */ /* 0x000fe20008000000 */
[----:B------:R-:W-:Y:S01]  /*c1a00*/  STL [R1+0x94], R9 ;  /* 0x0000940901007387 */ /* 0x000fe20000100800 */
[----:B------:R-:W-:Y:S01]  /*c1a10*/  ULDC UR5, c[0x0][0x248] ;  /* 0x0000920000057ab9 */ /* 0x000fe20000000800 */
[----:B------:R-:W-:Y:S02]  /*c1a20*/  PRMT R5, R6, 0x3340, R7 ;  /* 0x0000334006057816 */ /* 0x000fe40000000007 */
[----:B------:R0:W-:Y:S04]  /*c1a30*/  STL [R1+0x1224], R4 ;  /* 0x0012240401007387 */ /* 0x0001e80000100800 */
[----:B------:R-:W-:Y:S01]  /*c1a40*/  STL [R1+0x90], R8 ;  /* 0x0000900801007387 */ /* 0x000fe20000100800 */
[----:B0-----:R-:W-:-:S03]  /*c1a50*/  VIADD R4, R8, UR4 ;  /* 0x0000000408047c36 */ /* 0x001fc60008000000 */
[----:B------:R-:W-:Y:S01]  /*c1a60*/  STL [R1+0x1220], R5 ;  /* 0x0012200501007387 */ /* 0x000fe20000100800 */
[----:B------:R-:W-:-:S03]  /*c1a70*/  ULDC UR4, c[0x0][0x248] ;  /* 0x0000920000047ab9 */ /* 0x000fc60000000800 */
[----:B------:R0:W-:Y:S02]  /*c1a80*/  STL [R1+0x8c], R4 ;  /* 0x00008c0401007387 */ /* 0x0001e40000100800 */
[----:B0-----:R-:W-:Y:S01]  /*c1a90*/  VIADD R4, R4, UR4 ;  /* 0x0000000404047c36 */ /* 0x001fe20008000000 */
[----:B------:R-:W-:-:S03]  /*c1aa0*/  ULDC UR4, c[0x0][0x248] ;  /* 0x0000920000047ab9 */ /* 0x000fc60000000800 */
[----:B------:R-:W-:Y:S01]  /*c1ab0*/  VIADD R6, R4, UR5 ;  /* 0x0000000504067c36 */ /* 0x000fe20008000000 */
[----:B------:R-:W-:Y:S01]  /*c1ac0*/  STL [R1+0x88], R4 ;  /* 0x0000880401007387 */ /* 0x000fe20000100800 */
[----:B------:R-:W-:Y:S01]  /*c1ad0*/  LOP3.LUT R29, R29, 0xffff, RZ, 0xc0, !PT ;  /* 0x0000ffff1d1d7812 */ /* 0x000fe200078ec0ff */
[----:B------:R-:W-:Y:S02]  /*c1ae0*/  ULDC UR5, c[0x0][0x248] ;  /* 0x0000920000057ab9 */ /* 0x000fe40000000800 */
[----:B------:R0:W-:Y:S02]  /*c1af0*/  STL [R1+0x84], R6 ;  /* 0x0000840601007387 */ /* 0x0001e40000100800 */
[----:B0-----:R-:W-:Y:S01]  /*c1b00*/  VIADD R6, R6, UR6 ;  /* 0x0000000606067c36 */ /* 0x001fe20008000000 */
[----:B------:R-:W-:-:S03]  /*c1b10*/  ULDC UR6, c[0x0][0x248] ;  /* 0x0000920000067ab9 */ /* 0x000fc60000000800 */
[----:B------:R-:W-:Y:S01]  /*c1b20*/  VIADD R7, R6, UR4 ;  /* 0x0000000406077c36 */ /* 0x000fe20008000000 */
[----:B------:R-:W-:Y:S01]  /*c1b30*/  STL [R1+0x80], R6 ;  /* 0x0000800601007387 */ /* 0x000fe20000100800 */
[----:B------:R-:W-:Y:S01]  /*c1b40*/  ULDC UR4, c[0x0][0x248] ;  /* 0x0000920000047ab9 */ /* 0x000fe20000000800 */
[----:B---3--:R-:W-:-:S04]  /*c1b50*/  LOP3.LUT R5, R43, 0xffff, RZ, 0xc0, !PT ;  /* 0x0000ffff2b057812 */ /* 0x008fc800078ec0ff */
[----:B------:R-:W-:Y:S02]  /*c1b60*/  SHF.R.U32.HI R8, RZ, 0x8, R5 ;  /* 0x00000008ff087819 */ /* 0x000fe40000011605 */
[----:B------:R-:W-:-:S05]  /*c1b70*/  PRMT R5, R5, 0x3340, R33 ;  /* 0x0000334005057816 */ /* 0x000fca0000000021 */
[----:B------:R0:W-:Y:S04]  /*c1b80*/  STL [R1+0x13a4], R5 ;  /* 0x0013a40501007387 */ /* 0x0001e80000100800 */
[----:B------:R1:W-:Y:S04]  /*c1b90*/  STL [R1+0x7c], R7 ;  /* 0x00007c0701007387 */ /* 0x0003e80000100800 */
[----:B------:R-:W3:Y:S04]  /*c1ba0*/  LDL.LU R42, [R1+0x294] ;  /* 0x00029400012a7983 */ /* 0x000ee80000300800 */
[----:B------:R-:W4:Y:S01]  /*c1bb0*/  LDL.LU R43, [R1+0x1e0] ;  /* 0x0001e000012b7983 */ /* 0x000f220000300800 */
[----:B--2---:R-:W-:-:S03]  /*c1bc0*/  LOP3.LUT R4, R52, 0xffff, RZ, 0xc0, !PT ;  /* 0x0000ffff34047812 */ /* 0x004fc600078ec0ff */
[----:B------:R-:W2:Y:S01]  /*c1bd0*/  LDL.LU R52, [R1+0xe0] ;  /* 0x0000e00001347983 */ /* 0x000ea20000300800 */
[----:B------:R-:W-:Y:S01]  /*c1be0*/  PRMT R10, R4, 0x3340, R29 ;  /* 0x00003340040a7816 */ /* 0x000fe2000000001d */
[----:B------:R-:W-:Y:S01]  /*c1bf0*/  VIADD R9, R7, UR7 ;  /* 0x0000000707097c36 */ /* 0x000fe20008000000 */
[----:B0-----:R-:W-:Y:S01]  /*c1c00*/  SHF.R.U32.HI R5, RZ, 0x8, R33 ;  /* 0x00000008ff057819 */ /* 0x001fe20000011621 */
[----:B------:R-:W-:Y:S01]  /*c1c10*/  ULDC UR7, c[0x0][0x248] ;  /* 0x0000920000077ab9 */ /* 0x000fe20000000800 */
[----:B------:R-:W-:Y:S01]  /*c1c20*/  SHF.R.U32.HI R6, RZ, 0x8, R4 ;  /* 0x00000008ff067819 */ /* 0x000fe20000011604 */
[----:B------:R-:W-:Y:S01]  /*c1c30*/  STL [R1+0x13a0], R10 ;  /* 0x0013a00a01007387 */ /* 0x000fe20000100800 */
[----:B------:R-:W-:Y:S02]  /*c1c40*/  LOP3.LUT R4, R8, 0xffff, RZ, 0xc0, !PT ;  /* 0x0000ffff08047812 */ /* 0x000fe400078ec0ff */
[----:B------:R-:W-:Y:S01]  /*c1c50*/  LOP3.LUT R5, R5, 0xffff, RZ, 0xc0, !PT ;  /* 0x0000ffff05057812 */ /* 0x000fe200078ec0ff */
[----:B------:R0:W-:Y:S01]  /*c1c60*/  STL [R1+0x78], R9 ;  /* 0x0000780901007387 */ /* 0x0001e20000100800 */
[----:B-1----:R-:W-:-:S02]  /*c1c70*/  SHF.R.U32.HI R7, RZ, 0x8, R29 ;  /* 0x00000008ff077819 */ /* 0x002fc4000001161d */
[----:B------:R-:W-:Y:S02]  /*c1c80*/  PRMT R4, R4, 0x3340, R5 ;  /* 0x0000334004047816 */ /* 0x000fe40000000005 */
[----:B------:R-:W-:Y:S02]  /*c1c90*/  LOP3.LUT R6, R6, 0xffff, RZ, 0xc0, !PT ;  /* 0x0000ffff06067812 */ /* 0x000fe400078ec0ff */
[----:B------:R-:W-:Y:S01]  /*c1ca0*/  LOP3.LUT R7, R7, 0xffff, RZ, 0xc0, !PT ;  /* 0x0000ffff07077812 */ /* 0x000fe200078ec0ff */
[----:B0-----:R-:W-:-:S03]  /*c1cb0*/  VIADD R9, R9, UR8 ;  /* 0x0000000809097c36 */ /* 0x001fc60008000000 */
[----:B------:R-:W-:Y:S01]  /*c1cc0*/  PRMT R5, R6, 0x3340, R7 ;  /* 0x0000334006057816 */ /* 0x000fe20000000007 */
[----:B------:R-:W-:Y:S01]  /*c1cd0*/  ULDC UR8, c[0x0][0x248] ;  /* 0x0000920000087ab9 */ /* 0x000fe20000000800 */
[----:B------:R-:W-:Y:S01]  /*c1ce0*/  VIADD R8, R9, UR5 ;  /* 0x0000000509087c36 */ /* 0x000fe20008000000 */
[----:B------:R-:W-:Y:S01]  /*c1cf0*/  STL [R1+0x74], R9 ;  /* 0x0000740901007387 */ /* 0x000fe20000100800 */
[----:B------:R-:W-:-:S03]  /*c1d00*/  ULDC UR5, c[0x0][0x248] ;  /* 0x0000920000057ab9 */ /* 0x000fc60000000800 */
        /* <DEDUP_REMOVED lines=9> */
[----:B------:R4:W-:Y:S01]  /*c1da0*/  STL [R1+0x68], R4 ;  /* 0x0000680401007387 */ /* 0x0009e20000100800 */
[----:B------:R-:W-:Y:S01]  /*c1db0*/  LOP3.LUT R21, R21, 0xffff, RZ, 0xc0, !PT ;  /* 0x0000ffff15157812 */ /* 0x000fe200078ec0ff */
[----:B------:R-:W-:Y:S01]  /*c1dc0*/  ULDC UR5, c[0x0][0x248] ;  /* 0x0000920000057ab9 */ /* 0x000fe20000000800 */
[----:B------:R-:W-:Y:S01]  /*c1dd0*/  VIADD R7, R6, UR6 ;  /* 0x0000000606077c36 */ /* 0x000fe20008000000 */
[----:B------:R2:W-:Y:S01]  /*c1de0*/  STL [R1+0x64], R6 ;  /* 0x0000640601007387 */ /* 0x0005e20000100800 */
[----:B------:R-:W-:-:S03]  /*c1df0*/  ULDC UR6, c[0x0][0x248] ;  /* 0x0000920000067ab9 */ /* 0x000fc60000000800 */
[----:B------:R0:W-:Y:S01]  /*c1e00*/  STL [R1+0x60], R7 ;  /* 0x0000600701007387 */ /* 0x0001e20000100800 */
[----:B---3--:R-:W-:-:S03]  /*c1e10*/  LOP3.LUT R5, R42, 0xffff, RZ, 0xc0, !PT ;  /* 0x0000ffff2a057812 */ /* 0x008fc600078ec0ff */
[----:B------:R-:W3:Y:S01]  /*c1e20*/  LDL.LU R42, [R1+0x2b8] ;  /* 0x0002b800012a7983 */ /* 0x000ee20000300800 */
[----:B----4-:R-:W-:-:S03]  /*c1e30*/  LOP3.LUT R4, R43, 0xffff, RZ, 0xc0, !PT ;  /* 0x0000ffff2b047812 */ /* 0x010fc600078ec0ff */
[----:B------:R-:W4:Y:S01]  /*c1e40*/  LDL.LU R43, [R1+0x1f4] ;  /* 0x0001f400012b7983 */ /* 0x000f220000300800 */
[----:B--2---:R-:W-:Y:S02]  /*c1e50*/  LOP3.LUT R6, R52, 0xffff, RZ, 0xc0, !PT ;  /* 0x0000ffff34067812 */ /* 0x004fe400078ec0ff */
[----:B------:R-:W-:Y:S02]  /*c1e60*/  SHF.R.U32.HI R8, RZ, 0x8, R5 ;  /* 0x00000008ff087819 */ /* 0x000fe40000011605 */
[----:B------:R-:W-:Y:S01]  /*c1e70*/  PRMT R5, R5, 0x3340, R6 ;  /* 0x0000334005057816 */ /* 0x000fe20000000006 */
[----:B0-----:R-:W-:Y:S01]  /*c1e80*/  VIADD R7, R7, UR4 ;  /* 0x0000000407077c36 */ /* 0x001fe20008000000 */
[----:B------:R-:W-:-:S03]  /*c1e90*/  ULDC UR4, c[0x0][0x248] ;  /* 0x0000920000047ab9 */ /* 0x000fc60000000800 */
[----:B------:R0:W-:Y:S01]  /*c1ea0*/  STL [R1+0x13d8], R5 ;  /* 0x0013d80501007387 */ /* 0x0001e20000100800 */
[----:B------:R-:W-:Y:S01]  /*c1eb0*/  VIADD R9, R7, UR7 ;  /* 0x0000000707097c36 */ /* 0x000fe20008000000 */
[----:B------:R-:W-:Y:S01]  /*c1ec0*/  LOP3.LUT R23, R23, 0xffff, RZ, 0xc0, !PT ;  /* 0x0000ffff17177812 */ /* 0x000fe200078ec0ff */
[----:B------:R-:W-:Y:S01]  /*c1ed0*/  ULDC UR7, c[0x0][0x248] ;  /* 0x0000920000077ab9 */ /* 0x000fe20000000800 */
[----:B------:R1:W-:Y:S04]  /*c1ee0*/  STL [R1+0x5c], R7 ;  /* 0x00005c0701007387 */ /* 0x0003e80000100800 */
[----:B------:R-:W2:Y:S01]  /*c1ef0*/  LDL.LU R52, [R1+0x168] ;  /* 0x0001680001347983 */ /* 0x000ea20000300800 */
[----:B0-----:R-:W-:Y:S02]  /*c1f00*/  SHF.R.U32.HI R5, RZ, 0x8, R6 ;  /* 0x00000008ff057819 */ /* 0x001fe40000011606 */
[----:B------:R-:W-:-:S02]  /*c1f10*/  SHF.R.U32.HI R6, RZ, 0x8, R4 ;  /* 0x00000008ff067819 */ /* 0x000fc40000011604 */
[----:B------:R-:W-:Y:S01]  /*c1f20*/  PRMT R4, R4, 0x3340, R21 ;  /* 0x0000334004047816 */ /* 0x000fe20000000015 */
[----:B------:R0:W-:Y:S01]  /*c1f30*/  STL [R1+0x58], R9 ;  /* 0x0000580901007387 */ /* 0x0001e20000100800 */
[----:B------:R-:W-:-:S03]  /*c1f40*/  LOP3.LUT R5, R5, 0xffff, RZ, 0xc0, !PT ;  /* 0x0000ffff05057812 */ /* 0x000fc600078ec0ff */
[----:B------:R0:W-:Y:S01]  /*c1f50*/  STL [R1+0x13d4], R4 ;  /* 0x0013d40401007387 */ /* 0x0001e20000100800 */
[----:B-1----:R-:W-:Y:S02]  /*c1f60*/  SHF.R.U32.HI R7, RZ, 0x8, R21 ;  /* 0x00000008ff077819 */ /* 0x002fe40000011615 */
[----:B------:R-:W-:Y:S01]  /*c1f70*/  LOP3.LUT R6, R6, 0xffff, RZ, 0xc0, !PT ;  /* 0x0000ffff06067812 */ /* 0x000fe200078ec0ff */
[----:B0-----:R-:W-:Y:S01]  /*c1f80*/  VIADD R9, R9, UR8 ;  /* 0x0000000809097c36 */ /* 0x001fe20008000000 */
[----:B------:R-:W-:-:S03]  /*c1f90*/  LOP3.LUT R4, R8, 0xffff, RZ, 0xc0, !PT ;  /* 0x0000ffff08047812 */ /* 0x000fc600078ec0ff */
[----:B------:R-:W-:Y:S01]  /*c1fa0*/  VIADD R8, R9, UR5 ;  /* 0x0000000509087c36 */ /* 0x000fe20008000000 */
[----:B------:R-:W-:Y:S01]  /*c1fb0*/  LOP3.LUT R7, R7, 0xffff, RZ, 0xc0, !PT ;  /* 0x0000ffff07077812 */ /* 0x000fe200078ec0ff */
[----:B------:R-:W-:Y:S01]  /*c1fc0*/  STL [R1+0x54], R9 ;  /* 0x0000540901007387 */ /* 0x000fe20000100800 */
[----:B------:R-:W-:Y:S01]  /*c1fd0*/  PRMT R4, R4, 0x3340, R5 ;  /* 0x0000334004047816 */ /* 0x000fe20000000005 */
[----:B------:R-:W-:Y:S01]  /*c1fe0*/  ULDC UR5, c[0x0][0x248] ;  /* 0x0000920000057ab9 */ /* 0x000fe20000000800 */
[----:B------:R-:W-:Y:S01]  /*c1ff0*/  PRMT R5, R6, 0x3340, R7 ;  /* 0x0000334006057816 */ /* 0x000fe20000000007 */
[----:B------:R-:W-:Y:S02]  /*c2000*/  ULDC UR8, c[0x0][0x248] ;  /* 0x0000920000087ab9 */ /* 0x000fe40000000800 */
        /* <DEDUP_REMOVED lines=17> */
[----:B------:R-:W2:Y:S01]  /*c2120*/  LDL.LU R60, [R1+0x2c0] ;  /* 0x0002c000013c7983 */ /* 0x000ea20000300800 */
[----:B----4-:R-:W-:-:S04]  /*c2130*/  LOP3.LUT R5, R43, 0xffff, RZ, 0xc0, !PT ;  /* 0x0000ffff2b057812 */ /* 0x010fc800078ec0ff */
[----:B------:R-:W-:Y:S02]  /*c2140*/  SHF.R.U32.HI R8, RZ, 0x8, R5 ;  /* 0x00000008ff087819 */ /* 0x000fe40000011605 */
[----:B------:R-:W-:Y:S02]  /*c2150*/  PRMT R5, R5, 0x3340, R23 ;  /* 0x0000334005057816 */ /* 0x000fe40000000017 */
[----:B---3--:R-:W-:-:S03]  /*c2160*/  LOP3.LUT R4, R42, 0xffff, RZ, 0xc0, !PT ;  /* 0x0000ffff2a047812 */ /* 0x008fc600078ec0ff */
[----:B------:R-:W-:Y:S04]  /*c2170*/  STL [R1+0x13c0], R5 ;  /* 0x0013c00501007387 */ /* 0x000fe80000100800 */
[----:B------:R0:W-:Y:S04]  /*c2180*/  STL [R1+0x3c], R9 ;  /* 0x00003c0901007387 */ /* 0x0001e80000100800 */
[----:B------:R-:W3:Y:S04]  /*c2190*/  LDL.LU R42, [R1+0x248] ;  /* 0x00024800012a7983 */ /* 0x000ee80000300800 */
[----:B------:R-:W4:Y:S01]  /*c21a0*/  LDL.LU R43, [R1+0x180] ;  /* 0x00018000012b7983 */ /* 0x000f220000300800 */
[----:B--2---:R-:W-:Y:S01]  /*c21b0*/  LOP3.LUT R7, R52, 0xffff, RZ, 0xc0, !PT ;  /* 0x0000ffff34077812 */ /* 0x004fe200078ec0ff */
[----:B0-----:R-:W-:Y:S01]  /*c21c0*/  VIADD R9, R9, UR7 ;  /* 0x0000000709097c36 */ /* 0x001fe20008000000 */
[----:B------:R-:W-:Y:S01]  /*c21d0*/  SHF.R.U32.HI R6, RZ, 0x8, R4 ;  /* 0x00000008ff067819 */ /* 0x000fe20000011604 */
[----:B------:R-:W-:Y:S01]  /*c21e0*/  ULDC UR7, c[0x0][0x248] ;  /* 0x0000920000077ab9 */ /* 0x000fe20000000800 */
[----:B------:R-:W-:-:S02]  /*c21f0*/  PRMT R4, R4, 0x3340, R7 ;  /* 0x0000334004047816 */ /* 0x000fc40000000007 */
[----:B------:R-:W-:Y:S01]  /*c2200*/  SHF.R.U32.HI R5, RZ, 0x8, R23 ;  /* 0x00000008ff057819 */ /* 0x000fe20000011617 */
[----:B------:R0:W-:Y:S01]  /*c2210*/  STL [R1+0x38], R9 ;  /* 0x0000380901007387 */ /* 0x0001e20000100800 */
[----:B------:R-:W-:-:S03]  /*c2220*/  SHF.R.U32.HI R7, RZ, 0x8, R7 ;  /* 0x00000008ff077819 */ /* 0x000fc60000011607 */
[----:B------:R-:W2:Y:S01]  /*c2230*/  LDL.LU R52, [R1+0x10] ;  /* 0x0000100001347983 */ /* 0x000ea20000300800 */
[----:B------:R-:W-:-:S03]  /*c2240*/  LOP3.LUT R5, R5, 0xffff, RZ, 0xc0, !PT ;  /* 0x0000ffff05057812 */ /* 0x000fc600078ec0ff */
[----:B------:R1:W-:Y:S01]  /*c2250*/  STL [R1+0x1380], R4 ;  /* 0x0013800401007387 */ /* 0x0003e20000100800 */
[----:B0-----:R-:W-:Y:S01]  /*c2260*/  VIADD R9, R9, UR8 ;  /* 0x0000000809097c36 */ /* 0x001fe20008000000 */
[----:B------:R-:W-:Y:S01]  /*c2270*/  LOP3.LUT R6, R6, 0xffff, RZ, 0xc0, !PT ;  /* 0x0000ffff06067812 */ /* 0x000fe200078ec0ff */
[----:B------:R-:W-:Y:S01]  /*c2280*/  ULDC UR8, c[0x0][0x248] ;  /* 0x0000920000087ab9 */ /* 0x000fe20000000800 */
[----:B------:R-:W-:Y:S02]  /*c2290*/  LOP3.LUT R7, R7, 0xffff, RZ, 0xc0, !PT ;  /* 0x0000ffff07077812 */ /* 0x000fe400078ec0ff */
[----:B-1----:R-:W-:Y:S01]  /*c22a0*/  LOP3.LUT R4, R8, 0xffff, RZ, 0xc0, !PT ;  /* 0x0000ffff08047812 */ /* 0x002fe200078ec0ff */
[----:B------:R-:W-:Y:S01]  /*c22b0*/  VIADD R8, R9, UR5 ;  /* 0x0000000509087c36 */ /* 0x000fe20008000000 */
[----:B------:R-:W-:Y:S01]  /*c22c0*/  STL [R1+0x34], R9 ;  /* 0x0000340901007387 */ /* 0x000fe20000100800 */
[----:B------:R-:W-:Y:S01]  /*c22d0*/  ULDC UR5, c[0x0][0x248] ;  /* 0x0000920000057ab9 */ /* 0x000fe20000000800 */
[----:B------:R-:W-:-:S02]  /*c22e0*/  PRMT R4, R4, 0x3340, R5 ;  /* 0x0000334004047816 */ /* 0x000fc40000000005 */
[----:B------:R-:W-:-:S03]  /*c22f0*/  PRMT R5, R6, 0x3340, R7 ;  /* 0x0000334006057816 */ /* 0x000fc60000000007 */
        /* <DEDUP_REMOVED lines=10> */
[----:B------:R-:W-:Y:S02]  /*c23a0*/  ULDC UR5, c[0x0][0x248] ;  /* 0x0000920000057ab9 */ /* 0x000fe40000000800 */
[----:B------:R-:W-:Y:S01]  /*c23b0*/  VIADD R9, R6, UR6 ;  /* 0x0000000606097c36 */ /* 0x000fe20008000000 */
[----:B------:R-:W-:Y:S01]  /*c23c0*/  STL [R1+0x24], R6 ;  /* 0x0000240601007387 */ /* 0x000fe20000100800 */
[----:B------:R-:W-:-:S03]  /*c23d0*/  ULDC UR6, c[0x0][0x248] ;  /* 0x0000920000067ab9 */ /* 0x000fc60000000800 */
[----:B------:R0:W-:Y:S01]  /*c23e0*/  STL [R1+0x20], R9 ;  /* 0x0000200901007387 */ /* 0x0001e20000100800 */
[----:B------:R-:W-:-:S03]  /*c23f0*/  LOP3.LUT R5, R60, 0xffff, RZ, 0xc0, !PT ;  /* 0x0000ffff3c057812 */ /* 0x000fc600078ec0ff */
[----:B------:R-:W2:Y:S01]  /*c2400*/  LDL.LU R60, [R1+0x2bc] ;  /* 0x0002bc00013c7983 */ /* 0x000ea20000300800 */
[----:B------:R-:W-:Y:S01]  /*c2410*/  SHF.R.U32.HI R8, RZ, 0x8, R5 ;  /* 0x00000008ff087819 */ /* 0x000fe20000011605 */
[----:B0-----:R-:W-:Y:S01]  /*c2420*/  VIADD R9, R9, UR4 ;  /* 0x0000000409097c36 */ /* 0x001fe20008000000 */
[----:B------:R-:W-:Y:S01]  /*c2430*/  ULDC UR4, c[0x0][0x248] ;  /* 0x0000920000047ab9 */ /* 0x000fe20000000800 */
[----:B----4-:R-:W-:-:S04]  /*c2440*/  LOP3.LUT R6, R43, 0xffff, RZ, 0xc0, !PT ;  /* 0x0000ffff2b067812 */ /* 0x010fc800078ec0ff */
[----:B------:R-:W-:-:S05]  /*c2450*/  PRMT R5, R5, 0x3340, R6 ;  /* 0x0000334005057816 */ /* 0x000fca0000000006 */
[----:B------:R-:W-:Y:S04]  /*c2460*/  STL [R1+0x1370], R5 ;  /* 0x0013700501007387 */ /* 0x000fe80000100800 */
[----:B------:R0:W-:Y:S01]  /*c2470*/  STL [R1+0x1c], R9 ;  /* 0x00001c0901007387 */ /* 0x0001e20000100800 */
[----:B---3--:R-:W-:-:S03]  /*c2480*/  LOP3.LUT R4, R42, 0xffff, RZ, 0xc0, !PT ;  /* 0x0000ffff2a047812 */ /* 0x008fc600078ec0ff */
[----:B------:R-:W3:Y:S01]  /*c2490*/  LDL.LU R42, [R1+0x27c] ;  /* 0x00027c00012a7983 */ /* 0x000ee20000300800 */
[----:B0-----:R-:W-:Y:S01]  /*c24a0*/  VIADD R9, R9, UR7 ;  /* 0x0000000709097c36 */ /* 0x001fe20008000000 */
[----:B--2---:R-:W-:Y:S01]  /*c24b0*/  LOP3.LUT R7, R52, 0xffff, RZ, 0xc0, !PT ;  /* 0x0000ffff34077812 */ /* 0x004fe200078ec0ff */
[----:B------:R-:W-:-:S03]  /*c24c0*/  ULDC UR7, c[0x0][0x248] ;  /* 0x0000920000077ab9 */ /* 0x000fc60000000800 */
[----:B------:R0:W-:Y:S04]  /*c24d0*/  STL [R1+0x18], R9 ;  /* 0x0000180901007387 */ /* 0x0001e80000100800 */
[----:B------:R-:W2:Y:S01]  /*c24e0*/  LDL.LU R43, [R1+0xa0] ;  /* 0x0000a000012b7983 */ /* 0x000ea20000300800 */
[----:B------:R-:W-:Y:S02]  /*c24f0*/  SHF.R.U32.HI R5, RZ, 0x8, R6 ;  /* 0x00000008ff057819 */ /* 0x000fe40000011606 */
[--C-:B------:R-:W-:Y:S01]  /*c2500*/  PRMT R10, R4, 0x3340, R7.reuse ;  /* 0x00003340040a7816 */ /* 0x100fe20000000007 */
[----:B------:R-:W4:Y:S01]  /*c2510*/  LDL.LU R52, [R1+0x170] ;  /* 0x0001700001347983 */ /* 0x000f220000300800 */
[----:B------:R-:W-:Y:S02]  /*c2520*/  SHF.R.U32.HI R6, RZ, 0x8, R4 ;  /* 0x00000008ff067819 */ /* 0x000fe40000011604 */
[----:B------:R-:W-:Y:S01]  /*c2530*/  SHF.R.U32.HI R7, RZ, 0x8, R7 ;  /* 0x00000008ff077819 */ /* 0x000fe20000011607 */
[----:B0-----:R-:W-:Y:S01]  /*c2540*/  VIADD R9, R9, UR8 ;  /* 0x0000000809097c36 */ /* 0x001fe20008000000 */
[----:B------:R-:W-:-:S02]  /*c2550*/  LOP3.LUT R4, R8, 0xffff, RZ, 0xc0, !PT ;  /* 0x0000ffff08047812 */ /* 0x000fc400078ec0ff */
[----:B------:R-:W-:Y:S02]  /*c2560*/  LOP3.LUT R5, R5, 0xffff, RZ, 0xc0, !PT ;  /* 0x0000ffff05057812 */ /* 0x000fe400078ec0ff */
[----:B------:R-:W-:Y:S02]  /*c2570*/  LOP3.LUT R6, R6, 0xffff, RZ, 0xc0, !PT ;  /* 0x0000ffff06067812 */ /* 0x000fe400078ec0ff */
[----:B------:R-:W-:Y:S01]  /*c2580*/  LOP3.LUT R7, R7, 0xffff, RZ, 0xc0, !PT ;  /* 0x0000ffff07077812 */ /* 0x000fe200078ec0ff */
[----:B------:R-:W-:Y:S01]  /*c2590*/  VIADD R8, R9, UR5 ;  /* 0x0000000509087c36 */ /* 0x000fe20008000000 */
[----:B------:R-:W-:Y:S01]  /*c25a0*/  PRMT R5, R4, 0x3340, R5 ;  /* 0x0000334004057816 */ /* 0x000fe20000000005 */
[----:B------:R-:W-:Y:S01]  /*c25b0*/  STL [R1+0x136c], R10 ;  /* 0x00136c0a01007387 */ /* 0x000fe20000100800 */
[----:B------:R-:W-:Y:S01]  /*c25c0*/  PRMT R4, R6, 0x3340, R7 ;  /* 0x0000334006047816 */ /* 0x000fe20000000007 */
[----:B------:R-:W-:Y:S01]  /*c25d0*/  ULDC UR5, c[0x0][0x248] ;  /* 0x0000920000057ab9 */ /* 0x000fe20000000800 */
[----:B------:R-:W-:Y:S01]  /*c25e0*/  ULDC UR8, c[0x0][0x248] ;  /* 0x0000920000087ab9 */ /* 0x000fe20000000800 */
[----:B------:R-:W-:Y:S04]  /*c25f0*/  STL [R1+0x14], R9 ;  /* 0x0000140901007387 */ /* 0x000fe80000100800 */
[----:B------:R-:W-:Y:S04]  /*c2600*/  STL [R1+0x1204], R5 ;  /* 0x0012040501007387 */ /* 0x000fe80000100800 */
[----:B------:R-:W-:Y:S04]  /*c2610*/  STL [R1+0x10], R8 ;  /* 0x0000100801007387 */ /* 0x000fe80000100800 */
[----:B------:R0:W-:Y:S02]  /*c2620*/  STL [R1+0x1200], R4 ;  /* 0x0012000401007387 */ /* 0x0001e40000100800 */
[----:B0-----:R-:W-:Y:S01]  /*c2630*/  VIADD R4, R8, UR4 ;  /* 0x0000000408047c36 */ /* 0x001fe20008000000 */
[----:B------:R-:W-:-:S04]  /*c2640*/  ULDC UR4, c[0x0][0x248] ;  /* 0x0000920000047ab9 */ /* 0x000fc80000000800 */
[----:B------:R0:W-:Y:S02]  /*c2650*/  STL [R1+0xc], R4 ;  /* 0x00000c0401007387 */ /* 0x0001e40000100800 */
[----:B0-----:R-:W-:Y:S01]  /*c2660*/  VIADD R4, R4, UR4 ;  /* 0x0000000404047c36 */ /* 0x001fe20008000000 */
[----:B------:R-:W-:Y:S01]  /*c2670*/  LOP3.LUT R7, R60, 0xffff, RZ, 0xc0, !PT ;  /* 0x0000ffff3c077812 */ /* 0x000fe200078ec0ff */
[----:B------:R-:W-:-:S03]  /*c2680*/  ULDC UR4, c[0x0][0x248] ;  /* 0x0000920000047ab9 */ /* 0x000fc60000000800 */
[----:B------:R0:W-:Y:S02]  /*c2690*/  STL [R1+0x8], R4 ;  /* 0x0000080401007387 */ /* 0x0001e40000100800 */
[----:B0-----:R-:W-:Y:S01]  /*c26a0*/  VIADD R4, R4, UR5 ;  /* 0x0000000504047c36 */ /* 0x001fe20008000000 */
[----:B---3--:R-:W-:-:S04]  /*c26b0*/  LOP3.LUT R5, R42, 0xffff, RZ, 0xc0, !PT ;  /* 0x0000ffff2a057812 */ /* 0x008fc800078ec0ff */
[----:B------:R2:W-:Y:S01]  /*c26c0*/  STL [R1+0x4], R4 ;  /* 0x0000040401007387 */ /* 0x0005e20000100800 */
[----:B------:R-:W-:Y:S01]  /*c26d0*/  VIADD R8, R4, UR6 ;  /* 0x0000000604087c36 */ /* 0x000fe20008000000 */
[----:B------:R-:W-:Y:S01]  /*c26e0*/  SHF.R.U32.HI R10, RZ, 0x8, R7 ;  /* 0x00000008ff0a7819 */ /* 0x000fe20000011607 */
[----:B------:R-:W-:Y:S01]  /*c26f0*/  ULDC UR5, c[0x0][0x248] ;  /* 0x0000920000057ab9 */ /* 0x000fe20000000800 */
[----:B------:R-:W-:Y:S01]  /*c2700*/  SHF.R.U32.HI R9, RZ, 0x8, R5 ;  /* 0x00000008ff097819 */ /* 0x000fe20000011605 */
[----:B------:R-:W-:Y:S01]  /*c2710*/  ULDC UR6, c[0x0][0x248] ;  /* 0x0000920000067ab9 */ /* 0x000fe20000000800 */
[----:B------:R-:W-:Y:S04]  /*c2720*/  STL [R1], R8 ;  /* 0x0000000801007387 */ /* 0x000fe80000100800 */
[----:B------:R-:W3:Y:S01]  /*c2730*/  LDL.LU R39, [R1+0x2c4] ;  /* 0x0002c40001277983 */ /* 0x000ee20000300800 */
[----:B--2---:R-:W-:-:S03]  /*c2740*/  LOP3.LUT R4, R43, 0xffff, RZ, 0xc0, !PT ;  /* 0x0000ffff2b047812 */ /* 0x004fc600078ec0ff */
[----:B------:R-:W2:Y:S01]  /*c2750*/  LDL.LU R41, [R1+0x268] ;  /* 0x0002680001297983 */ /* 0x000ea20000300800 */
[----:B------:R-:W-:-:S05]  /*c2760*/  PRMT R5, R5, 0x3340, R4 ;  /* 0x0000334005057816 */ /* 0x000fca0000000004 */
[----:B------:R0:W-:Y:S04]  /*c2770*/  STL [R1+0x1350], R5 ;  /* 0x0013500501007387 */ /* 0x0001e80000100800 */
[----:B------:R-:W2:Y:S01]  /*c2780*/  LDL.LU R60, [R1+0x194] ;  /* 0x00019400013c7983 */ /* 0x000ea20000300800 */
[----:B----4-:R-:W-:-:S03]  /*c2790*/  LOP3.LUT R6, R52, 0xffff, RZ, 0xc0, !PT ;  /* 0x0000ffff34067812 */ /* 0x010fc600078ec0ff */
[----:B------:R-:W4:Y:S01]  /*c27a0*/  LDL.LU R42, [R1+0xb0] ;  /* 0x0000b000012a7983 */ /* 0x000f220000300800 */
[----:B------:R-:W-:Y:S01]  /*c27b0*/  VIADD R61, R8, UR4 ;  /* 0x00000004083d7c36 */ /* 0x000fe20008000000 */
[----:B0-----:R-:W-:Y:S01]  /*c27c0*/  PRMT R5, R7, 0x3340, R6 ;  /* 0x0000334007057816 */ /* 0x001fe20000000006 */
[----:B------:R-:W-:Y:S01]  /*c27d0*/  ULDC UR4, c[0x0][0x248] ;  /* 0x0000920000047ab9 */ /* 0x000fe20000000800 */
[----:B------:R-:W-:Y:S01]  /*c27e0*/  SHF.R.U32.HI R8, RZ, 0x8, R4 ;  /* 0x00000008ff087819 */ /* 0x000fe20000011604 */
[----:B------:R-:W-:Y:S01]  /*c27f0*/  VIADD R4, R61, UR7 ;  /* 0x000000073d047c36 */ /* 0x000fe20008000000 */
[----:B------:R-:W-:Y:S01]  /*c2800*/  SHF.R.U32.HI R6, RZ, 0x8, R6 ;  /* 0x00000008ff067819 */ /* 0x000fe20000011606 */
[----:B------:R0:W-:Y:S01]  /*c2810*/  STL [R1+0x139c], R5 ;  /* 0x00139c0501007387 */ /* 0x0001e20000100800 */
[----:B------:R-:W-:Y:S01]  /*c2820*/  LOP3.LUT R9, R9, 0xffff, RZ, 0xc0, !PT ;  /* 0x0000ffff09097812 */ /* 0x000fe200078ec0ff */
[----:B------:R-:W-:Y:S01]  /*c2830*/  IMAD.MOV.U32 R52, RZ, RZ, R50 ;  /* 0x000000ffff347224 */ /* 0x000fe200078e0032 */
[----:B------:R-:W-:Y:S01]  /*c2840*/  LOP3.LUT R8, R8, 0xffff, RZ, 0xc0, !PT ;  /* 0x0000ffff08087812 */ /* 0x000fe200078ec0ff */
[----:B------:R-:W-:Y:S01]  /*c2850*/  ULDC UR7, c[0x0][0x248] ;  /* 0x0000920000077ab9 */ /* 0x000fe20000000800 */
[----:B------:R-:W-:-:S02]  /*c2860*/  LOP3.LUT R7, R10, 0xffff, RZ, 0xc0, !PT ;  /* 0x0000ffff0a077812 */ /* 0x000fc400078ec0ff */
[----:B------:R-:W-:Y:S01]  /*c2870*/  LOP3.LUT R6, R6, 0xffff, RZ, 0xc0, !PT ;  /* 0x0000ffff06067812 */ /* 0x000fe200078ec0ff */
[----:B0-----:R-:W-:Y:S01]  /*c2880*/  VIADD R5, R4, UR8 ;  /* 0x0000000804057c36 */ /* 0x001fe20008000000 */
[----:B------:R-:W-:-:S03]  /*c2890*/  ULDC UR8, c[0x0][0x248] ;  /* 0x0000920000087ab9 */ /* 0x000fc60000000800 */
[----:B------:R-:W-:Y:S01]  /*c28a0*/  VIADD R40, R5, UR5 ;  /* 0x0000000505287c36 */ /* 0x000fe20008000000 */
[----:B------:R0:W-:Y:S01]  /*c28b0*/  STL.64 [R1+0x44d0], R4 ;  /* 0x0044d00401007387 */ /* 0x0001e20000100a00 */
[----:B------:R-:W-:Y:S01]  /*c28c0*/  ULDC UR5, c[0x0][0x248] ;  /* 0x0000920000057ab9 */ /* 0x000fe20000000800 */
[----:B0-----:R-:W-:Y:S02]  /*c28d0*/  PRMT R5, R9, 0x3340, R8 ;  /* 0x0000334009057816 */ /* 0x001fe40000000008 */
[----:B------:R-:W-:-:S03]  /*c28e0*/  PRMT R4, R7, 0x3340, R6 ;  /* 0x0000334007047816 */ /* 0x000fc60000000006 */
[----:B------:R0:W-:Y:S04]  /*c28f0*/  STL [R1+0x11e8], R5 ;  /* 0x0011e80501007387 */ /* 0x0001e80000100800 */
[----:B------:R1:W-:Y:S01]  /*c2900*/  STL [R1+0x1214], R4 ;  /* 0x0012140401007387 */ /* 0x0003e20000100800 */
[----:B---3--:R-:W-:Y:S02]  /*c2910*/  LOP3.LUT R7, R39, 0xffff, RZ, 0xc0, !PT ;  /* 0x0000ffff27077812 */ /* 0x008fe400078ec0ff */
[----:B--2---:R-:W-:Y:S02]  /*c2920*/  LOP3.LUT R9, R41, 0xffff, RZ, 0xc0, !PT ;  /* 0x0000ffff29097812 */ /* 0x004fe400078ec0ff */
[----:B------:R-:W-:-:S04]  /*c2930*/  LOP3.LUT R6, R60, 0xffff, RZ, 0xc0, !PT ;  /* 0x0000ffff3c067812 */ /* 0x000fc800078ec0ff */
[----:B0-----:R-:W-:-:S05]  /*c2940*/  PRMT R5, R7, 0x3340, R6 ;  /* 0x0000334007057816 */ /* 0x001fca0000000006 */
[----:B------:R0:W-:Y:S04]  /*c2950*/  STL [R1+0x1390], R5 ;  /* 0x0013900501007387 */ /* 0x0001e80000100800 */
[----:B------:R-:W2:Y:S04]  /*c2960*/  LDL.LU R32, [R1+0x2d0] ;  /* 0x0002d00001207983 */ /* 0x000ea80000300800 */
[----:B------:R-:W3:Y:S04]  /*c2970*/  LDL.LU R38, [R1+0x2cc] ;  /* 0x0002cc0001267983 */ /* 0x000ee80000300800 */
[----:B------:R-:W3:Y:S04]  /*c2980*/  LDL.LU R41, [R1+0x1b0] ;  /* 0x0001b00001297983 */ /* 0x000ee80000300800 */
[----:B------:R-:W3:Y:S01]  /*c2990*/  LDL.LU R60, [R1+0x1ac] ;  /* 0x0001ac00013c7983 */ /* 0x000ee20000300800 */
[----:B------:R-:W-:Y:S01]  /*c29a0*/  VIADD R47, R40, UR4 ;  /* 0x00000004282f7c36 */ /* 0x000fe20008000000 */
[----:B------:R-:W-:-:S03]  /*c29b0*/  ULDC UR4, c[0x0][0x248] ;  /* 0x0000920000047ab9 */ /* 0x000fc60000000800 */
[----:B------:R-:W-:Y:S01]  /*c29c0*/  VIADD R43, R47, UR4 ;  /* 0x000000042f2b7c36 */ /* 0x000fe20008000000 */
[----:B------:R-:W-:-:S03]  /*c29d0*/  ULDC UR4, c[0x0][0x248] ;  /* 0x0000920000047ab9 */ /* 0x000fc60000000800 */
[----:B------:R-:W-:Y:S01]  /*c29e0*/  VIADD R50, R43, UR5 ;  /* 0x000000052b327c36 */ /* 0x000fe20008000000 */
[----:B----4-:R-:W-:Y:S01]  /*c29f0*/  LOP3.LUT R8, R42, 0xffff, RZ, 0xc0, !PT ;  /* 0x0000ffff2a087812 */ /* 0x010fe200078ec0ff */
[----:B------:R-:W-:Y:S02]  /*c2a00*/  ULDC UR5, c[0x0][0x248] ;  /* 0x0000920000057ab9 */ /* 0x000fe40000000800 */
[----:B------:R-:W-:Y:S01]  /*c2a10*/  VIADD R34, R50, UR6 ;  /* 0x0000000632227c36 */ /* 0x000fe20008000000 */
[----:B------:R-:W-:Y:S01]  /*c2a20*/  SHF.R.U32.HI R10, RZ, 0x8, R7 ;  /* 0x00000008ff0a7819 */ /* 0x000fe20000011607 */
[----:B------:R-:W-:Y:S01]  /*c2a30*/  ULDC UR6, c[0x0][0x248] ;  /* 0x0000920000067ab9 */ /* 0x000fe20000000800 */
[----:B------:R-:W-:Y:S01]  /*c2a40*/  SHF.R.U32.HI R7, RZ, 0x8, R6 ;  /* 0x00000008ff077819 */ /* 0x000fe20000011606 */
[----:B-1----:R-:W-:Y:S01]  /*c2a50*/  VIADD R4, R34, UR4 ;  /* 0x0000000422047c36 */ /* 0x002fe20008000000 */
[----:B------:R-:W-:Y:S01]  /*c2a60*/  SHF.R.U32.HI R11, RZ, 0x8, R9 ;  /* 0x00000008ff0b7819 */ /* 0x000fe20000011609 */
[----:B------:R-:W-:Y:S01]  /*c2a70*/  ULDC UR4, c[0x0][0x248] ;  /* 0x0000920000047ab9 */ /* 0x000fe20000000800 */
[--C-:B------:R-:W-:Y:S01]  /*c2a80*/  SHF.R.U32.HI R6, RZ, 0x8, R8.reuse ;  /* 0x00000008ff067819 */ /* 0x100fe20000011608 */
[----:B------:R-:W-:Y:S01]  /*c2a90*/  VIADD R23, R4, UR7 ;  /* 0x0000000704177c36 */ /* 0x000fe20008000000 */
[----:B0-----:R-:W-:Y:S01]  /*c2aa0*/  PRMT R5, R9, 0x3340, R8 ;  /* 0x0000334009057816 */ /* 0x001fe20000000008 */
[----:B------:R-:W-:Y:S01]  /*c2ab0*/  ULDC UR7, c[0x0][0x248] ;  /* 0x0000920000077ab9 */ /* 0x000fe20000000800 */
[----:B------:R-:W-:-:S02]  /*c2ac0*/  LOP3.LUT R9, R10, 0xffff, RZ, 0xc0, !PT ;  /* 0x0000ffff0a097812 */ /* 0x000fc400078ec0ff */
[----:B------:R-:W-:Y:S02]  /*c2ad0*/  LOP3.LUT R8, R7, 0xffff, RZ, 0xc0, !PT ;  /* 0x0000ffff07087812 */ /* 0x000fe400078ec0ff */
[----:B------:R-:W-:Y:S02]  /*c2ae0*/  LOP3.LUT R7, R11, 0xffff, RZ, 0xc0, !PT ;  /* 0x0000ffff0b077812 */ /* 0x000fe400078ec0ff */
[----:B------:R-:W-:Y:S01]  /*c2af0*/  LOP3.LUT R6, R6, 0xffff, RZ, 0xc0, !PT ;  /* 0x0000ffff06067812 */ /* 0x000fe200078ec0ff */
[----:B------:R-:W-:Y:S01]  /*c2b00*/  VIADD R37, R23, UR8 ;  /* 0x0000000817257c36 */ /* 0x000fe20008000000 */
[----:B------:R0:W-:Y:S01]  /*c2b10*/  STL [R1+0x1384], R5 ;  /* 0x0013840501007387 */ /* 0x0001e20000100800 */
[----:B------:R-:W-:Y:S01]  /*c2b20*/  PRMT R8, R9, 0x3340, R8 ;  /* 0x0000334009087816 */ /* 0x000fe20000000008 */
[----:B------:R-:W-:Y:S01]  /*c2b30*/  ULDC UR8, c[0x0][0x248] ;  /* 0x0000920000087ab9 */ /* 0x000fe20000000800 */
[----:B------:R-:W-:Y:S01]  /*c2b40*/  VIADD R39, R37, UR5 ;  /* 0x0000000525277c36 */ /* 0x000fe20008000000 */
[----:B------:R-:W-:-:S02]  /*c2b50*/  ULDC UR5, c[0x0][0x248] ;  /* 0x0000920000057ab9 */ /* 0x000fc40000000800 */
[----:B------:R-:W-:Y:S01]  /*c2b60*/  STL [R1+0x1210], R8 ;  /* 0x0012100801007387 */ /* 0x000fe20000100800 */
[----:B0-----:R-:W-:-:S05]  /*c2b70*/  PRMT R5, R7, 0x3340, R6 ;  /* 0x0000334007057816 */ /* 0x001fca0000000006 */
[----:B------:R0:W-:Y:S02]  /*c2b80*/  STL [R1+0x120c], R5 ;  /* 0x00120c0501007387 */ /* 0x0001e40000100800 */
[----:B0-----:R-:W-:Y:S01]  /*c2b90*/  VIADD R5, R39, UR4 ;  /* 0x0000000427057c36 */ /* 0x001fe20008000000 */
[----:B------:R-:W-:-:S03]  /*c2ba0*/  ULDC UR4, c[0x0][0x248] ;  /* 0x0000920000047ab9 */ /* 0x000fc60000000800 */
[----:B------:R-:W-:Y:S01]  /*c2bb0*/  VIADD R42, R5, UR4 ;  /* 0x00000004052a7c36 */ /* 0x000fe20008000000 */
[----:B------:R0:W-:Y:S01]  /*c2bc0*/  STL [R1+0xc4], R5 ;  /* 0x0000c40501007387 */ /* 0x0001e20000100800 */
[----:B------:R-:W-:Y:S02]  /*c2bd0*/  ULDC UR4, c[0x0][0x248] ;  /* 0x0000920000047ab9 */ /* 0x000fe40000000800 */
[----:B0-----:R-:W-:Y:S01]  /*c2be0*/  VIADD R5, R42, UR5 ;  /* 0x000000052a057c36 */ /* 0x001fe20008000000 */
[----:B------:R-:W-:-:S04]  /*c2bf0*/  ULDC UR5, c[0x0][0x248] ;  /* 0x0000920000057ab9 */ /* 0x000fc80000000800 */
[----:B------:R0:W-:Y:S02]  /*c2c00*/  STL [R1+0xcc], R5 ;  /* 0x0000cc0501007387 */ /* 0x0001e40000100800 */
[----:B0-----:R-:W-:Y:S01]  /*c2c10*/  VIADD R5, R5, UR6 ;  /* 0x0000000605057c36 */ /* 0x001fe20008000000 */
[----:B------:R-:W-:-:S04]  /*c2c20*/  ULDC UR6, c[0x0][0x248] ;  /* 0x0000920000067ab9 */ /* 0x000fc80000000800 */
[----:B------:R0:W-:Y:S02]  /*c2c30*/  STL [R1+0xd8], R5 ;  /* 0x0000d80501007387 */ /* 0x0001e40000100800 */
[----:B0-----:R-:W-:Y:S01]  /*c2c40*/  VIADD R5, R5, UR4 ;  /* 0x0000000405057c36 */ /* 0x001fe20008000000 */
[----:B------:R-:W-:Y:S01]  /*c2c50*/  ULDC UR4, c[0x0][0x248] ;  /* 0x0000920000047ab9 */ /* 0x000fe20000000800 */
[----:B--2---:R-:W-:Y:S02]  /*c2c60*/  LOP3.LUT R7, R32, 0xffff, RZ, 0xc0, !PT ;  /* 0x0000ffff20077812 */ /* 0x004fe400078ec0ff */
[----:B------:R-:W2:Y:S02]  /*c2c70*/  LDL.LU R32, [R1+0x2e0] ;  /* 0x0002e00001207983 */ /* 0x000ea40000300800 */
[----:B------:R-:W-:Y:S02]  /*c2c80*/  SHF.R.U32.HI R10, RZ, 0x8, R7 ;  /* 0x00000008ff0a7819 */ /* 0x000fe40000011607 */
[----:B---3--:R-:W-:-:S04]  /*c2c90*/  LOP3.LUT R6, R41, 0xffff, RZ, 0xc0, !PT ;  /* 0x0000ffff29067812 */ /* 0x008fc800078ec0ff */
[----:B------:R-:W-:Y:S02]  /*c2ca0*/  PRMT R7, R7, 0x3340, R6 ;  /* 0x0000334007077816 */ /* 0x000fe40000000006 */
[----:B------:R-:W-:-:S03]  /*c2cb0*/  LOP3.LUT R9, R38, 0xffff, RZ, 0xc0, !PT ;  /* 0x0000ffff26097812 */ /* 0x000fc600078ec0ff */
[----:B------:R-:W-:Y:S04]  /*c2cc0*/  STL [R1+0x1368], R7 ;  /* 0x0013680701007387 */ /* 0x000fe80000100800 */
[----:B------:R0:W-:Y:S04]  /*c2cd0*/  STL [R1+0xd4], R5 ;  /* 0x0000d40501007387 */ /* 0x0001e80000100800 */
[----:B------:R-:W3:Y:S04]  /*c2ce0*/  LDL.LU R38, [R1+0x2dc] ;  /* 0x0002dc0001267983 */ /* 0x000ee80000300800 */
[----:B------:R-:W4:Y:S01]  /*c2cf0*/  LDL.LU R41, [R1+0x208] ;  /* 0x0002080001297983 */ /* 0x000f220000300800 */
[----:B------:R-:W-:-:S03]  /*c2d00*/  LOP3.LUT R8, R60, 0xffff, RZ, 0xc0, !PT ;  /* 0x0000ffff3c087812 */ /* 0x000fc600078ec0ff */
[----:B------:R-:W3:Y:S01]  /*c2d10*/  LDL.LU R60, [R1+0x204] ;  /* 0x00020400013c7983 */ /* 0x000ee20000300800 */
[----:B0-----:R-:W-:Y:S01]  /*c2d20*/  VIADD R5, R5, UR7 ;  /* 0x0000000705057c36 */ /* 0x001fe20008000000 */
[----:B------:R-:W-:Y:S01]  /*c2d30*/  SHF.R.U32.HI R7, RZ, 0x8, R6 ;  /* 0x00000008ff077819 */ /* 0x000fe20000011606 */
[----:B------:R-:W-:Y:S01]  /*c2d40*/  ULDC UR7, c[0x0][0x248] ;  /* 0x0000920000077ab9 */ /* 0x000fe20000000800 */
[----:B------:R-:W-:Y:S02]  /*c2d50*/  SHF.R.U32.HI R11, RZ, 0x8, R9 ;  /* 0x00000008ff0b7819 */ /* 0x000fe40000011609 */
[----:B------:R0:W-:Y:S01]  /*c2d60*/  STL [R1+0xe0], R5 ;  /* 0x0000e00501007387 */ /* 0x0001e20000100800 */
[--C-:B------:R-:W-:Y:S02]  /*c2d70*/  PRMT R9, R9, 0x3340, R8.reuse ;  /* 0x0000334009097816 */ /* 0x100fe40000000008 */
[----:B------:R-:W-:Y:S02]  /*c2d80*/  SHF.R.U32.HI R6, RZ, 0x8, R8 ;  /* 0x00000008ff067819 */ /* 0x000fe40000011608 */
[----:B------:R-:W-:-:S02]  /*c2d90*/  LOP3.LUT R8, R10, 0xffff, RZ, 0xc0, !PT ;  /* 0x0000ffff0a087812 */ /* 0x000fc400078ec0ff */
[----:B------:R-:W-:Y:S01]  /*c2da0*/  LOP3.LUT R7, R7, 0xffff, RZ, 0xc0, !PT ;  /* 0x0000ffff07077812 */ /* 0x000fe200078ec0ff */
[----:B0-----:R-:W-:Y:S01]  /*c2db0*/  VIADD R5, R5, UR8 ;  /* 0x0000000805057c36 */ /* 0x001fe20008000000 */
[----:B------:R0:W-:Y:S02]  /*c2dc0*/  STL [R1+0x1364], R9 ;  /* 0x0013640901007387 */ /* 0x0001e40000100800 */
[----:B------:R-:W-:Y:S01]  /*c2dd0*/  PRMT R7, R8, 0x3340, R7 ;  /* 0x0000334008077816 */ /* 0x000fe20000000007 */
[----:B------:R-:W-:Y:S01]  /*c2de0*/  ULDC UR8, c[0x0][0x248] ;  /* 0x0000920000087ab9 */ /* 0x000fe20000000800 */
[----:B------:R1:W-:Y:S01]  /*c2df0*/  STL [R1+0xdc], R5 ;  /* 0x0000dc0501007387 */ /* 0x0003e20000100800 */
[----:B------:R-:W-:Y:S02]  /*c2e00*/  LOP3.LUT R6, R6, 0xffff, RZ, 0xc0, !PT ;  /* 0x0000ffff06067812 */ /* 0x000fe400078ec0ff */
[----:B0-----:R-:W-:Y:S01]  /*c2e10*/  LOP3.LUT R9, R11, 0xffff, RZ, 0xc0, !PT ;  /* 0x0000ffff0b097812 */ /* 0x001fe200078ec0ff */
[----:B-1----:R-:W-:Y:S01]  /*c2e20*/  VIADD R5, R5, UR5 ;  /* 0x0000000505057c36 */ /* 0x002fe20008000000 */
[----:B------:R-:W-:Y:S02]  /*c2e30*/  STL [R1+0x11fc], R7 ;  /* 0x0011fc0701007387 */ /* 0x000fe40000100800 */
[----:B------:R-:W-:Y:S01]  /*c2e40*/  PRMT R6, R9, 0x3340, R6 ;  /* 0x0000334009067816 */ /* 0x000fe20000000006 */
[----:B------:R-:W-:Y:S01]  /*c2e50*/  ULDC UR5, c[0x0][0x248] ;  /* 0x0000920000057ab9 */ /* 0x000fe20000000800 */
[----:B------:R0:W-:Y:S04]  /*c2e60*/  STL [R1+0xe8], R5 ;  /* 0x0000e80501007387 */ /* 0x0001e80000100800 */
[----:B------:R-:W-:Y:S01]  /*c2e70*/  STL [R1+0x11f8], R6 ;  /* 0x0011f80601007387 */ /* 0x000fe20000100800 */
[----:B0-----:R-:W-:Y:S01]  /*c2e80*/  VIADD R5, R5, UR4 ;  /* 0x0000000405057c36 */ /* 0x001fe20008000000 */
[----:B------:R-:W-:-:S04]  /*c2e90*/  ULDC UR4, c[0x0][0x248] ;  /* 0x0000920000047ab9 */ /* 0x000fc80000000800 */
[----:B------:R0:W-:Y:S02]  /*c2ea0*/  STL [R1+0xe4], R5 ;  /* 0x0000e40501007387 */ /* 0x0001e40000100800 */
        /* <DEDUP_REMOVED lines=11> */
[----:B--2---:R-:W-:-:S04]  /*c2f60*/  LOP3.LUT R7, R32, 0xffff, RZ, 0xc0, !PT ;  /* 0x0000ffff20077812 */ /* 0x004fc800078ec0ff */
[----:B------:R-:W-:Y:S02]  /*c2f70*/  SHF.R.U32.HI R10, RZ, 0x8, R7 ;  /* 0x00000008ff0a7819 */ /* 0x000fe40000011607 */
[----:B----4-:R-:W-:-:S04]  /*c2f80*/  LOP3.LUT R6, R41, 0xffff, RZ, 0xc0, !PT ;  /* 0x0000ffff29067812 */ /* 0x010fc800078ec0ff */
[----:B------:R-:W-:Y:S02]  /*c2f90*/  PRMT R7, R7, 0x3340, R6 ;  /* 0x0000334007077816 */ /* 0x000fe40000000006 */
[----:B---3--:R-:W-:Y:S02]  /*c2fa0*/  LOP3.LUT R9, R38, 0xffff, RZ, 0xc0, !PT ;  /* 0x0000ffff26097812 */ /* 0x008fe400078ec0ff */
[----:B------:R-:W-:Y:S01]  /*c2fb0*/  LOP3.LUT R8, R60, 0xffff, RZ, 0xc0, !PT ;  /* 0x0000ffff3c087812 */ /* 0x000fe200078ec0ff */
[----:B------:R0:W-:Y:S04]  /*c2fc0*/  STL [R1+0x133c], R7 ;  /* 0x00133c0701007387 */ /* 0x0001e80000100800 */
[----:B------:R1:W-:Y:S01]  /*c2fd0*/  STL [R1+0xf8], R5 ;  /* 0x0000f80501007387 */ /* 0x0003e20000100800 */
[----:B0-----:R-:W-:Y:S01]  /*c2fe0*/  PRMT R7, R9, 0x3340, R8 ;  /* 0x0000334009077816 */ /* 0x001fe20000000008 */
[----:B-1----:R-:W-:Y:S01]  /*c2ff0*/  VIADD R5, R5, UR7 ;  /* 0x0000000705057c36 */ /* 0x002fe20008000000 */
[----:B------:R-:W-:Y:S01]  /*c3000*/  SHF.R.U32.HI R6, RZ, 0x8, R6 ;  /* 0x00000008ff067819 */ /* 0x000fe20000011606 */
[----:B------:R-:W-:-:S03]  /*c3010*/  ULDC UR7, c[0x0][0x248] ;  /* 0x0000920000077ab9 */ /* 0x000fc60000000800 */
[----:B------:R0:W-:Y:S04]  /*c3020*/  STL [R1+0x104], R5 ;  /* 0x0001040501007387 */ /* 0x0001e80000100800 */
[----:B------:R-:W2:Y:S04]  /*c3030*/  LDL.LU R32, [R1+0x2b0] ;  /* 0x0002b00001207983 */ /* 0x000ea80000300800 */
[----:B------:R1:W-:Y:S04]  /*c3040*/  STL [R1+0x1338], R7 ;  /* 0x0013380701007387 */ /* 0x0003e80000100800 */
[----:B------:R-:W3:Y:S04]  /*c3050*/  LDL.LU R38, [R1+0x2a8] ;  /* 0x0002a80001267983 */ /* 0x000ee80000300800 */
[----:B------:R-:W4:Y:S04]  /*c3060*/  LDL.LU R41, [R1+0x118] ;  /* 0x0001180001297983 */ /* 0x000f280000300800 */
[----:B------:R-:W3:Y:S01]  /*c3070*/  LDL.LU R60, [R1+0x110] ;  /* 0x00011000013c7983 */ /* 0x000ee20000300800 */
[----:B0-----:R-:W-:Y:S01]  /*c3080*/  VIADD R5, R5, UR8 ;  /* 0x0000000805057c36 */ /* 0x001fe20008000000 */
[----:B------:R-:W-:Y:S01]  /*c3090*/  SHF.R.U32.HI R11, RZ, 0x8, R9 ;  /* 0x00000008ff0b7819 */ /* 0x000fe20000011609 */
[----:B------:R-:W-:Y:S01]  /*c30a0*/  ULDC UR8, c[0x0][0x248] ;  /* 0x0000920000087ab9 */ /* 0x000fe20000000800 */
[----:B-1----:R-:W-:-:S02]  /*c30b0*/  SHF.R.U32.HI R7, RZ, 0x8, R8 ;  /* 0x00000008ff077819 */ /* 0x002fc40000011608 */
[----:B------:R-:W-:Y:S02]  /*c30c0*/  LOP3.LUT R9, R10, 0xffff, RZ, 0xc0, !PT ;  /* 0x0000ffff0a097812 */ /* 0x000fe400078ec0ff */
[----:B------:R-:W-:Y:S01]  /*c30d0*/  LOP3.LUT R8, R6, 0xffff, RZ, 0xc0, !PT ;  /* 0x0000ffff06087812 */ /* 0x000fe200078ec0ff */
[----:B------:R0:W-:Y:S01]  /*c30e0*/  STL [R1+0x100], R5 ;  /* 0x0001000501007387 */ /* 0x0001e20000100800 */
[----:B------:R-:W-:Y:S01]  /*c30f0*/  VIADD R6, R5, UR5 ;  /* 0x0000000505067c36 */ /* 0x000fe20008000000 */
[----:B------:R-:W-:Y:S01]  /*c3100*/  LOP3.LUT R10, R11, 0xffff, RZ, 0xc0, !PT ;  /* 0x0000ffff0b0a7812 */ /* 0x000fe200078ec0ff */
[----:B------:R-:W-:Y:S01]  /*c3110*/  ULDC UR5, c[0x0][0x248] ;  /* 0x0000920000057ab9 */ /* 0x000fe20000000800 */
[----:B------:R-:W-:Y:S02]  /*c3120*/  LOP3.LUT R7, R7, 0xffff, RZ, 0xc0, !PT ;  /* 0x0000ffff07077812 */ /* 0x000fe400078ec0ff */
[----:B0-----:R-:W-:-:S05]  /*c3130*/  PRMT R5, R9, 0x3340, R8 ;  /* 0x0000334009057816 */ /* 0x001fca0000000008 */
[----:B------:R0:W-:Y:S02]  /*c3140*/  STL [R1+0x11d8], R5 ;  /* 0x0011d80501007387 */ /* 0x0001e40000100800 */
[----:B0-----:R-:W-:Y:S01]  /*c3150*/  PRMT R5, R10, 0x3340, R7 ;  /* 0x000033400a057816 */ /* 0x001fe20000000007 */
[----:B------:R-:W-:Y:S01]  /*c3160*/  VIADD R7, R6, UR4 ;  /* 0x0000000406077c36 */ /* 0x000fe20008000000 */
        /* <DEDUP_REMOVED lines=16> */
[----:B------:R-:W2:Y:S01]  /*c3270*/  LDL.LU R32, [R1+0x2ac] ;  /* 0x0002ac0001207983 */ /* 0x000ea20000300800 */
[----:B----4-:R-:W-:-:S04]  /*c3280*/  LOP3.LUT R8, R41, 0xffff, RZ, 0xc0, !PT ;  /* 0x0000ffff29087812 */ /* 0x010fc800078ec0ff */
[----:B------:R-:W-:Y:S02]  /*c3290*/  PRMT R6, R9, 0x3340, R8 ;  /* 0x0000334009067816 */ /* 0x000fe40000000008 */
[----:B---3--:R-:W-:-:S03]  /*c32a0*/  LOP3.LUT R11, R38, 0xffff, RZ, 0xc0, !PT ;  /* 0x0000ffff260b7812 */ /* 0x008fc600078ec0ff */
[----:B------:R-:W-:Y:S04]  /*c32b0*/  STL [R1+0x132c], R6 ;  /* 0x00132c0601007387 */ /* 0x000fe80000100800 */
[----:B------:R0:W-:Y:S04]  /*c32c0*/  STL [R1+0x110], R5 ;  /* 0x0001100501007387 */ /* 0x0001e80000100800 */
[----:B------:R-:W3:Y:S04]  /*c32d0*/  LDL.LU R38, [R1+0x2a4] ;  /* 0x0002a40001267983 */ /* 0x000ee80000300800 */
[----:B------:R-:W4:Y:S01]  /*c32e0*/  LDL.LU R41, [R1+0x138] ;  /* 0x0001380001297983 */ /* 0x000f220000300800 */
[----:B0-----:R-:W-:Y:S01]  /*c32f0*/  VIADD R5, R5, UR7 ;  /* 0x0000000705057c36 */ /* 0x001fe20008000000 */
[----:B------:R-:W-:Y:S01]  /*c3300*/  LOP3.LUT R10, R60, 0xffff, RZ, 0xc0, !PT ;  /* 0x0000ffff3c0a7812 */ /* 0x000fe200078ec0ff */
[----:B------:R-:W-:-:S03]  /*c3310*/  ULDC UR7, c[0x0][0x248] ;  /* 0x0000920000077ab9 */ /* 0x000fc60000000800 */
[----:B------:R0:W-:Y:S04]  /*c3320*/  STL [R1+0x11c], R5 ;  /* 0x00011c0501007387 */ /* 0x0001e80000100800 */
[----:B------:R-:W3:Y:S01]  /*c3330*/  LDL.LU R60, [R1+0x130] ;  /* 0x00013000013c7983 */ /* 0x000ee20000300800 */
[----:B------:R-:W-:Y:S02]  /*c3340*/  SHF.R.U32.HI R12, RZ, 0x8, R9 ;  /* 0x00000008ff0c7819 */ /* 0x000fe40000011609 */
[----:B------:R-:W-:Y:S02]  /*c3350*/  SHF.R.U32.HI R9, RZ, 0x8, R8 ;  /* 0x00000008ff097819 */ /* 0x000fe40000011608 */
[--C-:B------:R-:W-:Y:S01]  /*c3360*/  PRMT R6, R11, 0x3340, R10.reuse ;  /* 0x000033400b067816 */ /* 0x100fe2000000000a */
[----:B0-----:R-:W-:Y:S01]  /*c3370*/  VIADD R5, R5, UR8 ;  /* 0x0000000805057c36 */ /* 0x001fe20008000000 */
[----:B------:R-:W-:Y:S01]  /*c3380*/  SHF.R.U32.HI R8, RZ, 0x8, R10 ;  /* 0x00000008ff087819 */ /* 0x000fe2000001160a */
[----:B------:R-:W-:Y:S01]  /*c3390*/  ULDC UR8, c[0x0][0x248] ;  /* 0x0000920000087ab9 */ /* 0x000fe20000000800 */
[----:B------:R-:W-:-:S02]  /*c33a0*/  LOP3.LUT R10, R12, 0xffff, RZ, 0xc0, !PT ;  /* 0x0000ffff0c0a7812 */ /* 0x000fc400078ec0ff */
[----:B------:R-:W-:Y:S01]  /*c33b0*/  LOP3.LUT R9, R9, 0xffff, RZ, 0xc0, !PT ;  /* 0x0000ffff09097812 */ /* 0x000fe200078ec0ff */
[----:B------:R0:W-:Y:S01]  /*c33c0*/  STL [R1+0x1328], R6 ;  /* 0x0013280601007387 */ /* 0x0001e20000100800 */
[----:B------:R-:W-:Y:S01]  /*c33d0*/  SHF.R.U32.HI R13, RZ, 0x8, R11 ;  /* 0x00000008ff0d7819 */ /* 0x000fe2000001160b */
[----:B------:R-:W-:Y:S01]  /*c33e0*/  VIADD R7, R5, UR5 ;  /* 0x0000000505077c36 */ /* 0x000fe20008000000 */
[----:B------:R-:W-:Y:S01]  /*c33f0*/  LOP3.LUT R8, R8, 0xffff, RZ, 0xc0, !PT ;  /* 0x0000ffff08087812 */ /* 0x000fe200078ec0ff */
[----:B------:R1:W-:Y:S01]  /*c3400*/  STL [R1+0x118], R5 ;  /* 0x0001180501007387 */ /* 0x0003e20000100800 */
[----:B------:R-:W-:Y:S01]  /*c3410*/  LOP3.LUT R11, R13, 0xffff, RZ, 0xc0, !PT ;  /* 0x0000ffff0d0b7812 */ /* 0x000fe200078ec0ff */
[----:B------:R-:W-:Y:S01]  /*c3420*/  ULDC UR5, c[0x0][0x248] ;  /* 0x0000920000057ab9 */ /* 0x000fe20000000800 */
[----:B0-----:R-:W-:Y:S01]  /*c3430*/  VIADD R6, R7, UR4 ;  /* 0x0000000407067c36 */ /* 0x001fe20008000000 */
[----:B------:R-:W-:Y:S01]  /*c3440*/  ULDC UR4, c[0x0][0x248] ;  /* 0x0000920000047ab9 */ /* 0x000fe20000000800 */
[----:B-1----:R-:W-:-:S02]  /*c3450*/  PRMT R5, R10, 0x3340, R9 ;  /* 0x000033400a057816 */ /* 0x002fc40000000009 */
[----:B------:R-:W-:Y:S01]  /*c3460*/  VIADD R49, R6, UR4 ;  /* 0x0000000406317c36 */ /* 0x000fe20008000000 */
[----:B------:R-:W-:Y:S02]  /*c3470*/  ULDC UR4, c[0x0][0x248] ;  /* 0x0000920000047ab9 */ /* 0x000fe40000000800 */
[----:B------:R0:W-:Y:S02]  /*c3480*/  STL [R1+0x11d0], R5 ;  /* 0x0011d00501007387 */ /* 0x0001e40000100800 */
        /* <DEDUP_REMOVED lines=8> */
[----:B------:R-:W-:Y:S01]  /*c3510*/  ULDC UR4, c[0x0][0x248] ;  /* 0x0000920000047ab9 */ /* 0x000fe20000000800 */
[----:B--2---:R-:W-:Y:S02]  /*c3520*/  LOP3.LUT R9, R32, 0xffff, RZ, 0xc0, !PT ;  /* 0x0000ffff20097812 */ /* 0x004fe400078ec0ff */
[----:B------:R-:W2:Y:S02]  /*c3530*/  LDL.LU R32, [R1+0x2f8] ;  /* 0x0002f80001207983 */ /* 0x000ea40000300800 */
[----:B------:R-:W-:-:S02]  /*c3540*/  SHF.R.U32.HI R12, RZ, 0x8, R9 ;  /* 0x00000008ff0c7819 */ /* 0x000fc40000011609 */
[----:B----4-:R-:W-:-:S04]  /*c3550*/  LOP3.LUT R8, R41, 0xffff, RZ, 0xc0, !PT ;  /* 0x0000ffff29087812 */ /* 0x010fc800078ec0ff */
[----:B------:R-:W-:Y:S02]  /*c3560*/  PRMT R9, R9, 0x3340, R8 ;  /* 0x0000334009097816 */ /* 0x000fe40000000008 */
[----:B---3--:R-:W-:Y:S02]  /*c3570*/  LOP3.LUT R11, R38, 0xffff, RZ, 0xc0, !PT ;  /* 0x0000ffff260b7812 */ /* 0x008fe400078ec0ff */
[----:B------:R-:W3:Y:S04]  /*c3580*/  LDL.LU R38, [R1+0x2f0] ;  /* 0x0002f00001267983 */ /* 0x000ee80000300800 */
[----:B------:R-:W-:Y:S04]  /*c3590*/  STL [R1+0x1344], R9 ;  /* 0x0013440901007387 */ /* 0x000fe80000100800 */
[----:B------:R0:W-:Y:S04]  /*c35a0*/  STL [R1+0x130], R5 ;  /* 0x0001300501007387 */ /* 0x0001e80000100800 */
[----:B------:R-:W4:Y:S01]  /*c35b0*/  LDL.LU R41, [R1+0x23c] ;  /* 0x00023c0001297983 */ /* 0x000f220000300800 */
[----:B------:R-:W-:-:S03]  /*c35c0*/  LOP3.LUT R10, R60, 0xffff, RZ, 0xc0, !PT ;  /* 0x0000ffff3c0a7812 */ /* 0x000fc600078ec0ff */
[----:B------:R-:W4:Y:S01]  /*c35d0*/  LDL.LU R60, [R1+0x258] ;  /* 0x00025800013c7983 */ /* 0x000f220000300800 */
[----:B------:R-:W-:Y:S01]  /*c35e0*/  SHF.R.U32.HI R13, RZ, 0x8, R11 ;  /* 0x00000008ff0d7819 */ /* 0x000fe2000001160b */
[----:B0-----:R-:W-:Y:S01]  /*c35f0*/  VIADD R5, R5, UR7 ;  /* 0x0000000705057c36 */ /* 0x001fe20008000000 */
[----:B------:R-:W-:Y:S01]  /*c3600*/  PRMT R11, R11, 0x3340, R10 ;  /* 0x000033400b0b7816 */ /* 0x000fe2000000000a */
[----:B------:R-:W-:Y:S01]  /*c3610*/  ULDC UR7, c[0x0][0x248] ;  /* 0x0000920000077ab9 */ /* 0x000fe20000000800 */
[----:B------:R-:W-:Y:S02]  /*c3620*/  SHF.R.U32.HI R9, RZ, 0x8, R8 ;  /* 0x00000008ff097819 */ /* 0x000fe40000011608 */
[----:B------:R0:W-:Y:S01]  /*c3630*/  STL [R1+0x13c], R5 ;  /* 0x00013c0501007387 */ /* 0x0001e20000100800 */
[----:B------:R-:W-:Y:S02]  /*c3640*/  SHF.R.U32.HI R8, RZ, 0x8, R10 ;  /* 0x00000008ff087819 */ /* 0x000fe4000001160a */
[----:B------:R-:W-:Y:S01]  /*c3650*/  LOP3.LUT R10, R9, 0xffff, RZ, 0xc0, !PT ;  /* 0x0000ffff090a7812 */ /* 0x000fe200078ec0ff */
[----:B------:R1:W-:Y:S01]  /*c3660*/  STL [R1+0x1340], R11 ;  /* 0x0013400b01007387 */ /* 0x0003e20000100800 */
[----:B0-----:R-:W-:Y:S01]  /*c3670*/  VIADD R5, R5, UR8 ;  /* 0x0000000805057c36 */ /* 0x001fe20008000000 */
[----:B------:R-:W-:Y:S01]  /*c3680*/  LOP3.LUT R9, R13, 0xffff, RZ, 0xc0, !PT ;  /* 0x0000ffff0d097812 */ /* 0x000fe200078ec0ff */
[----:B------:R-:W-:Y:S01]  /*c3690*/  ULDC UR8, c[0x0][0x248] ;  /* 0x0000920000087ab9 */ /* 0x000fe20000000800 */
[----:B-1----:R-:W-:-:S02]  /*c36a0*/  LOP3.LUT R11, R12, 0xffff, RZ, 0xc0, !PT ;  /* 0x0000ffff0c0b7812 */ /* 0x002fc400078ec0ff */
[----:B------:R0:W-:Y:S01]  /*c36b0*/  STL [R1+0x138], R5 ;  /* 0x0001380501007387 */ /* 0x0001e20000100800 */
[----:B------:R-:W-:Y:S02]  /*c36c0*/  LOP3.LUT R8, R8, 0xffff, RZ, 0xc0, !PT ;  /* 0x0000ffff08087812 */ /* 0x000fe400078ec0ff */
[----:B------:R-:W-:Y:S02]  /*c36d0*/  PRMT R10, R11, 0x3340, R10 ;  /* 0x000033400b0a7816 */ /* 0x000fe4000000000a */
[----:B------:R-:W-:Y:S01]  /*c36e0*/  PRMT R8, R9, 0x3340, R8 ;  /* 0x0000334009087816 */ /* 0x000fe20000000008 */
[----:B0-----:R-:W-:Y:S02]  /*c36f0*/  VIADD R5, R5, UR5 ;  /* 0x0000000505057c36 */ /* 0x001fe40008000000 */
[----:B------:R-:W-:Y:S01]  /*c3700*/  STL [R1+0x11e0], R10 ;  /* 0x0011e00a01007387 */ /* 0x000fe20000100800 */
[----:B------:R-:W-:-:S03]  /*c3710*/  ULDC UR5, c[0x0][0x248] ;  /* 0x0000920000057ab9 */ /* 0x000fc60000000800 */
        /* <DEDUP_REMOVED lines=18> */
[----:B---3--:R-:W-:-:S04]  /*c3840*/  LOP3.LUT R9, R38, 0xffff, RZ, 0xc0, !PT ;  /* 0x0000ffff26097812 */ /* 0x008fc800078ec0ff */
[----:B------:R-:W-:Y:S02]  /*c3850*/  SHF.R.U32.HI R13, RZ, 0x8, R9 ;  /* 0x00000008ff0d7819 */ /* 0x000fe40000011609 */
[----:B----4-:R-:W-:-:S04]  /*c3860*/  LOP3.LUT R8, R41, 0xffff, RZ, 0xc0, !PT ;  /* 0x0000ffff29087812 */ /* 0x010fc800078ec0ff */
[----:B------:R-:W-:-:S05]  /*c3870*/  PRMT R9, R9, 0x3340, R8 ;  /* 0x0000334009097816 */ /* 0x000fca0000000008 */
        /* <DEDUP_REMOVED lines=10> */
[----:B------:R-:W-:Y:S02]  /*c3920*/  PRMT R11, R11, 0x3340, R10 ;  /* 0x000033400b0b7816 */ /* 0x000fe4000000000a */
[----:B------:R-:W-:Y:S01]  /*c3930*/  SHF.R.U32.HI R8, RZ, 0x8, R8 ;  /* 0x00000008ff087819 */ /* 0x000fe20000011608 */
[----:B0-----:R-:W-:Y:S01]  /*c3940*/  VIADD R5, R5, UR8 ;  /* 0x0000000805057c36 */ /* 0x001fe20008000000 */
[----:B------:R-:W-:Y:S01]  /*c3950*/  SHF.R.U32.HI R12, RZ, 0x8, R10 ;  /* 0x00000008ff0c7819 */ /* 0x000fe2000001160a */
[----:B------:R0:W-:Y:S01]  /*c3960*/  STL [R1+0x1314], R11 ;  /* 0x0013140b01007387 */ /* 0x0001e20000100800 */
[----:B------:R-:W-:Y:S01]  /*c3970*/  LOP3.LUT R10, R8, 0xffff, RZ, 0xc0, !PT ;  /* 0x0000ffff080a7812 */ /* 0x000fe200078ec0ff */
[----:B------:R-:W-:-:S02]  /*c3980*/  ULDC UR8, c[0x0][0x248] ;  /* 0x0000920000087ab9 */ /* 0x000fc40000000800 */
[----:B------:R1:W-:Y:S01]  /*c3990*/  STL [R1+0x158], R5 ;  /* 0x0001580501007387 */ /* 0x0003e20000100800 */
[----:B0-----:R-:W-:Y:S02]  /*c39a0*/  LOP3.LUT R11, R13, 0xffff, RZ, 0xc0, !PT ;  /* 0x0000ffff0d0b7812 */ /* 0x001fe400078ec0ff */
[----:B------:R-:W-:Y:S02]  /*c39b0*/  LOP3.LUT R9, R9, 0xffff, RZ, 0xc0, !PT ;  /* 0x0000ffff09097812 */ /* 0x000fe400078ec0ff */
[----:B------:R-:W-:Y:S01]  /*c39c0*/  PRMT R10, R11, 0x3340, R10 ;  /* 0x000033400b0a7816 */ /* 0x000fe2000000000a */
[----:B-1----:R-:W-:Y:S01]  /*c39d0*/  VIADD R5, R5, UR5 ;  /* 0x0000000505057c36 */ /* 0x002fe20008000000 */
[----:B------:R-:W-:Y:S01]  /*c39e0*/  LOP3.LUT R8, R12, 0xffff, RZ, 0xc0, !PT ;  /* 0x0000ffff0c087812 */ /* 0x000fe200078ec0ff */
[----:B------:R-:W-:Y:S02]  /*c39f0*/  ULDC UR5, c[0x0][0x248] ;  /* 0x0000920000057ab9 */ /* 0x000fe40000000800 */
[----:B------:R-:W-:Y:S01]  /*c3a00*/  STL [R1+0x11c8], R10 ;  /* 0x0011c80a01007387 */ /* 0x000fe20000100800 */
[----:B------:R-:W-:-:S03]  /*c3a10*/  PRMT R8, R9, 0x3340, R8 ;  /* 0x0000334009087816 */ /* 0x000fc60000000008 */
        /* <DEDUP_REMOVED lines=30> */
[----:B------:R-:W4:Y:S01]  /*c3c00*/  LDL.LU R60, [R1+0x288] ;  /* 0x00028800013c7983 */ /* 0x000f220000300800 */
[----:B------:R-:W-:Y:S02]  /*c3c10*/  SHF.R.U32.HI R9, RZ, 0x8, R8 ;  /* 0x00000008ff097819 */ /* 0x000fe40000011608 */
[--C-:B------:R-:W-:Y:S02]  /*c3c20*/  PRMT R14, R11, 0x3340, R10.reuse ;  /* 0x000033400b0e7816 */ /* 0x100fe4000000000a */
[----:B------:R-:W-:Y:S01]  /*c3c30*/  SHF.R.U32.HI R13, RZ, 0x8, R11 ;  /* 0x00000008ff0d7819 */ /* 0x000fe2000001160b */
[----:B0-----:R-:W-:Y:S01]  /*c3c40*/  VIADD R5, R5, UR8 ;  /* 0x0000000805057c36 */ /* 0x001fe20008000000 */
[----:B------:R-:W-:Y:S01]  /*c3c50*/  SHF.R.U32.HI R8, RZ, 0x8, R10 ;  /* 0x00000008ff087819 */ /* 0x000fe2000001160a */
[----:B------:R-:W-:Y:S01]  /*c3c60*/  STL [R1+0x1308], R14 ;  /* 0x0013080e01007387 */ /* 0x000fe20000100800 */
[----:B------:R-:W-:Y:S01]  /*c3c70*/  LOP3.LUT R11, R12, 0xffff, RZ, 0xc0, !PT ;  /* 0x0000ffff0c0b7812 */ /* 0x000fe200078ec0ff */
[----:B------:R-:W-:Y:S01]  /*c3c80*/  ULDC UR8, c[0x0][0x248] ;  /* 0x0000920000087ab9 */ /* 0x000fe20000000800 */
[----:B------:R-:W-:Y:S01]  /*c3c90*/  LOP3.LUT R10, R9, 0xffff, RZ, 0xc0, !PT ;  /* 0x0000ffff090a7812 */ /* 0x000fe200078ec0ff */
[----:B------:R0:W-:Y:S01]  /*c3ca0*/  STL [R1+0x178], R5 ;  /* 0x0001780501007387 */ /* 0x0001e20000100800 */
[----:B------:R-:W-:-:S02]  /*c3cb0*/  LOP3.LUT R9, R13, 0xffff, RZ, 0xc0, !PT ;  /* 0x0000ffff0d097812 */ /* 0x000fc400078ec0ff */
[----:B------:R-:W-:Y:S02]  /*c3cc0*/  PRMT R10, R11, 0x3340, R10 ;  /* 0x000033400b0a7816 */ /* 0x000fe4000000000a */
[----:B------:R-:W-:Y:S01]  /*c3cd0*/  LOP3.LUT R8, R8, 0xffff, RZ, 0xc0, !PT ;  /* 0x0000ffff08087812 */ /* 0x000fe200078ec0ff */
[----:B0-----:R-:W-:Y:S02]  /*c3ce0*/  VIADD R5, R5, UR5 ;  /* 0x0000000505057c36 */ /* 0x001fe40008000000 */
[----:B------:R-:W-:Y:S01]  /*c3cf0*/  STL [R1+0x11bc], R10 ;  /* 0x0011bc0a01007387 */ /* 0x000fe20000100800 */
[----:B------:R-:W-:Y:S01]  /*c3d00*/  PRMT R8, R9, 0x3340, R8 ;  /* 0x0000334009087816 */ /* 0x000fe20000000008 */
[----:B------:R-:W-:Y:S02]  /*c3d10*/  ULDC UR5, c[0x0][0x248] ;  /* 0x0000920000057ab9 */ /* 0x000fe40000000800 */
        /* <DEDUP_REMOVED lines=18> */
[----:B---3--:R-:W-:-:S03]  /*c3e40*/  LOP3.LUT R9, R38, 0xffff, RZ, 0xc0, !PT ;  /* 0x0000ffff26097812 */ /* 0x008fc600078ec0ff */
[----:B------:R-:W3:Y:S01]  /*c3e50*/  LDL.LU R38, [R1+0x2d8] ;  /* 0x0002d80001267983 */ /* 0x000ee20000300800 */
[----:B----4-:R-:W-:Y:S02]  /*c3e60*/  LOP3.LUT R8, R41, 0xffff, RZ, 0xc0, !PT ;  /* 0x0000ffff29087812 */ /* 0x010fe400078ec0ff */
[----:B------:R-:W-:Y:S02]  /*c3e70*/  SHF.R.U32.HI R13, RZ, 0x8, R9 ;  /* 0x00000008ff0d7819 */ /* 0x000fe40000011609 */
[----:B------:R-:W-:-:S05]  /*c3e80*/  PRMT R9, R9, 0x3340, R8 ;  /* 0x0000334009097816 */ /* 0x000fca0000000008 */
[----:B------:R0:W-:Y:S04]  /*c3e90*/  STL [R1+0x12fc], R9 ;  /* 0x0012fc0901007387 */ /* 0x0001e80000100800 */
[----:B------:R1:W-:Y:S04]  /*c3ea0*/  STL [R1+0x190], R5 ;  /* 0x0001900501007387 */ /* 0x0003e80000100800 */
[----:B------:R-:W4:Y:S01]  /*c3eb0*/  LDL.LU R41, [R1+0x1dc] ;  /* 0x0001dc0001297983 */ /* 0x000f220000300800 */
[----:B------:R-:W-:-:S03]  /*c3ec0*/  LOP3.LUT R10, R60, 0xffff, RZ, 0xc0, !PT ;  /* 0x0000ffff3c0a7812 */ /* 0x000fc600078ec0ff */
[----:B------:R-:W4:Y:S01]  /*c3ed0*/  LDL.LU R60, [R1+0x298] ;  /* 0x00029800013c7983 */ /* 0x000f220000300800 */
[----:B0-----:R-:W-:Y:S01]  /*c3ee0*/  SHF.R.U32.HI R9, RZ, 0x8, R11 ;  /* 0x00000008ff097819 */ /* 0x001fe2000001160b */
[----:B-1----:R-:W-:Y:S01]  /*c3ef0*/  VIADD R5, R5, UR7 ;  /* 0x0000000705057c36 */ /* 0x002fe20008000000 */
        /* <DEDUP_REMOVED lines=89> */
[----:B------:R-:W-:Y:S04]  /*c4490*/  STL [R1+0x12e4], R9 ;  /* 0x0012e40901007387 */ /* 0x000fe80000100800 */
[----:B------:R0:W-:Y:S04]  /*c44a0*/  STL [R1+0x1d0], R5 ;  /* 0x0001d00501007387 */ /* 0x0001e80000100800 */
[----:B------:R-:W4:Y:S01]  /*c44b0*/  LDL.LU R41, [R1+0x2b4] ;  /* 0x0002b40001297983 */ /* 0x000f220000300800 */
[----:B------:R-:W-:-:S03]  /*c44c0*/  LOP3.LUT R10, R60, 0xffff, RZ, 0xc0, !PT ;  /* 0x0000ffff3c0a7812 */ /* 0x000fc600078ec0ff */
[----:B------:R-:W4:Y:S01]  /*c44d0*/  LDL.LU R60, [R1+0x228] ;  /* 0x00022800013c7983 */ /* 0x000f220000300800 */
[----:B0-----:R-:W-:Y:S01]  /*c44e0*/  VIADD R5, R5, UR7 ;  /* 0x0000000705057c36 */ /* 0x001fe20008000000 */
[----:B------:R-:W-:Y:S01]  /*c44f0*/  SHF.R.U32.HI R9, RZ, 0x8, R11 ;  /* 0x00000008ff097819 */ /* 0x000fe2000001160b */
[----:B------:R-:W-:Y:S01]  /*c4500*/  ULDC UR7, c[0x0][0x248] ;  /* 0x0000920000077ab9 */ /* 0x000fe20000000800 */
[----:B------:R-:W-:Y:S02]  /*c4510*/  PRMT R11, R11, 0x3340, R10 ;  /* 0x000033400b0b7816 */ /* 0x000fe4000000000a */
[----:B------:R0:W-:Y:S01]  /*c4520*/  STL [R1+0x1dc], R5 ;  /* 0x0001dc0501007387 */ /* 0x0001e20000100800 */
[----:B------:R-:W-:Y:S02]  /*c4530*/  SHF.R.U32.HI R8, RZ, 0x8, R8 ;  /* 0x00000008ff087819 */ /* 0x000fe40000011608 */
[----:B------:R-:W-:Y:S01]  /*c4540*/  SHF.R.U32.HI R12, RZ, 0x8, R10 ;  /* 0x00000008ff0c7819 */ /* 0x000fe2000001160a */
[----:B------:R1:W-:Y:S01]  /*c4550*/  STL [R1+0x12bc], R11 ;  /* 0x0012bc0b01007387 */ /* 0x0003e20000100800 */
[----:B0-----:R-:W-:Y:S01]  /*c4560*/  VIADD R5, R5, UR8 ;  /* 0x0000000805057c36 */ /* 0x001fe20008000000 */
[----:B------:R-:W-:Y:S01]  /*c4570*/  LOP3.LUT R10, R8, 0xffff, RZ, 0xc0, !PT ;  /* 0x0000ffff080a7812 */ /* 0x000fe200078ec0ff */
[----:B------:R-:W-:Y:S01]  /*c4580*/  ULDC UR8, c[0x0][0x248] ;  /* 0x0000920000087ab9 */ /* 0x000fe20000000800 */
[----:B------:R-:W-:-:S02]  /*c4590*/  LOP3.LUT R9, R9, 0xffff, RZ, 0xc0, !PT ;  /* 0x0000ffff09097812 */ /* 0x000fc400078ec0ff */
[----:B------:R0:W-:Y:S01]  /*c45a0*/  STL [R1+0x1d8], R5 ;  /* 0x0001d80501007387 */ /* 0x0001e20000100800 */
[----:B-1----:R-:W-:Y:S02]  /*c45b0*/  LOP3.LUT R11, R13, 0xffff, RZ, 0xc0, !PT ;  /* 0x0000ffff0d0b7812 */ /* 0x002fe400078ec0ff */
[----:B------:R-:W-:Y:S02]  /*c45c0*/  LOP3.LUT R8, R12, 0xffff, RZ, 0xc0, !PT ;  /* 0x0000ffff0c087812 */ /* 0x000fe400078ec0ff */
[----:B------:R-:W-:Y:S01]  /*c45d0*/  PRMT R10, R11, 0x3340, R10 ;  /* 0x000033400b0a7816 */ /* 0x000fe2000000000a */
[----:B0-----:R-:W-:Y:S01]  /*c45e0*/  VIADD R5, R5, UR5 ;  /* 0x0000000505057c36 */ /* 0x001fe20008000000 */
[----:B------:R-:W-:Y:S01]  /*c45f0*/  PRMT R8, R9, 0x3340, R8 ;  /* 0x0000334009087816 */ /* 0x000fe20000000008 */
        /* <DEDUP_REMOVED lines=21> */
[----:B---3--:R-:W-:-:S02]  /*c4750*/  LOP3.LUT R11, R38, 0xffff, RZ, 0xc0, !PT ;  /* 0x0000ffff260b7812 */ /* 0x008fc400078ec0ff */
[----:B------:R-:W3:Y:S01]  /*c4760*/  LDL.LU R38, [R1+0x2e8] ;  /* 0x0002e80001267983 */ /* 0x000ee20000300800 */
[----:B----4-:R-:W-:-:S04]  /*c4770*/  LOP3.LUT R8, R41, 0xffff, RZ, 0xc0, !PT ;  /* 0x0000ffff29087812 */ /* 0x010fc800078ec0ff */
        /* <DEDUP_REMOVED lines=11> */
[----:B------:R-:W-:-:S03]  /*c4830*/  SHF.R.U32.HI R13, RZ, 0x8, R11 ;  /* 0x00000008ff0d7819 */ /* 0x000fc6000001160b */
[----:B------:R1:W-:Y:S01]  /*c4840*/  STL [R1+0x12a4], R8 ;  /* 0x0012a40801007387 */ /* 0x0003e20000100800 */
[----:B0-----:R-:W-:Y:S01]  /*c4850*/  VIADD R5, R5, UR8 ;  /* 0x0000000805057c36 */ /* 0x001fe20008000000 */
[----:B------:R-:W-:Y:S01]  /*c4860*/  LOP3.LUT R11, R12, 0xffff, RZ, 0xc0, !PT ;  /* 0x0000ffff0c0b7812 */ /* 0x000fe200078ec0ff */
[----:B------:R-:W-:Y:S01]  /*c4870*/  ULDC UR8, c[0x0][0x248] ;  /* 0x0000920000087ab9 */ /* 0x000fe20000000800 */
[----:B-1----:R-:W-:Y:S02]  /*c4880*/  SHF.R.U32.HI R8, RZ, 0x8, R10 ;  /* 0x00000008ff087819 */ /* 0x002fe4000001160a */
[----:B------:R0:W-:Y:S01]  /*c4890*/  STL [R1+0x1f8], R5 ;  /* 0x0001f80501007387 */ /* 0x0001e20000100800 */
[----:B------:R-:W-:Y:S02]  /*c48a0*/  LOP3.LUT R10, R9, 0xffff, RZ, 0xc0, !PT ;  /* 0x0000ffff090a7812 */ /* 0x000fe400078ec0ff */
[----:B------:R-:W-:Y:S02]  /*c48b0*/  LOP3.LUT R9, R13, 0xffff, RZ, 0xc0, !PT ;  /* 0x0000ffff0d097812 */ /* 0x000fe400078ec0ff */
[----:B------:R-:W-:Y:S01]  /*c48c0*/  LOP3.LUT R8, R8, 0xffff, RZ, 0xc0, !PT ;  /* 0x0000ffff08087812 */ /* 0x000fe200078ec0ff */
[----:B0-----:R-:W-:Y:S01]  /*c48d0*/  VIADD R5, R5, UR5 ;  /* 0x0000000505057c36 */ /* 0x001fe20008000000 */
[----:B------:R-:W-:Y:S01]  /*c48e0*/  PRMT R10, R11, 0x3340, R10 ;  /* 0x000033400b0a7816 */ /* 0x000fe2000000000a */
[----:B------:R-:W-:Y:S01]  /*c48f0*/  ULDC UR5, c[0x0][0x248] ;  /* 0x0000920000057ab9 */ /* 0x000fe20000000800 */
[----:B------:R-:W-:-:S02]  /*c4900*/  PRMT R8, R9, 0x3340, R8 ;  /* 0x0000334009087816 */ /* 0x000fc40000000008 */
[----:B------:R0:W-:Y:S04]  /*c4910*/  STL [R1+0x204], R5 ;  /* 0x0002040501007387 */ /* 0x0001e80000100800 */
[----:B------:R-:W-:Y:S01]  /*c4920*/  STL [R1+0x1198], R10 ;  /* 0x0011980a01007387 */ /* 0x000fe20000100800 */
[----:B0-----:R-:W-:Y:S01]  /*c4930*/  VIADD R5, R5, UR4 ;  /* 0x0000000405057c36 */ /* 0x001fe20008000000 */
[----:B------:R-:W-:Y:S02]  /*c4940*/  ULDC UR4, c[0x0][0x248] ;  /* 0x0000920000047ab9 */ /* 0x000fe40000000800 */
[----:B------:R-:W-:Y:S04]  /*c4950*/  STL [R1+0x1190], R8 ;  /* 0x0011900801007387 */ /* 0x000fe80000100800 */
        /* <DEDUP_REMOVED lines=14> */
[----:B---3--:R-:W-:Y:S01]  /*c4a40*/  LOP3.LUT R11, R38, 0xffff, RZ, 0xc0, !PT ;  /* 0x0000ffff260b7812 */ /* 0x008fe200078ec0ff */
[----:B------:R-:W-:Y:S01]  /*c4a50*/  IMAD.MOV.U32 R38, RZ, RZ, R52 ;  /* 0x000000ffff267224 */ /* 0x000fe200078e0034 */
[----:B----4-:R-:W-:-:S04]  /*c4a60*/  LOP3.LUT R8, R41, 0xffff, RZ, 0xc0, !PT ;  /* 0x0000ffff29087812 */ /* 0x010fc800078ec0ff */
[----:B------:R-:W-:Y:S02]  /*c4a70*/  PRMT R9, R9, 0x3340, R8 ;  /* 0x0000334009097816 */ /* 0x000fe40000000008 */
[----:B------:R-:W-:-:S03]  /*c4a80*/  LOP3.LUT R10, R60, 0xffff, RZ, 0xc0, !PT ;  /* 0x0000ffff3c0a7812 */ /* 0x000fc600078ec0ff */
[----:B------:R0:W-:Y:S04]  /*c4a90*/  STL [R1+0x1298], R9 ;  /* 0x0012980901007387 */ /* 0x0001e80000100800 */
[----:B------:R1:W-:Y:S04]  /*c4aa0*/  STL [R1+0x210], R5 ;  /* 0x0002100501007387 */ /* 0x0003e80000100800 */
[----:B------:R-:W2:Y:S01]  /*c4ab0*/  LDL.LU R32, [R1+0x2fc] ;  /* 0x0002fc0001207983 */ /* 0x000ea20000300800 */
[----:B0-----:R-:W-:Y:S02]  /*c4ac0*/  SHF.R.U32.HI R9, RZ, 0x8, R8 ;  /* 0x00000008ff097819 */ /* 0x001fe40000011608 */
[----:B------:R-:W-:Y:S01]  /*c4ad0*/  PRMT R8, R11, 0x3340, R10 ;  /* 0x000033400b087816 */ /* 0x000fe2000000000a */
[----:B-1----:R-:W-:Y:S01]  /*c4ae0*/  VIADD R5, R5, UR7 ;  /* 0x0000000705057c36 */ /* 0x002fe20008000000 */
[----:B------:R-:W-:Y:S01]  /*c4af0*/  SHF.R.U32.HI R13, RZ, 0x8, R11 ;  /* 0x00000008ff0d7819 */ /* 0x000fe2000001160b */
[----:B------:R-:W-:-:S02]  /*c4b00*/  IMAD.MOV.U32 R41, RZ, RZ, R46 ;  /* 0x000000ffff297224 */ /* 0x000fc400078e002e */
[----:B------:R0:W-:Y:S01]  /*c4b10*/  STL [R1+0x12a0], R8 ;  /* 0x0012a00801007387 */ /* 0x0001e20000100800 */
[----:B------:R-:W-:-:S03]  /*c4b20*/  ULDC UR7, c[0x0][0x248] ;  /* 0x0000920000077ab9 */ /* 0x000fc60000000800 */
[----:B------:R1:W-:Y:S04]  /*c4b30*/  STL [R1+0x21c], R5 ;  /* 0x00021c0501007387 */ /* 0x0003e80000100800 */
[----:B------:R-:W3:Y:S04]  /*c4b40*/  LDL.LU R60, [R1+0x2f4] ;  /* 0x0002f400013c7983 */ /* 0x000ee80000300800 */
[----:B------:R-:W4:Y:S04]  /*c4b50*/  LDL.LU R52, [R1+0x25c] ;  /* 0x00025c0001347983 */ /* 0x000f280000300800 */
[----:B------:R-:W3:Y:S01]  /*c4b60*/  LDL.LU R46, [R1+0x254] ;  /* 0x00025400012e7983 */ /* 0x000ee20000300800 */
[----:B0-----:R-:W-:Y:S01]  /*c4b70*/  SHF.R.U32.HI R8, RZ, 0x8, R10 ;  /* 0x00000008ff087819 */ /* 0x001fe2000001160a */
[----:B-1----:R-:W-:Y:S01]  /*c4b80*/  VIADD R5, R5, UR8 ;  /* 0x0000000805057c36 */ /* 0x002fe20008000000 */
[----:B------:R-:W-:Y:S01]  /*c4b90*/  LOP3.LUT R11, R12, 0xffff, RZ, 0xc0, !PT ;  /* 0x0000ffff0c0b7812 */ /* 0x000fe200078ec0ff */
[----:B------:R-:W-:Y:S01]  /*c4ba0*/  ULDC UR8, c[0x0][0x248] ;  /* 0x0000920000087ab9 */ /* 0x000fe20000000800 */
[----:B------:R-:W-:-:S02]  /*c4bb0*/  LOP3.LUT R10, R9, 0xffff, RZ, 0xc0, !PT ;  /* 0x0000ffff090a7812 */ /* 0x000fc400078ec0ff */
[----:B------:R0:W-:Y:S02]  /*c4bc0*/  STL [R1+0x218], R5 ;  /* 0x0002180501007387 */ /* 0x0001e40000100800 */
[----:B------:R-:W-:Y:S02]  /*c4bd0*/  PRMT R10, R11, 0x3340, R10 ;  /* 0x000033400b0a7816 */ /* 0x000fe4000000000a */
[----:B------:R-:W-:Y:S02]  /*c4be0*/  LOP3.LUT R9, R13, 0xffff, RZ, 0xc0, !PT ;  /* 0x0000ffff0d097812 */ /* 0x000fe400078ec0ff */
[----:B------:R-:W-:Y:S01]  /*c4bf0*/  LOP3.LUT R8, R8, 0xffff, RZ, 0xc0, !PT ;  /* 0x0000ffff08087812 */ /* 0x000fe200078ec0ff */
[----:B0-----:R-:W-:Y:S01]  /*c4c00*/  VIADD R5, R5, UR5 ;  /* 0x0000000505057c36 */ /* 0x001fe20008000000 */
        /* <DEDUP_REMOVED lines=15> */
[----:B------:R-:W-:-:S03]  /*c4d00*/  ULDC UR6, c[0x0][0x248] ;  /* 0x0000920000067ab9 */ /* 0x000fc60000000800 */
[----:B------:R-:W-:Y:S01]  /*c4d10*/  VIADD R35, R5, UR4 ;  /* 0x0000000405237c36 */ /* 0x000fe20008000000 */
[----:B------:R0:W-:Y:S01]  /*c4d20*/  STL [R1+0x234], R5 ;  /* 0x0002340501007387 */ /* 0x0001e20000100800 */
[----:B------:R-:W-:-:S03]  /*c4d30*/  ULDC UR4, c[0x0][0x248] ;  /* 0x0000920000047ab9 */ /* 0x000fc60000000800 */
[----:B------:R-:W3:Y:S01]  /*c4d40*/  LDL.LU R24, [R1+0x308] ;  /* 0x0003080001187983 */ /* 0x000ee20000300800 */
[----:B--2---:R-:W-:Y:S02]  /*c4d50*/  LOP3.LUT R9, R32, 0xffff, RZ, 0xc0, !PT ;  /* 0x0000ffff20097812 */ /* 0x004fe400078ec0ff */
[----:B----4-:R-:W-:-:S04]  /*c4d60*/  LOP3.LUT R8, R52, 0xffff, RZ, 0xc0, !PT ;  /* 0x0000ffff34087812 */ /* 0x010fc800078ec0ff */
[----:B0-----:R-:W-:Y:S02]  /*c4d70*/  PRMT R5, R9, 0x3340, R8 ;  /* 0x0000334009057816 */ /* 0x001fe40000000008 */
[----:B---3--:R-:W-:Y:S02]  /*c4d80*/  LOP3.LUT R10, R46, 0xffff, RZ, 0xc0, !PT ;  /* 0x0000ffff2e0a7812 */ /* 0x008fe400078ec0ff */
[----:B------:R-:W2:Y:S04]  /*c4d90*/  LDL.LU R46, [R1+0x300] ;  /* 0x00030000012e7983 */ /* 0x000ea80000300800 */
[----:B------:R0:W-:Y:S04]  /*c4da0*/  STL [R1+0x1288], R5 ;  /* 0x0012880501007387 */ /* 0x0001e80000100800 */
[----:B------:R-:W3:Y:S04]  /*c4db0*/  LDL.LU R28, [R1+0x270] ;  /* 0x00027000011c7983 */ /* 0x000ee80000300800 */
[----:B------:R-:W4:Y:S01]  /*c4dc0*/  LDL.LU R52, [R1+0x260] ;  /* 0x0002600001347983 */ /* 0x000f220000300800 */
[----:B------:R-:W-:-:S02]  /*c4dd0*/  LOP3.LUT R11, R60, 0xffff, RZ, 0xc0, !PT ;  /* 0x0000ffff3c0b7812 */ /* 0x000fc400078ec0ff */
[----:B------:R-:W-:Y:S02]  /*c4de0*/  SHF.R.U32.HI R12, RZ, 0x8, R9 ;  /* 0x00000008ff0c7819 */ /* 0x000fe40000011609 */
[----:B------:R-:W-:Y:S02]  /*c4df0*/  SHF.R.U32.HI R9, RZ, 0x8, R8 ;  /* 0x00000008ff097819 */ /* 0x000fe40000011608 */
[----:B------:R-:W-:Y:S01]  /*c4e00*/  PRMT R8, R11, 0x3340, R10 ;  /* 0x000033400b087816 */ /* 0x000fe2000000000a */
[----:B0-----:R-:W-:Y:S01]  /*c4e10*/  VIADD R5, R35, UR7 ;  /* 0x0000000723057c36 */ /* 0x001fe20008000000 */
[----:B------:R-:W-:Y:S01]  /*c4e20*/  SHF.R.U32.HI R13, RZ, 0x8, R11 ;  /* 0x00000008ff0d7819 */ /* 0x000fe2000001160b */
[----:B------:R-:W-:Y:S02]  /*c4e30*/  IMAD.MOV.U32 R30, RZ, RZ, R41 ;  /* 0x000000ffff1e7224 */ /* 0x000fe400078e0029 */
[----:B------:R0:W-:Y:S01]  /*c4e40*/  STL [R1+0x1294], R8 ;  /* 0x0012940801007387 */ /* 0x0001e20000100800 */
[----:B------:R-:W-:Y:S01]  /*c4e50*/  LOP3.LUT R11, R12, 0xffff, RZ, 0xc0, !PT ;  /* 0x0000ffff0c0b7812 */ /* 0x000fe200078ec0ff */
[----:B------:R-:W-:Y:S01]  /*c4e60*/  VIADD R60, R5, UR8 ;  /* 0x00000008053c7c36 */ /* 0x000fe20008000000 */
[----:B------:R-:W-:Y:S01]  /*c4e70*/  ULDC UR7, c[0x0][0x248] ;  /* 0x0000920000077ab9 */ /* 0x000fe20000000800 */
[----:B------:R1:W-:Y:S01]  /*c4e80*/  STL [R1+0x23c], R5 ;  /* 0x00023c0501007387 */ /* 0x0003e20000100800 */
[----:B------:R-:W-:Y:S01]  /*c4e90*/  IMAD.MOV.U32 R32, RZ, RZ, R38 ;  /* 0x000000ffff207224 */ /* 0x000fe200078e0026 */
[----:B------:R-:W-:Y:S01]  /*c4ea0*/  ULDC UR8, c[0x0][0x248] ;  /* 0x0000920000087ab9 */ /* 0x000fe20000000800 */
[----:B0-----:R-:W-:-:S02]  /*c4eb0*/  SHF.R.U32.HI R8, RZ, 0x8, R10 ;  /* 0x00000008ff087819 */ /* 0x001fc4000001160a */
[----:B------:R-:W-:Y:S02]  /*c4ec0*/  LOP3.LUT R10, R9, 0xffff, RZ, 0xc0, !PT ;  /* 0x0000ffff090a7812 */ /* 0x000fe400078ec0ff */
[----:B------:R-:W-:Y:S02]  /*c4ed0*/  LOP3.LUT R9, R13, 0xffff, RZ, 0xc0, !PT ;  /* 0x0000ffff0d097812 */ /* 0x000fe400078ec0ff */
[----:B-1----:R-:W-:Y:S02]  /*c4ee0*/  PRMT R5, R11, 0x3340, R10 ;  /* 0x000033400b057816 */ /* 0x002fe4000000000a */
[----:B------:R-:W-:-:S03]  /*c4ef0*/  LOP3.LUT R8, R8, 0xffff, RZ, 0xc0, !PT ;  /* 0x0000ffff08087812 */ /* 0x000fc600078ec0ff */
[----:B------:R0:W-:Y:S02]  /*c4f00*/  STL [R1+0x117c], R5 ;  /* 0x00117c0501007387 */ /* 0x0001e40000100800 */
[----:B0-----:R-:W-:-:S05]  /*c4f10*/  PRMT R5, R9, 0x3340, R8 ;  /* 0x0000334009057816 */ /* 0x001fca0000000008 */
[----:B------:R0:W-:Y:S01]  /*c4f20*/  STL [R1+0x1180], R5 ;  /* 0x0011800501007387 */ /* 0x0001e20000100800 */
[----:B------:R-:W-:Y:S02]  /*c4f30*/  LOP3.LUT R9, R24, 0xffff, RZ, 0xc0, !PT ;  /* 0x0000ffff18097812 */ /* 0x000fe400078ec0ff */
[----:B--2---:R-:W-:Y:S02]  /*c4f40*/  LOP3.LUT R11, R46, 0xffff, RZ, 0xc0, !PT ;  /* 0x0000ffff2e0b7812 */ /* 0x004fe400078ec0ff */
[----:B---3--:R-:W-:-:S04]  /*c4f50*/  LOP3.LUT R8, R28, 0xffff, RZ, 0xc0, !PT ;  /* 0x0000ffff1c087812 */ /* 0x008fc800078ec0ff */
[----:B0-----:R-:W-:Y:S02]  /*c4f60*/  PRMT R5, R9, 0x3340, R8 ;  /* 0x0000334009057816 */ /* 0x001fe40000000008 */
[----:B----4-:R-:W-:-:S03]  /*c4f70*/  LOP3.LUT R10, R52, 0xffff, RZ, 0xc0, !PT ;  /* 0x0000ffff340a7812 */ /* 0x010fc600078ec0ff */
[----:B------:R0:W-:Y:S04]  /*c4f80*/  STL [R1+0x129c], R5 ;  /* 0x00129c0501007387 */ /* 0x0001e80000100800 */
[----:B------:R-:W2:Y:S01]  /*c4f90*/  LDL.LU R20, [R1+0x30c] ;  /* 0x00030c0001147983 */ /* 0x000ea20000300800 */
[----:B0-----:R-:W-:-:S05]  /*c4fa0*/  PRMT R5, R11, 0x3340, R10 ;  /* 0x000033400b057816 */ /* 0x001fca000000000a */
[----:B------:R0:W-:Y:S04]  /*c4fb0*/  STL [R1+0x12ac], R5 ;  /* 0x0012ac0501007387 */ /* 0x0001e80000100800 */
[----:B------:R-:W3:Y:S04]  /*c4fc0*/  LDL.LU R22, [R1+0x304] ;  /* 0x0003040001167983 */ /* 0x000ee80000300800 */
[----:B------:R-:W4:Y:S04]  /*c4fd0*/  LDL.LU R24, [R1+0x280] ;  /* 0x0002800001187983 */ /* 0x000f280000300800 */
[----:B------:R-:W3:Y:S01]  /*c4fe0*/  LDL.LU R28, [R1+0x26c] ;  /* 0x00026c00011c7983 */ /* 0x000ee20000300800 */
[----:B------:R-:W-:Y:S01]  /*c4ff0*/  VIADD R33, R60, UR5 ;  /* 0x000000053c217c36 */ /* 0x000fe20008000000 */
[----:B------:R-:W-:-:S03]  /*c5000*/  ULDC UR5, c[0x0][0x248] ;  /* 0x0000920000057ab9 */ /* 0x000fc60000000800 */
[----:B------:R-:W-:Y:S01]  /*c5010*/  VIADD R41, R33, UR4 ;  /* 0x0000000421297c36 */ /* 0x000fe20008000000 */
[----:B------:R-:W-:-:S03]  /*c5020*/  ULDC UR4, c[0x0][0x248] ;  /* 0x0000920000047ab9 */ /* 0x000fc60000000800 */
[----:B------:R-:W-:Y:S01]  /*c5030*/  VIADD R48, R41, UR4 ;  /* 0x0000000429307c36 */ /* 0x000fe20008000000 */
[----:B------:R-:W-:-:S03]  /*c5040*/  ULDC UR4, c[0x0][0x248] ;  /* 0x0000920000047ab9 */ /* 0x000fc60000000800 */
[----:B------:R-:W-:Y:S01]  /*c5050*/  VIADD R38, R48, UR5 ;  /* 0x0000000530267c36 */ /* 0x000fe20008000000 */
[----:B------:R-:W-:Y:S01]  /*c5060*/  SHF.R.U32.HI R13, RZ, 0x8, R8 ;  /* 0x00000008ff0d7819 */ /* 0x000fe20000011608 */
[----:B------:R-:W-:Y:S02]  /*c5070*/  ULDC UR5, c[0x0][0x248] ;  /* 0x0000920000057ab9 */ /* 0x000fe40000000800 */
[----:B------:R-:W-:Y:S01]  /*c5080*/  VIADD R46, R38, UR6 ;  /* 0x00000006262e7c36 */ /* 0x000fe20008000000 */
[----:B------:R-:W-:Y:S01]  /*c5090*/  SHF.R.U32.HI R12, RZ, 0x8, R11 ;  /* 0x00000008ff0c7819 */ /* 0x000fe2000001160b */
[----:B------:R-:W-:Y:S02]  /*c50a0*/  ULDC UR6, c[0x0][0x248] ;  /* 0x0000920000067ab9 */ /* 0x000fe40000000800 */
[----:B------:R-:W-:Y:S01]  /*c50b0*/  VIADD R52, R46, UR4 ;  /* 0x000000042e347c36 */ /* 0x000fe20008000000 */
[----:B------:R-:W-:Y:S01]  /*c50c0*/  SHF.R.U32.HI R14, RZ, 0x8, R9 ;  /* 0x00000008ff0e7819 */ /* 0x000fe20000011609 */
[----:B------:R-:W-:-:S02]  /*c50d0*/  ULDC UR4, c[0x0][0x248] ;  /* 0x0000920000047ab9 */ /* 0x000fc40000000800 */
[----:B------:R-:W-:Y:S01]  /*c50e0*/  VIADD R8, R52, UR7 ;  /* 0x0000000734087c36 */ /* 0x000fe20008000000 */
[----:B------:R-:W-:Y:S01]  /*c50f0*/  SHF.R.U32.HI R11, RZ, 0x8, R10 ;  /* 0x00000008ff0b7819 */ /* 0x000fe2000001160a */
[----:B------:R-:W-:Y:S02]  /*c5100*/  ULDC UR7, c[0x0][0x248] ;  /* 0x0000920000077ab9 */ /* 0x000fe40000000800 */
[----:B------:R-:W-:Y:S01]  /*c5110*/  VIADD R9, R8, UR8 ;  /* 0x0000000808097c36 */ /* 0x000fe20008000000 */
[----:B------:R-:W-:Y:S01]  /*c5120*/  LOP3.LUT R12, R12, 0xffff, RZ, 0xc0, !PT ;  /* 0x0000ffff0c0c7812 */ /* 0x000fe200078ec0ff */
[----:B------:R-:W-:Y:S01]  /*c5130*/  ULDC UR8, c[0x0][0x248] ;  /* 0x0000920000087ab9 */ /* 0x000fe20000000800 */
[----:B------:R-:W-:Y:S01]  /*c5140*/  LOP3.LUT R11, R11, 0xffff, RZ, 0xc0, !PT ;  /* 0x0000ffff0b0b7812 */ /* 0x000fe200078ec0ff */
[----:B------:R-:W-:Y:S01]  /*c5150*/  VIADD R10, R9, UR5 ;  /* 0x00000005090a7c36 */ /* 0x000fe20008000000 */
[----:B------:R-:W-:Y:S02]  /*c5160*/  LOP3.LUT R14, R14, 0xffff, RZ, 0xc0, !PT ;  /* 0x0000ffff0e0e7812 */ /* 0x000fe400078ec0ff */
[----:B------:R-:W-:Y:S01]  /*c5170*/  LOP3.LUT R13, R13, 0xffff, RZ, 0xc0, !PT ;  /* 0x0000ffff0d0d7812 */ /* 0x000fe200078ec0ff */
[----:B------:R1:W-:Y:S01]  /*c5180*/  STL.64 [R1+0x4498], R8 ;  /* 0x0044980801007387 */ /* 0x0003e20000100a00 */
[----:B0-----:R-:W-:Y:S01]  /*c5190*/  PRMT R5, R12, 0x3340, R11 ;  /* 0x000033400c057816 */ /* 0x001fe2000000000b */
[----:B------:R-:W-:Y:S01]  /*c51a0*/  VIADD R11, R10, UR4 ;  /* 0x000000040a0b7c36 */ /* 0x000fe20008000000 */
[----:B------:R-:W-:Y:S01]  /*c51b0*/  ULDC UR4, c[0x0][0x248] ;  /* 0x0000920000047ab9 */ /* 0x000fe20000000800 */
[----:B------:R-:W-:-:S02]  /*c51c0*/  ULDC UR5, c[0x0][0x248] ;  /* 0x0000920000057ab9 */ /* 0x000fc40000000800 */
[----:B------:R-:W-:Y:S01]  /*c51d0*/  VIADD R12, R11, UR4 ;  /* 0x000000040b0c7c36 */ /* 0x000fe20008000000 */
[----:B------:R-:W-:Y:S01]  /*c51e0*/  ULDC UR4, c[0x0][0x248] ;  /* 0x0000920000047ab9 */ /* 0x000fe20000000800 */
[----:B-1----:R-:W-:Y:S02]  /*c51f0*/  PRMT R8, R14, 0x3340, R13 ;  /* 0x000033400e087816 */ /* 0x002fe4000000000d */
[----:B------:R-:W-:Y:S01]  /*c5200*/  VIADD R13, R12, UR5 ;  /* 0x000000050c0d7c36 */ /* 0x000fe20008000000 */
[----:B------:R-:W-:Y:S02]  /*c5210*/  ULDC UR5, c[0x0][0x248] ;  /* 0x0000920000057ab9 */ /* 0x000fe40000000800 */
[----:B------:R-:W-:Y:S04]  /*c5220*/  STL [R1+0x1184], R8 ;  /* 0x0011840801007387 */ /* 0x000fe80000100800 */
[----:B------:R0:W-:Y:S04]  /*c5230*/  STL [R1+0x1194], R5 ;  /* 0x0011940501007387 */ /* 0x0001e80000100800 */
[----:B------:R-:W-:Y:S04]  /*c5240*/  STL.64 [R1+0x44a0], R10 ;  /* 0x0044a00a01007387 */ /* 0x000fe80000100a00 */
[----:B------:R-:W-:Y:S01]  /*c5250*/  STL.64 [R1+0x4488], R12 ;  /* 0x0044880c01007387 */ /* 0x000fe20000100a00 */
[----:B------:R-:W-:Y:S01]  /*c5260*/  VIADD R14, R13, UR6 ;  /* 0x000000060d0e7c36 */ /* 0x000fe20008000000 */
[----:B------:R-:W-:-:S03]  /*c5270*/  ULDC UR6, c[0x0][0x244] ;  /* 0x0000910000067ab9 */ /* 0x000fc60000000800 */
[----:B------:R-:W-:Y:S01]  /*c5280*/  VIADD R15, R14, UR4 ;  /* 0x000000040e0f7c36 */ /* 0x000fe20008000000 */
[----:B------:R-:W-:Y:S01]  /*c5290*/  ULDC UR4, c[0x0][0x248] ;  /* 0x0000920000047ab9 */ /* 0x000fe20000000800 */
[----:B--2---:R-:W-:Y:S02]  /*c52a0*/  LOP3.LUT R17, R20, 0xffff, RZ, 0xc0, !PT ;  /* 0x0000ffff14117812 */ /* 0x004fe400078ec0ff */
[----:B----4-:R-:W-:-:S04]  /*c52b0*/  LOP3.LUT R16, R24, 0xffff, RZ, 0xc0, !PT ;  /* 0x0000ffff18107812 */ /* 0x010fc800078ec0ff */
[----:B0-----:R-:W-:-:S05]  /*c52c0*/  PRMT R5, R17, 0x3340, R16 ;  /* 0x0000334011057816 */ /* 0x001fca0000000010 */
[----:B------:R0:W-:Y:S04]  /*c52d0*/  STL [R1+0x12b0], R5 ;  /* 0x0012b00501007387 */ /* 0x0001e80000100800 */
[----:B0-----:R-:W2:Y:S01]  /*c52e0*/  LDL R5, [R1+0xea4] ;  /* 0x000ea40001057983 */ /* 0x001ea20000100800 */
[----:B---3--:R-:W-:Y:S01]  /*c52f0*/  LOP3.LUT R18, R28, 0xffff, RZ, 0xc0, !PT ;  /* 0x0000ffff1c127812 */ /* 0x008fe200078ec0ff */
[----:B------:R-:W-:Y:S02]  /*c5300*/  IMAD.MOV.U32 R28, RZ, RZ, R3 ;  /* 0x000000ffff1c7224 */ /* 0x000fe400078e0003 */
[----:B------:R-:W-:Y:S01]  /*c5310*/  IMAD.MOV.U32 R3, RZ, RZ, R0 ;  /* 0x000000ffff037224 */ /* 0x000fe200078e0000 */
[----:B------:R-:W-:Y:S04]  /*c5320*/  STL.64 [R1+0x4490], R14 ;  /* 0x0044900e01007387 */ /* 0x000fe80000100a00 */
[----:B------:R-:W3:Y:S01]  /*c5330*/  LDL R0, [R1+0xea0] ;  /* 0x000ea00001007983 */ /* 0x000ee20000100800 */
[----:B------:R-:W-:-:S02]  /*c5340*/  LOP3.LUT R19, R22, 0xffff, RZ, 0xc0, !PT ;  /* 0x0000ffff16137812 */ /* 0x000fc400078ec0ff */
[----:B------:R-:W-:Y:S01]  /*c5350*/  SHF.R.U32.HI R21, RZ, 0x8, R16 ;  /* 0x00000008ff157819 */ /* 0x000fe20000011610 */
[----:B------:R-:W-:Y:S01]  /*c5360*/  VIADD R16, R15, UR7 ;  /* 0x000000070f107c36 */ /* 0x000fe20008000000 */
[----:B------:R-:W-:Y:S02]  /*c5370*/  SHF.R.U32.HI R20, RZ, 0x8, R19 ;  /* 0x00000008ff147819 */ /* 0x000fe40000011613 */
[--C-:B------:R-:W-:Y:S02]  /*c5380*/  PRMT R8, R19, 0x3340, R18.reuse ;  /* 0x0000334013087816 */ /* 0x100fe40000000012 */
[----:B------:R-:W-:Y:S01]  /*c5390*/  SHF.R.U32.HI R22, RZ, 0x8, R17 ;  /* 0x00000008ff167819 */ /* 0x000fe20000011611 */
[----:B------:R-:W-:Y:S01]  /*c53a0*/  VIADD R17, R16, UR8 ;  /* 0x0000000810117c36 */ /* 0x000fe20008000000 */
[----:B------:R-:W-:Y:S02]  /*c53b0*/  SHF.R.U32.HI R19, RZ, 0x8, R18 ;  /* 0x00000008ff137819 */ /* 0x000fe40000011612 */
[----:B------:R-:W-:Y:S01]  /*c53c0*/  LOP3.LUT R20, R20, 0xffff, RZ, 0xc0, !PT ;  /* 0x0000ffff14147812 */ /* 0x000fe200078ec0ff */
[----:B------:R-:W-:Y:S01]  /*c53d0*/  VIADD R18, R17, UR5 ;  /* 0x0000000511127c36 */ /* 0x000fe20008000000 */
[----:B------:R-:W-:Y:S01]  /*c53e0*/  LOP3.LUT R19, R19, 0xffff, RZ, 0xc0, !PT ;  /* 0x0000ffff13137812 */ /* 0x000fe200078ec0ff */
[----:B------:R0:W-:Y:S01]  /*c53f0*/  STL [R1+0x12d8], R8 ;  /* 0x0012d80801007387 */ /* 0x0001e20000100800 */
[----:B------:R-:W-:Y:S01]  /*c5400*/  LOP3.LUT R22, R22, 0xffff, RZ, 0xc0, !PT ;  /* 0x0000ffff16167812 */ /* 0x000fe200078ec0ff */
[----:B------:R-:W-:Y:S01]  /*c5410*/  ULDC UR5, c[0x0][0x248] ;  /* 0x0000920000057ab9 */ /* 0x000fe20000000800 */
[----:B------:R-:W-:Y:S01]  /*c5420*/  LOP3.LUT R21, R21, 0xffff, RZ, 0xc0, !PT ;  /* 0x0000ffff15157812 */ /* 0x000fe200078ec0ff */
[----:B------:R-:W-:Y:S01]  /*c5430*/  ULDC UR8, c[0x0][0x248] ;  /* 0x0000920000087ab9 */ /* 0x000fe20000000800 */
[----:B0-----:R-:W-:Y:S01]  /*c5440*/  PRMT R8, R20, 0x3340, R19 ;  /* 0x0000334014087816 */ /* 0x001fe20000000013 */
[----:B------:R-:W-:Y:S01]  /*c5450*/  VIADD R19, R18, UR4 ;  /* 0x0000000412137c36 */ /* 0x000fe20008000000 */
[----:B------:R-:W-:Y:S01]  /*c5460*/  PRMT R9, R22, 0x3340, R21 ;  /* 0x0000334016097816 */ /* 0x000fe20000000015 */
[----:B------:R-:W-:-:S02]  /*c5470*/  ULDC UR4, c[0x0][0x244] ;  /* 0x0000910000047ab9 */ /* 0x000fc40000000800 */
[----:B------:R-:W-:Y:S01]  /*c5480*/  VIADD R20, R19, UR5 ;  /* 0x0000000513147c36 */ /* 0x000fe20008000000 */
[----:B------:R-:W-:Y:S01]  /*c5490*/  ULDC UR5, c[0x0][0x248] ;  /* 0x0000920000057ab9 */ /* 0x000fe20000000800 */
[----:B------:R-:W-:Y:S02]  /*c54a0*/  STL.64 [R1+0x4478], R16 ;  /* 0x0044781001007387 */ /* 0x000fe40000100a00 */
[----:B------:R-:W-:Y:S02]  /*c54b0*/  VIADD R21, R20, UR5 ;  /* 0x0000000514157c36 */ /* 0x000fe40008000000 */
[----:B------:R-:W-:Y:S02]  /*c54c0*/  STL [R1+0x119c], R9 ;  /* 0x00119c0901007387 */ /* 0x000fe40000100800 */
[----:B------:R-:W-:Y:S01]  /*c54d0*/  VIADD R22, R21, UR8 ;  /* 0x0000000815167c36 */ /* 0x000fe20008000000 */
[----:B------:R-:W-:Y:S01]  /*c54e0*/  ULDC UR8, c[0x0][0x248] ;  /* 0x0000920000087ab9 */ /* 0x000fe20000000800 */
[----:B------:R0:W-:Y:S01]  /*c54f0*/  STL [R1+0x11a4], R8 ;  /* 0x0011a40801007387 */ /* 0x0001e20000100800 */
[----:B------:R-:W-:-:S02]  /*c5500*/  IMAD.MOV.U32 R54, RZ, RZ, R28 ;  /* 0x000000ffff367224 */ /* 0x000fc400078e001c */
[----:B0-----:R-:W-:Y:S02]  /*c5510*/  IMAD.MOV.U32 R8, RZ, RZ, R23 ;  /* 0x000000ffff087224 */ /* 0x001fe400078e0017 */
[----:B------:R-:W-:Y:S02]  /*c5520*/  IMAD.MOV.U32 R9, RZ, RZ, R32 ;  /* 0x000000ffff097224 */ /* 0x000fe400078e0020 */
[----:B------:R-:W-:Y:S02]  /*c5530*/  IMAD.MOV.U32 R16, RZ, RZ, R33 ;  /* 0x000000ffff107224 */ /* 0x000fe400078e0021 */
[----:B------:R-:W-:Y:S01]  /*c5540*/  IMAD.MOV.U32 R13, RZ, RZ, R34 ;  /* 0x000000ffff0d7224 */ /* 0x000fe200078e0022 */
[----:B------:R0:W-:Y:S04]  /*c5550*/  STL.64 [R1+0x4468], R18 ;  /* 0x0044681201007387 */ /* 0x0001e80000100a00 */
[----:B------:R1:W-:Y:S01]  /*c5560*/  STL.64 [R1+0x4470], R20 ;  /* 0x0044701401007387 */ /* 0x0003e20000100a00 */
[----:B0-----:R-:W-:-:S02]  /*c5570*/  IMAD.MOV.U32 R18, RZ, RZ, R35 ;  /* 0x000000ffff127224 */ /* 0x001fc400078e0023 */
[----:B--2---:R-:W-:Y:S01]  /*c5580*/  IMAD R26, R5, UR4, RZ ;  /* 0x00000004051a7c24 */ /* 0x004fe2000f8e02ff */
[----:B------:R-:W-:-:S04]  /*c5590*/  ULDC.64 UR4, c[0x0][0x220] ;  /* 0x0000880000047ab9 */ /* 0x000fc80000000a00 */
[----:B------:R-:W-:Y:S01]  /*c55a0*/  IADD3 R23, P3, R26, UR4, RZ ;  /* 0x000000041a177c10 */ /* 0x000fe2000ff7e0ff */
[----:B------:R-:W-:Y:S02]  /*c55b0*/  ULDC UR4, c[0x0][0x248] ;  /* 0x0000920000047ab9 */ /* 0x000fe40000000800 */
[----:B------:R-:W-:Y:S01]  /*c55c0*/  VIADD R25, R22, UR4 ;  /* 0x0000000416197c36 */ /* 0x000fe20008000000 */
[----:B------:R-:W-:-:S03]  /*c55d0*/  ULDC UR4, c[0x0][0x248] ;  /* 0x0000920000047ab9 */ /* 0x000fc60000000800 */
[----:B------:R-:W-:Y:S01]  /*c55e0*/  VIADD R28, R25, UR4 ;  /* 0x00000004191c7c36 */ /* 0x000fe20008000000 */
[----:B------:R-:W-:Y:S01]  /*c55f0*/  ULDC UR4, c[0x0][0x248] ;  /* 0x0000920000047ab9 */ /* 0x000fe20000000800 */
[----:B---3--:R-:W-:Y:S01]  /*c5600*/  IMAD R27, R0, UR6, RZ ;  /* 0x00000006001b7c24 */ /* 0x008fe2000f8e02ff */
[----:B------:R-:W-:Y:S01]  /*c5610*/  LEA.HI.X.SX32 R26, R26, UR5, 0x1, P3 ;  /* 0x000000051a1a7c11 */ /* 0x000fe200098f0eff */
[----:B------:R-:W-:Y:S01]  /*c5620*/  VIADD R29, R28, UR4 ;  /* 0x000000041c1d7c36 */ /* 0x000fe20008000000 */
[----:B------:R-:W-:Y:S01]  /*c5630*/  ULDC UR5, c[0x0][0x248] ;  /* 0x0000920000057ab9 */ /* 0x000fe20000000800 */
[----:B------:R-:W-:Y:S01]  /*c5640*/  IMAD.MOV.U32 R5, RZ, RZ, R30 ;  /* 0x000000ffff057224 */ /* 0x000fe200078e001e */
[----:B------:R-:W-:Y:S01]  /*c5650*/  ULDC.64 UR6, c[0x0][0x220] ;  /* 0x0000880000067ab9 */ /* 0x000fe20000000a00 */
[----:B------:R-:W-:Y:S01]  /*c5660*/  VIADD R30, R29, UR5 ;  /* 0x000000051d1e7c36 */ /* 0x000fe20008000000 */
[C---:B------:R-:W-:Y:S01]  /*c5670*/  IADD3 R24, P4, R27.reuse, UR6, RZ ;  /* 0x000000061b187c10 */ /* 0x040fe2000ff9e0ff */
[----:B------:R-:W-:Y:S01]  /*c5680*/  ULDC UR6, c[0x0][0x248] ;  /* 0x0000920000067ab9 */ /* 0x000fe20000000800 */
[----:B------:R-:W-:Y:S01]  /*c5690*/  ULDC UR4, c[0x0][0x248] ;  /* 0x0000920000047ab9 */ /* 0x000fe20000000800 */
[----:B------:R-:W-:Y:S01]  /*c56a0*/  VIADD R31, R30, UR6 ;  /* 0x000000061e1f7c36 */ /* 0x000fe20008000000 */
[----:B------:R-:W-:Y:S01]  /*c56b0*/  LEA.HI.X.SX32 R27, R27, UR7, 0x1, P4 ;  /* 0x000000071b1b7c11 */ /* 0x000fe2000a0f0eff */
[----:B------:R-:W-:Y:S01]  /*c56c0*/  ULDC UR7, c[0x0][0x248] ;  /* 0x0000920000077ab9 */ /* 0x000fe20000000800 */
[----:B------:R-:W-:Y:S01]  /*c56d0*/  ULDC UR5, c[0x0][0x248] ;  /* 0x0000920000057ab9 */ /* 0x000fe20000000800 */
[----:B------:R-:W-:Y:S01]  /*c56e0*/  VIADD R32, R31, UR4 ;  /* 0x000000041f207c36 */ /* 0x000fe20008000000 */
[----:B------:R0:W-:Y:S01]  /*c56f0*/  STL.64 [R1+0x4458], R28 ;  /* 0x0044581c01007387 */ /* 0x0001e20000100a00 */
[----:B------:R-:W-:Y:S01]  /*c5700*/  IMAD.MOV.U32 R19, RZ, RZ, R38 ;  /* 0x000000ffff137224 */ /* 0x000fe200078e0026 */
[----:B------:R-:W-:Y:S01]  /*c5710*/  ULDC UR4, c[0x0][0x248] ;  /* 0x0000920000047ab9 */ /* 0x000fe20000000800 */
[----:B------:R-:W-:Y:S01]  /*c5720*/  VIADD R33, R32, UR7 ;  /* 0x0000000720217c36 */ /* 0x000fe20008000000 */
[----:B------:R-:W-:Y:S01]  /*c5730*/  STL.64 [R1+0x4450], R30 ;  /* 0x0044501e01007387 */ /* 0x000fe20000100a00 */
[----:B------:R-:W-:Y:S01]  /*c5740*/  IMAD.MOV.U32 R11, RZ, RZ, R41 ;  /* 0x000000ffff0b7224 */ /* 0x000fe200078e0029 */
[----:B------:R-:W-:Y:S01]  /*c5750*/  ULDC UR6, c[0x0][0x248] ;  /* 0x0000920000067ab9 */ /* 0x000fe20000000800 */
[----:B------:R-:W-:Y:S01]  /*c5760*/  VIADD R34, R33, UR8 ;  /* 0x0000000821227c36 */ /* 0x000fe20008000000 */
[----:B------:R-:W-:Y:S01]  /*c5770*/  STL.64 [R1+0x4440], R32 ;  /* 0x0044402001007387 */ /* 0x000fe20000100a00 */
[----:B-1----:R-:W-:Y:S01]  /*c5780*/  IMAD.MOV.U32 R20, RZ, RZ, R42 ;  /* 0x000000ffff147224 */ /* 0x002fe200078e002a */
[----:B------:R-:W-:Y:S01]  /*c5790*/  ULDC UR8, c[0x0][0x248] ;  /* 0x0000920000087ab9 */ /* 0x000fe20000000800 */
[----:B------:R-:W-:Y:S01]  /*c57a0*/  VIADD R35, R34, UR5 ;  /* 0x0000000522237c36 */ /* 0x000fe20008000000 */
[----:B------:R-:W-:Y:S01]  /*c57b0*/  ULDC UR5, c[0x0][0x248] ;  /* 0x0000920000057ab9 */ /* 0x000fe20000000800 */
[----:B0-----:R-:W-:Y:S01]  /*c57c0*/  IMAD.MOV.U32 R28, RZ, RZ, R37 ;  /* 0x000000ffff1c7224 */ /* 0x001fe200078e0025 */
[----:B------:R-:W-:-:S02]  /*c57d0*/  ULDC UR7, c[0x0][0x248] ;  /* 0x0000920000077ab9 */ /* 0x000fc40000000800 */
[----:B------:R0:W-:Y:S04]  /*c57e0*/  STL.64 [R1+0x4448], R34 ;  /* 0x0044482201007387 */ /* 0x0001e80000100a00 */
[----:B0-----:R-:W2:Y:S01]  /*c57f0*/  LDL.LU R34, [R1+0x278] ;  /* 0x0002780001227983 */ /* 0x001ea20000300800 */
[----:B------:R-:W-:Y:S02]  /*c5800*/  IMAD.MOV.U32 R31, RZ, RZ, R8 ;  /* 0x000000ffff1f7224 */ /* 0x000fe400078e0008 */
[----:B------:R-:W-:Y:S02]  /*c5810*/  IMAD.MOV.U32 R8, RZ, RZ, R49 ;  /* 0x000000ffff087224 */ /* 0x000fe400078e0031 */
[----:B------:R-:W-:Y:S02]  /*c5820*/  IMAD.MOV.U32 R49, RZ, RZ, R36 ;  /* 0x000000ffff317224 */ /* 0x000fe400078e0024 */
[----:B------:R-:W-:Y:S01]  /*c5830*/  VIADD R36, R35, UR9 ;  /* 0x0000000923247c36 */ /* 0x000fe20008000000 */
[----:B------:R-:W-:-:S03]  /*c5840*/  ULDC UR9, c[0x0][0x248] ;  /* 0x0000920000097ab9 */ /* 0x000fc60000000800 */
[----:B------:R-:W-:Y:S01]  /*c5850*/  VIADD R37, R36, UR10 ;  /* 0x0000000a24257c36 */ /* 0x000fe20008000000 */
[----:B------:R-:W-:-:S03]  /*c5860*/  ULDC UR10, c[0x0][0x248] ;  /* 0x00009200000a7ab9 */ /* 0x000fc60000000800 */
[----:B------:R-:W-:Y:S02]  /*c5870*/  VIADD R38, R37, UR11 ;  /* 0x0000000b25267c36 */ /* 0x000fe40008000000 */
[----:B------:R-:W-:Y:S02]  /*c5880*/  IMAD.MOV.U32 R29, RZ, RZ, R39 ;  /* 0x000000ffff1d7224 */ /* 0x000fe400078e0027 */
[----:B------:R-:W-:Y:S02]  /*c5890*/  IMAD.MOV.U32 R35, RZ, RZ, R40 ;  /* 0x000000ffff237224 */ /* 0x000fe400078e0028 */
[----:B------:R-:W-:Y:S02]  /*c58a0*/  IMAD.MOV.U32 R33, RZ, RZ, R43 ;  /* 0x000000ffff217224 */ /* 0x000fe400078e002b */
[----:B------:R-:W-:Y:S02]  /*c58b0*/  IMAD.MOV.U32 R21, RZ, RZ, R55 ;  /* 0x000000ffff157224 */ /* 0x000fe400078e0037 */
[----:B------:R-:W-:-:S02]  /*c58c0*/  IMAD.MOV.U32 R10, RZ, RZ, R48 ;  /* 0x000000ffff0a7224 */ /* 0x000fc400078e0030 */
[----:B------:R-:W-:Y:S02]  /*c58d0*/  IMAD.MOV.U32 R17, RZ, RZ, R46 ;  /* 0x000000ffff117224 */ /* 0x000fe400078e002e */
[----:B------:R-:W-:Y:S01]  /*c58e0*/  IMAD.MOV.U32 R32, RZ, RZ, R47 ;  /* 0x000000ffff207224 */ /* 0x000fe200078e002f */
[----:B------:R-:W-:Y:S01]  /*c58f0*/  STL.64 [R1+0x4430], R36 ;  /* 0x0044302401007387 */ /* 0x000fe20000100a00 */
[----:B------:R-:W-:Y:S01]  /*c5900*/  VIADD R39, R38, UR12 ;  /* 0x0000000c26277c36 */ /* 0x000fe20008000000 */
[----:B------:R-:W-:Y:S01]  /*c5910*/  ULDC UR12, c[0x0][0x248] ;  /* 0x00009200000c7ab9 */ /* 0x000fe20000000800 */
[----:B------:R-:W-:Y:S01]  /*c5920*/  IMAD.MOV.U32 R15, RZ, RZ, R9 ;  /* 0x000000ffff0f7224 */ /* 0x000fe200078e0009 */
[----:B------:R-:W-:Y:S01]  /*c5930*/  ULDC UR11, c[0x0][0x248] ;  /* 0x00009200000b7ab9 */ /* 0x000fe20000000800 */
[----:B------:R-:W-:Y:S02]  /*c5940*/  VIADD R40, R39, UR13 ;  /* 0x0000000d27287c36 */ /* 0x000fe40008000000 */
[----:B------:R-:W-:-:S02]  /*c5950*/  IMAD.MOV.U32 R55, RZ, RZ, R44 ;  /* 0x000000ffff377224 */ /* 0x000fc400078e002c */
[----:B------:R-:W-:Y:S01]  /*c5960*/  IMAD.MOV.U32 R48, RZ, RZ, R45 ;  /* 0x000000ffff307224 */ /* 0x000fe200078e002d */
[----:B------:R0:W-:Y:S01]  /*c5970*/  STL.64 [R1+0x4428], R38 ;  /* 0x0044282601007387 */ /* 0x0001e20000100a00 */
[----:B------:R-:W-:Y:S01]  /*c5980*/  VIADD R41, R40, UR14 ;  /* 0x0000000e28297c36 */ /* 0x000fe20008000000 */
[----:B------:R-:W-:Y:S01]  /*c5990*/  ULDC UR14, c[0x0][0x248] ;  /* 0x00009200000e7ab9 */ /* 0x000fe20000000800 */
[----:B------:R-:W-:Y:S01]  /*c59a0*/  IMAD.MOV.U32 R9, RZ, RZ, R59 ;  /* 0x000000ffff097224 */ /* 0x000fe200078e003b */
[----:B------:R-:W-:Y:S01]  /*c59b0*/  ULDC UR13, c[0x0][0x248] ;  /* 0x00009200000d7ab9 */ /* 0x000fe20000000800 */
[----:B------:R-:W-:Y:S01]  /*c59c0*/  VIADD R42, R41, UR15 ;  /* 0x0000000f292a7c36 */ /* 0x000fe20008000000 */
[----:B------:R-:W-:Y:S01]  /*c59d0*/  STL.64 [R1+0x4438], R40 ;  /* 0x0044382801007387 */ /* 0x000fe20000100a00 */
[----:B------:R-:W-:Y:S01]  /*c59e0*/  IMAD.MOV.U32 R12, RZ, RZ, R2 ;  /* 0x000000ffff0c7224 */ /* 0x000fe200078e0002 */
[----:B------:R-:W-:Y:S01]  /*c59f0*/  ULDC UR15, c[0x0][0x248] ;  /* 0x00009200000f7ab9 */ /* 0x000fe20000000800 */
[----:B------:R-:W-:Y:S01]  /*c5a00*/  VIADD R43, R42, UR16 ;  /* 0x000000102a2b7c36 */ /* 0x000fe20008000000 */
[----:B------:R-:W-:-:S03]  /*c5a10*/  ULDC UR16, c[0x0][0x248] ;  /* 0x0000920000107ab9 */ /* 0x000fc60000000800 */
[----:B------:R-:W-:Y:S01]  /*c5a20*/  VIADD R44, R43, UR17 ;  /* 0x000000112b2c7c36 */ /* 0x000fe20008000000 */
[----:B------:R-:W-:Y:S01]  /*c5a30*/  STL.64 [R1+0x4460], R42 ;  /* 0x0044602a01007387 */ /* 0x000fe20000100a00 */
[----:B0-----:R-:W-:Y:S01]  /*c5a40*/  IADD3 R38, P6, R57, R24, RZ ;  /* 0x0000001839267210 */ /* 0x001fe20007fde0ff */
[----:B------:R-:W-:Y:S01]  /*c5a50*/  IMAD.MOV.U32 R30, RZ, RZ, R50 ;  /* 0x000000ffff1e7224 */ /* 0x000fe200078e0032 */
[----:B------:R-:W-:Y:S01]  /*c5a60*/  ULDC UR17, c[0x0][0x248] ;  /* 0x0000920000117ab9 */ /* 0x000fe20000000800 */
[----:B------:R-:W-:Y:S01]  /*c5a70*/  VIADD R45, R44, UR18 ;  /* 0x000000122c2d7c36 */ /* 0x000fe20008000000 */
[----:B------:R-:W-:-:S03]  /*c5a80*/  ULDC UR18, c[0x0][0x248] ;  /* 0x0000920000127ab9 */ /* 0x000fc60000000800 */
[----:B------:R-:W-:Y:S01]  /*c5a90*/  VIADD R46, R45, UR43 ;  /* 0x0000002b2d2e7c36 */ /* 0x000fe20008000000 */
[----:B------:R0:W-:Y:S01]  /*c5aa0*/  STL.64 [R1+0x4480], R44 ;  /* 0x0044802c01007387 */ /* 0x0001e20000100a00 */
[----:B------:R-:W-:Y:S01]  /*c5ab0*/  IMAD.MOV.U32 R14, RZ, RZ, R56 ;  /* 0x000000ffff0e7224 */ /* 0x000fe200078e0038 */
[----:B------:R-:W-:Y:S01]  /*c5ac0*/  ULDC UR43, c[0x0][0x248] ;  /* 0x00009200002b7ab9 */ /* 0x000fe20000000800 */
[----:B------:R-:W-:Y:S01]  /*c5ad0*/  VIADD R47, R46, UR46 ;  /* 0x0000002e2e2f7c36 */ /* 0x000fe20008000000 */
[----:B------:R-:W-:-:S03]  /*c5ae0*/  ULDC UR46, c[0x0][0x248] ;  /* 0x00009200002e7ab9 */ /* 0x000fc60000000800 */
[----:B------:R-:W-:Y:S01]  /*c5af0*/  VIADD R59, R47, UR51 ;  /* 0x000000332f3b7c36 */ /* 0x000fe20008000000 */
[----:B------:R-:W-:Y:S01]  /*c5b00*/  STL.64 [R1+0x44a8], R46 ;  /* 0x0044a82e01007387 */ /* 0x000fe20000100a00 */
[----:B------:R-:W-:-:S03]  /*c5b10*/  ULDC UR51, c[0x0][0x248] ;  /* 0x0000920000337ab9 */ /* 0x000fc60000000800 */
[----:B------:R1:W-:Y:S01]  /*c5b20*/  STL.64 [R1+0x44b0], R58 ;  /* 0x0044b03a01007387 */ /* 0x0003e20000100a00 */
[-C--:B0-----:R-:W-:Y:S01]  /*c5b30*/  IADD3 R44, P5, R57, R23.reuse, RZ ;  /* 0x00000017392c7210 */ /* 0x081fe20007fbe0ff */
[----:B------:R-:W-:Y:S01]  /*c5b40*/  VIADD R2, R59, UR42 ;  /* 0x0000002a3b027c36 */ /* 0x000fe20008000000 */
[----:B------:R-:W-:Y:S01]  /*c5b50*/  ULDC UR42, c[0x0][0x248] ;  /* 0x00009200002a7ab9 */ /* 0x000fe20000000800 */
[----:B--2---:R-:W-:Y:S02]  /*c5b60*/  SHF.R.S32.HI R37, RZ, 0x1f, R34 ;  /* 0x0000001fff257819 */ /* 0x004fe40000011422 */
[C---:B-1----:R-:W-:Y:S02]  /*c5b70*/  IADD3 R58, P3, R34.reuse, R23, RZ ;  /* 0x00000017223a7210 */ /* 0x042fe40007f7e0ff */
[----:B------:R-:W-:Y:S02]  /*c5b80*/  IADD3 R46, P4, R34, R24, RZ ;  /* 0x00000018222e7210 */ /* 0x000fe40007f9e0ff */
[----:B------:R-:W-:Y:S01]  /*c5b90*/  SHF.R.S32.HI R34, RZ, 0x1f, R57 ;  /* 0x0000001fff227819 */ /* 0x000fe20000011439 */
[C---:B------:R-:W-:Y:S01]  /*c5ba0*/  IMAD.X R59, R37.reuse, 0x1, R26, P3 ;  /* 0x00000001253b7824 */ /* 0x040fe200018e061a */
[----:B------:R-:W2:Y:S01]  /*c5bb0*/  LDL.LU R57, [R1+0x44d8] ;  /* 0x0044d80001397983 */ /* 0x000ea20000300800 */
[----:B------:R-:W-:-:S02]  /*c5bc0*/  IMAD.X R47, R37, 0x1, R27, P4 ;  /* 0x00000001252f7824 */ /* 0x000fc400020e061b */
[C---:B------:R-:W-:Y:S01]  /*c5bd0*/  IMAD.X R45, R34.reuse, 0x1, R26, P5 ;  /* 0x00000001222d7824 */ /* 0x040fe200028e061a */
[----:B------:R-:W-:Y:S01]  /*c5be0*/  STL.64 [R1+0x1158], R58 ;  /* 0x0011583a01007387 */ /* 0x000fe20000100a00 */
[----:B------:R-:W-:-:S03]  /*c5bf0*/  IMAD.X R39, R34, 0x1, R27, P6 ;  /* 0x0000000122277824 */ /* 0x000fc600030e061b */
[----:B------:R-:W-:Y:S04]  /*c5c00*/  STL.64 [R1+0x1150], R46 ;  /* 0x0011502e01007387 */ /* 0x000fe80000100a00 */
[----:B------:R-:W-:Y:S04]  /*c5c10*/  STL.64 [R1+0x1148], R44 ;  /* 0x0011482c01007387 */ /* 0x000fe80000100a00 */
[----:B------:R-:W3:Y:S04]  /*c5c20*/  LDL.LU R34, [R1+0xf4] ;  /* 0x0000f40001227983 */ /* 0x000ee80000300800 */
[----:B------:R0:W-:Y:S04]  /*c5c30*/  STL.64 [R1+0x1140], R38 ;  /* 0x0011402601007387 */ /* 0x0001e80000100a00 */
[----:B0-----:R-:W4:Y:S01]  /*c5c40*/  LDL.LU R39, [R1+0xbc] ;  /* 0x0000bc0001277983 */ /* 0x001f220000300800 */
[----:B---3--:R-:W-:-:S02]  /*c5c50*/  SHF.R.S32.HI R37, RZ, 0x1f, R34 ;  /* 0x0000001fff257819 */ /* 0x008fc40000011422 */
[C---:B------:R-:W-:Y:S02]  /*c5c60*/  IADD3 R58, P3, R34.reuse, R23, RZ ;  /* 0x00000017223a7210 */ /* 0x040fe40007f7e0ff */
[----:B------:R-:W-:-:S03]  /*c5c70*/  IADD3 R46, P4, R34, R24, RZ ;  /* 0x00000018222e7210 */ /* 0x000fc60007f9e0ff */
[C---:B------:R-:W-:Y:S02]  /*c5c80*/  IMAD.X R59, R37.reuse, 0x1, R26, P3 ;  /* 0x00000001253b7824 */ /* 0x040fe400018e061a */
[----:B------:R-:W-:Y:S01]  /*c5c90*/  IMAD.X R47, R37, 0x1, R27, P4 ;  /* 0x00000001252f7824 */ /* 0x000fe200020e061b */
[----:B----4-:R-:W-:Y:S02]  /*c5ca0*/  SHF.R.S32.HI R34, RZ, 0x1f, R39 ;  /* 0x0000001fff227819 */ /* 0x010fe40000011427 */
[C---:B------:R-:W-:Y:S02]  /*c5cb0*/  IADD3 R44, P5, R39.reuse, R23, RZ ;  /* 0x00000017272c7210 */ /* 0x040fe40007fbe0ff */
[----:B------:R-:W-:-:S03]  /*c5cc0*/  IADD3 R38, P6, R39, R24, RZ ;  /* 0x0000001827267210 */ /* 0x000fc60007fde0ff */
        /* <DEDUP_REMOVED lines=304> */
[C---:B------:R-:W-:Y:S02]  /*c6fd0*/  IMAD.X R45, R34.reuse, 0x1, R26, P5 ;  /* 0x00000001222d7824 */ /* 0x040fe400028e061a */
[----:B------:R-:W-:Y:S01]  /*c6fe0*/  IMAD.X R39, R34, 0x1, R27, P6 ;  /* 0x0000000122277824 */ /* 0x000fe200030e061b */
[----:B------:R-:W-:Y:S04]  /*c6ff0*/  STL.64 [R1+0xed8], R58 ;  /* 0x000ed83a01007387 */ /* 0x000fe80000100a00 */
[----:B------:R-:W-:Y:S04]  /*c7000*/  STL.64 [R1+0xed0], R46 ;  /* 0x000ed02e01007387 */ /* 0x000fe80000100a00 */
[----:B------:R-:W-:Y:S04]  /*c7010*/  STL.64 [R1+0xec8], R44 ;  /* 0x000ec82c01007387 */ /* 0x000fe80000100a00 */
[----:B------:R0:W-:Y:S04]  /*c7020*/  STL.64 [R1+0xec0], R38 ;  /* 0x000ec02601007387 */ /* 0x0001e80000100a00 */
[----:B0-----:R-:W3:Y:S01]  /*c7030*/  LDL.LU R39, [R1+0x4] ;  /* 0x0000040001277983 */ /* 0x001ee20000300800 */
[----:B------:R-:W-:-:S02]  /*c7040*/  IMAD.MOV.U32 R34, RZ, RZ, R32 ;  /* 0x000000ffff227224 */ /* 0x000fc400078e0020 */
[----:B------:R-:W-:Y:S02]  /*c7050*/  IMAD.MOV.U32 R32, RZ, RZ, R30 ;  /* 0x000000ffff207224 */ /* 0x000fe400078e001e */
[----:B------:R-:W-:Y:S02]  /*c7060*/  IMAD.MOV.U32 R30, RZ, RZ, R4 ;  /* 0x000000ffff1e7224 */ /* 0x000fe400078e0004 */
[----:B------:R-:W-:Y:S02]  /*c7070*/  IMAD.MOV.U32 R37, RZ, RZ, R35 ;  /* 0x000000ffff257224 */ /* 0x000fe400078e0023 */
[----:B------:R-:W-:Y:S02]  /*c7080*/  IMAD.MOV.U32 R35, RZ, RZ, R33 ;  /* 0x000000ffff237224 */ /* 0x000fe400078e0021 */
[----:B------:R-:W-:Y:S02]  /*c7090*/  IMAD.MOV.U32 R33, RZ, RZ, R13 ;  /* 0x000000ffff217224 */ /* 0x000fe400078e000d */
[----:B------:R-:W-:-:S02]  /*c70a0*/  IMAD.MOV.U32 R13, RZ, RZ, R8 ;  /* 0x000000ffff0d7224 */ /* 0x000fc400078e0008 */
[----:B------:R-:W-:Y:S01]  /*c70b0*/  IMAD.MOV.U32 R8, RZ, RZ, R5 ;  /* 0x000000ffff087224 */ /* 0x000fe200078e0005 */
[----:B---3--:R-:W-:Y:S02]  /*c70c0*/  SHF.R.S32.HI R58, RZ, 0x1f, R39 ;  /* 0x0000001fff3a7819 */ /* 0x008fe40000011427 */
[C---:B------:R-:W-:Y:S02]  /*c70d0*/  IADD3 R4, P3, R39.reuse, R23, RZ ;  /* 0x0000001727047210 */ /* 0x040fe40007f7e0ff */
[----:B------:R-:W-:Y:S02]  /*c70e0*/  IADD3 R46, P4, R39, R24, RZ ;  /* 0x00000018272e7210 */ /* 0x000fe40007f9e0ff */
[----:B------:R-:W3:Y:S01]  /*c70f0*/  LDL.LU R39, [R1] ;  /* 0x0000000001277983 */ /* 0x000ee20000300800 */
[----:B------:R-:W-:-:S05]  /*c7100*/  IMAD.X R5, R58, 0x1, R26, P3 ;  /* 0x000000013a057824 */ /* 0x000fca00018e061a */
[----:B------:R0:W-:Y:S04]  /*c7110*/  STL.64 [R1+0xeb8], R4 ;  /* 0x000eb80401007387 */ /* 0x0001e80000100a00 */
[----:B0-----:R-:W4:Y:S01]  /*c7120*/  LDL.LU.64 R4, [R1+0x44d0] ;  /* 0x0044d00001047983 */ /* 0x001f220000300a00 */
[----:B------:R-:W-:Y:S01]  /*c7130*/  IMAD.X R47, R58, 0x1, R27, P4 ;  /* 0x000000013a2f7824 */ /* 0x000fe200020e061b */
[----:B------:R-:W-:-:S04]  /*c7140*/  IADD3 R58, P3, R61, R23, RZ ;  /* 0x000000173d3a7210 */ /* 0x000fc80007f7e0ff */
[----:B------:R0:W-:Y:S02]  /*c7150*/  STL.64 [R1+0xeb0], R46 ;  /* 0x000eb02e01007387 */ /* 0x0001e40000100a00 */
[-C--:B0-----:R-:W-:Y:S02]  /*c7160*/  IADD3 R46, P4, R61, R24.reuse, RZ ;  /* 0x000000183d2e7210 */ /* 0x081fe40007f9e0ff */
[----:B---3--:R-:W-:Y:S02]  /*c7170*/  SHF.R.S32.HI R43, RZ, 0x1f, R39 ;  /* 0x0000001fff2b7819 */ /* 0x008fe40000011427 */
[C---:B------:R-:W-:Y:S02]  /*c7180*/  IADD3 R44, P5, R39.reuse, R23, RZ ;  /* 0x00000017272c7210 */ /* 0x040fe40007fbe0ff */
[----:B------:R-:W-:-:S03]  /*c7190*/  IADD3 R38, P6, R39, R24, RZ ;  /* 0x0000001827267210 */ /* 0x000fc60007fde0ff */
[C---:B------:R-:W-:Y:S02]  /*c71a0*/  IMAD.X R45, R43.reuse, 0x1, R26, P5 ;  /* 0x000000012b2d7824 */ /* 0x040fe400028e061a */
[----:B------:R-:W-:Y:S01]  /*c71b0*/  IMAD.X R39, R43, 0x1, R27, P6 ;  /* 0x000000012b277824 */ /* 0x000fe200030e061b */
[----:B------:R-:W-:Y:S02]  /*c71c0*/  SHF.R.S32.HI R43, RZ, 0x1f, R61 ;  /* 0x0000001fff2b7819 */ /* 0x000fe4000001143d */
[----:B------:R0:W-:Y:S04]  /*c71d0*/  STL.64 [R1+0xea8], R44 ;  /* 0x000ea82c01007387 */ /* 0x0001e80000100a00 */
[----:B------:R1:W-:Y:S01]  /*c71e0*/  STL.64 [R1+0xe98], R38 ;  /* 0x000e982601007387 */ /* 0x0003e20000100a00 */
[----:B----4-:R-:W-:Y:S01]  /*c71f0*/  SHF.R.S32.HI R61, RZ, 0x1f, R4 ;  /* 0x0000001fff3d7819 */ /* 0x010fe20000011404 */
[C---:B------:R-:W-:Y:S01]  /*c7200*/  IMAD.X R59, R43.reuse, 0x1, R26, P3 ;  /* 0x000000012b3b7824 */ /* 0x040fe200018e061a */
[C---:B0-----:R-:W-:Y:S01]  /*c7210*/  IADD3 R44, P5, R4.reuse, R23, RZ ;  /* 0x00000017042c7210 */ /* 0x041fe20007fbe0ff */
[----:B------:R-:W-:Y:S01]  /*c7220*/  IMAD.X R47, R43, 0x1, R27, P4 ;  /* 0x000000012b2f7824 */ /* 0x000fe200020e061b */
[----:B-1----:R-:W-:-:S03]  /*c7230*/  IADD3 R38, P6, R4, R24, RZ ;  /* 0x0000001804267210 */ /* 0x002fc60007fde0ff */
[C---:B------:R-:W-:Y:S01]  /*c7240*/  IMAD.X R45, R61.reuse, 0x1, R26, P5 ;  /* 0x000000013d2d7824 */ /* 0x040fe200028e061a */
[----:B------:R-:W-:Y:S01]  /*c7250*/  STL.64 [R1+0xe90], R58 ;  /* 0x000e903a01007387 */ /* 0x000fe20000100a00 */
[----:B------:R-:W-:-:S03]  /*c7260*/  IMAD.X R39, R61, 0x1, R27, P6 ;  /* 0x000000013d277824 */ /* 0x000fc600030e061b */
[----:B------:R-:W-:Y:S04]  /*c7270*/  STL.64 [R1+0xe88], R46 ;  /* 0x000e882e01007387 */ /* 0x000fe80000100a00 */
[----:B------:R-:W-:Y:S04]  /*c7280*/  STL.64 [R1+0xe80], R44 ;  /* 0x000e802c01007387 */ /* 0x000fe80000100a00 */
[----:B------:R0:W-:Y:S02]  /*c7290*/  STL.64 [R1+0xe78], R38 ;  /* 0x000e782601007387 */ /* 0x0001e40000100a00 */
[----:B0-----:R-:W-:-:S02]  /*c72a0*/  IMAD.MOV.U32 R39, RZ, RZ, R37 ;  /* 0x000000ffff277224 */ /* 0x001fc400078e0025 */
[----:B------:R-:W-:Y:S02]  /*c72b0*/  IMAD.MOV.U32 R37, RZ, RZ, R34 ;  /* 0x000000ffff257224 */ /* 0x000fe400078e0022 */
[----:B------:R-:W-:Y:S02]  /*c72c0*/  IMAD.MOV.U32 R34, RZ, RZ, R35 ;  /* 0x000000ffff227224 */ /* 0x000fe400078e0023 */
[----:B------:R-:W-:Y:S02]  /*c72d0*/  IMAD.MOV.U32 R35, RZ, RZ, R32 ;  /* 0x000000ffff237224 */ /* 0x000fe400078e0020 */
[----:B------:R-:W-:Y:S02]  /*c72e0*/  IMAD.MOV.U32 R32, RZ, RZ, R33 ;  /* 0x000000ffff207224 */ /* 0x000fe400078e0021 */
[----:B------:R-:W-:Y:S02]  /*c72f0*/  IMAD.MOV.U32 R33, RZ, RZ, R30 ;  /* 0x000000ffff217224 */ /* 0x000fe400078e001e */
[----:B------:R-:W-:-:S02]  /*c7300*/  IMAD.MOV.U32 R30, RZ, RZ, R31 ;  /* 0x000000ffff1e7224 */ /* 0x000fc400078e001f */
[----:B------:R-:W-:Y:S02]  /*c7310*/  IMAD.MOV.U32 R31, RZ, RZ, R28 ;  /* 0x000000ffff1f7224 */ /* 0x000fe400078e001c */
[----:B------:R-:W-:Y:S02]  /*c7320*/  IMAD.MOV.U32 R28, RZ, RZ, R29 ;  /* 0x000000ffff1c7224 */ /* 0x000fe400078e001d */
[----:B------:R-:W3:Y:S01]  /*c7330*/  LDL.LU R29, [R1+0xc4] ;  /* 0x0000c400011d7983 */ /* 0x000ee20000300800 */
[----:B------:R-:W-:Y:S02]  /*c7340*/  SHF.R.S32.HI R4, RZ, 0x1f, R5 ;  /* 0x0000001fff047819 */ /* 0x000fe40000011405 */
[C---:B------:R-:W-:Y:S02]  /*c7350*/  IADD3 R58, P3, R5.reuse, R23, RZ ;  /* 0x00000017053a7210 */ /* 0x040fe40007f7e0ff */
[----:B------:R-:W-:Y:S02]  /*c7360*/  IADD3 R46, P4, R5, R24, RZ ;  /* 0x00000018052e7210 */ /* 0x000fe40007f9e0ff */
[----:B------:R-:W-:-:S02]  /*c7370*/  SHF.R.S32.HI R5, RZ, 0x1f, R39 ;  /* 0x0000001fff057819 */ /* 0x000fc40000011427 */
[C---:B------:R-:W-:Y:S02]  /*c7380*/  IADD3 R44, P5, R39.reuse, R23, RZ ;  /* 0x00000017272c7210 */ /* 0x040fe40007fbe0ff */
[----:B------:R-:W-:Y:S01]  /*c7390*/  IADD3 R38, P6, R39, R24, RZ ;  /* 0x0000001827267210 */ /* 0x000fe20007fde0ff */
[C-C-:B------:R-:W-:Y:S02]  /*c73a0*/  IMAD.X R59, R4.reuse, 0x1, R26.reuse, P3 ;  /* 0x00000001043b7824 */ /* 0x140fe400018e061a */
[--C-:B------:R-:W-:Y:S02]  /*c73b0*/  IMAD.X R47, R4, 0x1, R27.reuse, P4 ;  /* 0x00000001042f7824 */ /* 0x100fe400020e061b */
[C---:B------:R-:W-:Y:S02]  /*c73c0*/  IMAD.X R45, R5.reuse, 0x1, R26, P5 ;  /* 0x00000001052d7824 */ /* 0x040fe400028e061a */
[----:B------:R-:W-:Y:S01]  /*c73d0*/  IMAD.X R39, R5, 0x1, R27, P6 ;  /* 0x0000000105277824 */ /* 0x000fe200030e061b */
[----:B------:R-:W-:Y:S04]  /*c73e0*/  STL.64 [R1+0xe70], R58 ;  /* 0x000e703a01007387 */ /* 0x000fe80000100a00 */
        /* <DEDUP_REMOVED lines=11> */
[----:B---3--:R-:W-:Y:S02]  /*c74a0*/  IMAD.MOV.U32 R28, RZ, RZ, R29 ;  /* 0x000000ffff1c7224 */ /* 0x008fe400078e001d */
[----:B------:R-:W-:Y:S02]  /*c74b0*/  IMAD.MOV.U32 R29, RZ, RZ, R20 ;  /* 0x000000ffff1d7224 */ /* 0x000fe400078e0014 */
[----:B------:R-:W3:Y:S01]  /*c74c0*/  LDL.LU R20, [R1+0xcc] ;  /* 0x0000cc0001147983 */ /* 0x000ee20000300800 */
[----:B------:R-:W-:Y:S02]  /*c74d0*/  SHF.R.S32.HI R4, RZ, 0x1f, R39 ;  /* 0x0000001fff047819 */ /* 0x000fe40000011427 */
[C---:B------:R-:W-:Y:S02]  /*c74e0*/  IADD3 R58, P3, R39.reuse, R23, RZ ;  /* 0x00000017273a7210 */ /* 0x040fe40007f7e0ff */
[----:B------:R-:W-:Y:S01]  /*c74f0*/  IADD3 R46, P4, R39, R24, RZ ;  /* 0x00000018272e7210 */ /* 0x000fe20007f9e0ff */
[----:B------:R-:W-:-:S02]  /*c7500*/  IMAD.MOV.U32 R39, RZ, RZ, R37 ;  /* 0x000000ffff277224 */ /* 0x000fc400078e0025 */
        /* <DEDUP_REMOVED lines=8> */
[----:B---3--:R-:W-:Y:S02]  /*c7590*/  IMAD.MOV.U32 R29, RZ, RZ, R20 ;  /* 0x000000ffff1d7224 */ /* 0x008fe400078e0014 */
[----:B------:R-:W3:Y:S01]  /*c75a0*/  LDL.LU R20, [R1+0xd8] ;  /* 0x0000d80001147983 */ /* 0x000ee20000300800 */
[----:B------:R-:W-:Y:S02]  /*c75b0*/  SHF.R.S32.HI R5, RZ, 0x1f, R39 ;  /* 0x0000001fff057819 */ /* 0x000fe40000011427 */
[C---:B------:R-:W-:Y:S02]  /*c75c0*/  IADD3 R44, P5, R39.reuse, R23, RZ ;  /* 0x00000017272c7210 */ /* 0x040fe40007fbe0ff */
[----:B------:R-:W-:Y:S01]  /*c75d0*/  IADD3 R38, P6, R39, R24, RZ ;  /* 0x0000001827267210 */ /* 0x000fe20007fde0ff */
[----:B------:R-:W-:-:S02]  /*c75e0*/  IMAD.X R59, R4, 0x1, R26, P3 ;  /* 0x00000001043b7824 */ /* 0x000fc400018e061a */
        /* <DEDUP_REMOVED lines=67> */
[----:B------:R-:W-:Y:S02]  /*c7a20*/  IMAD.MOV.U32 R20, RZ, RZ, R21 ;  /* 0x000000ffff147224 */ /* 0x000fe400078e0015 */
[----:B------:R-:W3:Y:S01]  /*c7a30*/  LDL.LU R21, [R1+0xe8] ;  /* 0x0000e80001157983 */ /* 0x000ee20000300800 */
[----:B------:R-:W-:Y:S02]  /*c7a40*/  SHF.R.S32.HI R5, RZ, 0x1f, R39 ;  /* 0x0000001fff057819 */ /* 0x000fe40000011427 */
[----:B------:R-:W-:-:S02]  /*c7a50*/  IADD3 R44, P5, R39, R23, RZ ;  /* 0x00000017272c7210 */ /* 0x000fc40007fbe0ff */
        /* <DEDUP_REMOVED lines=92> */
[----:B------:R-:W-:Y:S02]  /*c8020*/  IMAD.MOV.U32 R18, RZ, RZ, R19 ;  /* 0x000000ffff127224 */ /* 0x000fe400078e0013 */
[----:B------:R-:W3:Y:S01]  /*c8030*/  LDL.LU R19, [R1+0xf8] ;  /* 0x0000f80001137983 */ /* 0x000ee20000300800 */
[----:B------:R-:W-:-:S02]  /*c8040*/  SHF.R.S32.HI R4, RZ, 0x1f, R39 ;  /* 0x0000001fff047819 */ /* 0x000fc40000011427 */
[C---:B------:R-:W-:Y:S02]  /*c8050*/  IADD3 R58, P3, R39.reuse, R23, RZ ;  /* 0x00000017273a7210 */ /* 0x040fe40007f7e0ff */
[----:B------:R-:W-:Y:S01]  /*c8060*/  IADD3 R46, P4, R39, R24, RZ ;  /* 0x00000018272e7210 */ /* 0x000fe20007f9e0ff */
[----:B------:R-:W-:Y:S02]  /*c8070*/  IMAD.MOV.U32 R39, RZ, RZ, R37 ;  /* 0x000000ffff277224 */ /* 0x000fe400078e0025 */
[----:B------:R-:W-:Y:S02]  /*c8080*/  IMAD.MOV.U32 R37, RZ, RZ, R34 ;  /* 0x000000ffff257224 */ /* 0x000fe400078e0022 */
[----:B------:R-:W-:Y:S02]  /*c8090*/  IMAD.MOV.U32 R34, RZ, RZ, R35 ;  /* 0x000000ffff227224 */ /* 0x000fe400078e0023 */
[----:B------:R-:W-:Y:S02]  /*c80a0*/  IMAD.MOV.U32 R35, RZ, RZ, R32 ;  /* 0x000000ffff237224 */ /* 0x000fe400078e0020 */
[----:B------:R-:W-:-:S02]  /*c80b0*/  IMAD.MOV.U32 R32, RZ, RZ, R33 ;  /* 0x000000ffff207224 */ /* 0x000fc400078e0021 */
[----:B------:R-:W-:Y:S02]  /*c80c0*/  IMAD.MOV.U32 R33, RZ, RZ, R30 ;  /* 0x000000ffff217224 */ /* 0x000fe400078e001e */
[----:B------:R-:W-:Y:S02]  /*c80d0*/  IMAD.MOV.U32 R30, RZ, RZ, R31 ;  /* 0x000000ffff1e7224 */ /* 0x000fe400078e001f */
[----:B------:R-:W-:Y:S02]  /*c80e0*/  IMAD.MOV.U32 R31, RZ, RZ, R28 ;  /* 0x000000ffff1f7224 */ /* 0x000fe400078e001c */
[----:B------:R-:W-:Y:S02]  /*c80f0*/  IMAD.MOV.U32 R28, RZ, RZ, R29 ;  /* 0x000000ffff1c7224 */ /* 0x000fe400078e001d */
[----:B---3--:R-:W-:Y:S02]  /*c8100*/  IMAD.MOV.U32 R29, RZ, RZ, R19 ;  /* 0x000000ffff1d7224 */ /* 0x008fe400078e0013 */
[----:B------:R-:W-:-:S02]  /*c8110*/  IMAD.MOV.U32 R19, RZ, RZ, R16 ;  /* 0x000000ffff137224 */ /* 0x000fc400078e0010 */
[----:B------:R-:W3:Y:S01]  /*c8120*/  LDL.LU R16, [R1+0x104] ;  /* 0x0001040001107983 */ /* 0x000ee20000300800 */
[----:B------:R-:W-:Y:S02]  /*c8130*/  SHF.R.S32.HI R5, RZ, 0x1f, R39 ;  /* 0x0000001fff057819 */ /* 0x000fe40000011427 */
[C---:B------:R-:W-:Y:S02]  /*c8140*/  IADD3 R44, P5, R39.reuse, R23, RZ ;  /* 0x00000017272c7210 */ /* 0x040fe40007fbe0ff */
[----:B------:R-:W-:Y:S01]  /*c8150*/  IADD3 R38, P6, R39, R24, RZ ;  /* 0x0000001827267210 */ /* 0x000fe20007fde0ff */
[C-C-:B------:R-:W-:Y:S02]  /*c8160*/  IMAD.X R59, R4.reuse, 0x1, R26.reuse, P3 ;  /* 0x00000001043b7824 */ /* 0x140fe400018e061a */
[----:B------:R-:W-:Y:S02]  /*c8170*/  IMAD.X R47, R4, 0x1, R27, P4 ;  /* 0x00000001042f7824 */ /* 0x000fe400020e061b */
[----:B------:R-:W-:-:S02]  /*c8180*/  IMAD.X R45, R5, 0x1, R26, P5 ;  /* 0x00000001052d7824 */ /* 0x000fc400028e061a */
        /* <DEDUP_REMOVED lines=19> */
[-C--:B------:R-:W-:Y:S01]  /*c82c0*/  IADD3 R46, P4, R39, R24.reuse, RZ ;  /* 0x00000018272e7210 */ /* 0x080fe20007f9e0ff */
[----:B------:R-:W-:Y:S02]  /*c82d0*/  IMAD.MOV.U32 R39, RZ, RZ, R37 ;  /* 0x000000ffff277224 */ /* 0x000fe400078e0025 */
[----:B------:R-:W-:Y:S02]  /*c82e0*/  IMAD.MOV.U32 R37, RZ, RZ, R34 ;  /* 0x000000ffff257224 */ /* 0x000fe400078e0022 */
[----:B------:R-:W-:Y:S01]  /*c82f0*/  IMAD.MOV.U32 R34, RZ, RZ, R35 ;  /* 0x000000ffff227224 */ /* 0x000fe200078e0023 */
[----:B------:R-:W-:Y:S01]  /*c8300*/  SHF.R.S32.HI R5, RZ, 0x1f, R39 ;  /* 0x0000001fff057819 */ /* 0x000fe20000011427 */
[----:B------:R-:W-:Y:S01]  /*c8310*/  IMAD.MOV.U32 R35, RZ, RZ, R32 ;  /* 0x000000ffff237224 */ /* 0x000fe200078e0020 */
[C---:B------:R-:W-:Y:S01]  /*c8320*/  IADD3 R44, P5, R39.reuse, R23, RZ ;  /* 0x00000017272c7210 */ /* 0x040fe20007fbe0ff */
[----:B------:R-:W-:Y:S01]  /*c8330*/  IMAD.MOV.U32 R32, RZ, RZ, R33 ;  /* 0x000000ffff207224 */ /* 0x000fe200078e0021 */
[----:B------:R-:W-:Y:S01]  /*c8340*/  IADD3 R38, P6, R39, R24, RZ ;  /* 0x0000001827267210 */ /* 0x000fe20007fde0ff */
[----:B------:R-:W-:-:S02]  /*c8350*/  IMAD.MOV.U32 R33, RZ, RZ, R30 ;  /* 0x000000ffff217224 */ /* 0x000fc400078e001e */
[----:B------:R-:W-:Y:S02]  /*c8360*/  IMAD.MOV.U32 R30, RZ, RZ, R31 ;  /* 0x000000ffff1e7224 */ /* 0x000fe400078e001f */
[----:B------:R-:W-:Y:S02]  /*c8370*/  IMAD.MOV.U32 R31, RZ, RZ, R28 ;  /* 0x000000ffff1f7224 */ /* 0x000fe400078e001c */
[C-C-:B------:R-:W-:Y:S02]  /*c8380*/  IMAD.X R59, R4.reuse, 0x1, R26.reuse, P3 ;  /* 0x00000001043b7824 */ /* 0x140fe400018e061a */
[----:B------:R-:W-:Y:S02]  /*c8390*/  IMAD.MOV.U32 R28, RZ, RZ, R29 ;  /* 0x000000ffff1c7224 */ /* 0x000fe400078e001d */
[----:B------:R-:W-:Y:S02]  /*c83a0*/  IMAD.X R47, R4, 0x1, R27, P4 ;  /* 0x00000001042f7824 */ /* 0x000fe400020e061b */
[----:B------:R-:W-:-:S02]  /*c83b0*/  IMAD.X R45, R5, 0x1, R26, P5 ;  /* 0x00000001052d7824 */ /* 0x000fc400028e061a */
[----:B------:R-:W-:Y:S02]  /*c83c0*/  IMAD.X R39, R5, 0x1, R27, P6 ;  /* 0x0000000105277824 */ /* 0x000fe400030e061b */
[----:B---3--:R-:W-:Y:S02]  /*c83d0*/  IMAD.MOV.U32 R29, RZ, RZ, R17 ;  /* 0x000000ffff1d7224 */ /* 0x008fe400078e0011 */
[----:B------:R-:W-:Y:S02]  /*c83e0*/  IMAD.MOV.U32 R17, RZ, RZ, R14 ;  /* 0x000000ffff117224 */ /* 0x000fe400078e000e */
[----:B------:R-:W3:Y:S04]  /*c83f0*/  LDL.LU R14, [R1+0x1168] ;  /* 0x00116800010e7983 */ /* 0x000ee80000300800 */
[----:B------:R-:W-:Y:S04]  /*c8400*/  STL.64 [R1+0xd90], R58 ;  /* 0x000d903a01007387 */ /* 0x000fe80000100a00 */
[----:B------:R-:W-:Y:S04]  /*c8410*/  STL.64 [R1+0xd88], R46 ;  /* 0x000d882e01007387 */ /* 0x000fe80000100a00 */
[----:B------:R-:W-:Y:S04]  /*c8420*/  STL.64 [R1+0xd80], R44 ;  /* 0x000d802c01007387 */ /* 0x000fe80000100a00 */
[----:B------:R0:W-:Y:S02]  /*c8430*/  STL.64 [R1+0xd78], R38 ;  /* 0x000d782601007387 */ /* 0x0001e40000100a00 */
[----:B0-----:R-:W-:-:S02]  /*c8440*/  IMAD.MOV.U32 R39, RZ, RZ, R37 ;  /* 0x000000ffff277224 */ /* 0x001fc400078e0025 */
        /* <DEDUP_REMOVED lines=18> */
[----:B------:R-:W-:Y:S01]  /*c8570*/  IMAD.MOV.U32 R30, RZ, RZ, R31 ;  /* 0x000000ffff1e7224 */ /* 0x000fe200078e001f */
[----:B------:R-:W4:Y:S01]  /*c8580*/  LDL.LU R13, [R1+0x12b4] ;  /* 0x0012b400010d7983 */ /* 0x000f220000300800 */
[----:B------:R-:W-:-:S03]  /*c8590*/  IMAD.MOV.U32 R31, RZ, RZ, R28 ;  /* 0x000000ffff1f7224 */ /* 0x000fc600078e001c */
[----:B------:R-:W2:Y:S01]  /*c85a0*/  LDL.LU R28, [R1+0x10c] ;  /* 0x00010c00011c7983 */ /* 0x000ea20000300800 */
        /* <DEDUP_REMOVED lines=18> */
[----:B--2---:R-:W-:Y:S02]  /*c86d0*/  IMAD.MOV.U32 R31, RZ, RZ, R28 ;  /* 0x000000ffff1f7224 */ /* 0x004fe400078e001c */
[----:B------:R-:W2:Y:S01]  /*c86e0*/  LDL.LU R28, [R1+0x108] ;  /* 0x00010800011c7983 */ /* 0x000ea20000300800 */
[----:B------:R-:W-:Y:S02]  /*c86f0*/  SHF.R.S32.HI R4, RZ, 0x1f, R39 ;  /* 0x0000001fff047819 */ /* 0x000fe40000011427 */
[C---:B------:R-:W-:Y:S02]  /*c8700*/  IADD3 R58, P3, R39.reuse, R23, RZ ;  /* 0x00000017273a7210 */ /* 0x040fe40007f7e0ff */
[----:B------:R-:W-:Y:S01]  /*c8710*/  IADD3 R46, P4, R39, R24, RZ ;  /* 0x00000018272e7210 */ /* 0x000fe20007f9e0ff */
[----:B------:R-:W-:Y:S02]  /*c8720*/  IMAD.MOV.U32 R39, RZ, RZ, R37 ;  /* 0x000000ffff277224 */ /* 0x000fe400078e0025 */
[----:B------:R-:W-:-:S02]  /*c8730*/  IMAD.MOV.U32 R37, RZ, RZ, R34 ;  /* 0x000000ffff257224 */ /* 0x000fc400078e0022 */
[----:B------:R-:W-:Y:S02]  /*c8740*/  IMAD.MOV.U32 R34, RZ, RZ, R35 ;  /* 0x000000ffff227224 */ /* 0x000fe400078e0023 */
[----:B------:R-:W-:Y:S02]  /*c8750*/  IMAD.MOV.U32 R35, RZ, RZ, R32 ;  /* 0x000000ffff237224 */ /* 0x000fe400078e0020 */
[----:B------:R-:W-:Y:S02]  /*c8760*/  IMAD.MOV.U32 R32, RZ, RZ, R33 ;  /* 0x000000ffff207224 */ /* 0x000fe400078e0021 */
[----:B------:R-:W-:Y:S02]  /*c8770*/  IMAD.MOV.U32 R33, RZ, RZ, R30 ;  /* 0x000000ffff217224 */ /* 0x000fe400078e001e */
[----:B------:R-:W-:Y:S02]  /*c8780*/  IMAD.MOV.U32 R30, RZ, RZ, R31 ;  /* 0x000000ffff1e7224 */ /* 0x000fe400078e001f */
[----:B--2---:R-:W-:-:S02]  /*c8790*/  IMAD.MOV.U32 R31, RZ, RZ, R28 ;  /* 0x000000ffff1f7224 */ /* 0x004fc400078e001c */
        /* <DEDUP_REMOVED lines=58> */
[----:B------:R-:W-:Y:S01]  /*c8b40*/  IMAD.MOV.U32 R34, RZ, RZ, R35 ;  /* 0x000000ffff227224 */ /* 0x000fe200078e0023 */
[----:B------:R-:W-:Y:S01]  /*c8b50*/  SHF.R.S32.HI R5, RZ, 0x1f, R39 ;  /* 0x0000001fff057819 */ /* 0x000fe20000011427 */
[----:B------:R-:W-:Y:S01]  /*c8b60*/  IMAD.MOV.U32 R35, RZ, RZ, R32 ;  /* 0x000000ffff237224 */ /* 0x000fe200078e0020 */
[C---:B------:R-:W-:Y:S01]  /*c8b70*/  IADD3 R44, P5, R39.reuse, R23, RZ ;  /* 0x00000017272c7210 */ /* 0x040fe20007fbe0ff */
[----:B------:R-:W-:Y:S01]  /*c8b80*/  IMAD.MOV.U32 R32, RZ, RZ, R33 ;  /* 0x000000ffff207224 */ /* 0x000fe200078e0021 */
[----:B------:R-:W-:Y:S01]  /*c8b90*/  IADD3 R38, P6, R39, R24, RZ ;  /* 0x0000001827267210 */ /* 0x000fe20007fde0ff */
[----:B------:R-:W-:Y:S02]  /*c8ba0*/  IMAD.MOV.U32 R33, RZ, RZ, R30 ;  /* 0x000000ffff217224 */ /* 0x000fe400078e001e */
[----:B------:R-:W-:Y:S02]  /*c8bb0*/  IMAD.X R59, R4, 0x1, R26, P3 ;  /* 0x00000001043b7824 */ /* 0x000fe400018e061a */
[----:B------:R-:W-:-:S02]  /*c8bc0*/  IMAD.MOV.U32 R30, RZ, RZ, R31 ;  /* 0x000000ffff1e7224 */ /* 0x000fc400078e001f */
[--C-:B------:R-:W-:Y:S02]  /*c8bd0*/  IMAD.X R47, R4, 0x1, R27.reuse, P4 ;  /* 0x00000001042f7824 */ /* 0x100fe400020e061b */
[C---:B------:R-:W-:Y:S02]  /*c8be0*/  IMAD.X R45, R5.reuse, 0x1, R26, P5 ;  /* 0x00000001052d7824 */ /* 0x040fe400028e061a */
[----:B------:R-:W-:Y:S02]  /*c8bf0*/  IMAD.X R39, R5, 0x1, R27, P6 ;  /* 0x0000000105277824 */ /* 0x000fe400030e061b */
[----:B--2---:R-:W-:Y:S02]  /*c8c00*/  IMAD.MOV.U32 R31, RZ, RZ, R28 ;  /* 0x000000ffff1f7224 */ /* 0x004fe400078e001c */
[----:B------:R-:W-:Y:S02]  /*c8c10*/  IMAD.MOV.U32 R28, RZ, RZ, R7 ;  /* 0x000000ffff1c7224 */ /* 0x000fe400078e0007 */
[----:B------:R-:W2:Y:S04]  /*c8c20*/  LDL.LU R7, [R1+0x44cc] ;  /* 0x0044cc0001077983 */ /* 0x000ea80000300800 */
        /* <DEDUP_REMOVED lines=16> */
[----:B------:R-:W-:-:S03]  /*c8d30*/  IADD3 R46, P4, R39, R24, RZ ;  /* 0x00000018272e7210 */ /* 0x000fc60007f9e0ff */
[C---:B------:R-:W-:Y:S02]  /*c8d40*/  IMAD.X R59, R4.reuse, 0x1, R26, P3 ;  /* 0x00000001043b7824 */ /* 0x040fe400018e061a */
[----:B------:R-:W-:-:S03]  /*c8d50*/  IMAD.X R47, R4, 0x1, R27, P4 ;  /* 0x00000001042f7824 */ /* 0x000fc600020e061b */
[----:B------:R-:W-:Y:S04]  /*c8d60*/  STL.64 [R1+0xcf0], R58 ;  /* 0x000cf03a01007387 */ /* 0x000fe80000100a00 */
[----:B------:R-:W-:Y:S01]  /*c8d70*/  STL.64 [R1+0xce8], R46 ;  /* 0x000ce82e01007387 */ /* 0x000fe20000100a00 */
[----:B---3--:R-:W-:Y:S02]  /*c8d80*/  SHF.R.S32.HI R5, RZ, 0x1f, R6 ;  /* 0x0000001fff057819 */ /* 0x008fe40000011406 */
[C---:B------:R-:W-:Y:S02]  /*c8d90*/  IADD3 R44, P5, R6.reuse, R23, RZ ;  /* 0x00000017062c7210 */ /* 0x040fe40007fbe0ff */
[----:B------:R-:W-:-:S03]  /*c8da0*/  IADD3 R38, P6, R6, R24, RZ ;  /* 0x0000001806267210 */ /* 0x000fc60007fde0ff */
[C---:B------:R-:W-:Y:S02]  /*c8db0*/  IMAD.X R45, R5.reuse, 0x1, R26, P5 ;  /* 0x00000001052d7824 */ /* 0x040fe400028e061a */
[----:B------:R-:W-:-:S03]  /*c8dc0*/  IMAD.X R39, R5, 0x1, R27, P6 ;  /* 0x0000000105277824 */ /* 0x000fc600030e061b */
[----:B------:R-:W-:Y:S04]  /*c8dd0*/  STL.64 [R1+0xce0], R44 ;  /* 0x000ce02c01007387 */ /* 0x000fe80000100a00 */
[----:B------:R0:W-:Y:S02]  /*c8de0*/  STL.64 [R1+0xcd8], R38 ;  /* 0x000cd82601007387 */ /* 0x0001e40000100a00 */
[----:B0-----:R-:W-:Y:S02]  /*c8df0*/  IMAD.MOV.U32 R39, RZ, RZ, R37 ;  /* 0x000000ffff277224 */ /* 0x001fe400078e0025 */
[----:B------:R-:W-:Y:S02]  /*c8e00*/  IMAD.MOV.U32 R37, RZ, RZ, R34 ;  /* 0x000000ffff257224 */ /* 0x000fe400078e0022 */
[----:B------:R-:W-:-:S02]  /*c8e10*/  IMAD.MOV.U32 R34, RZ, RZ, R35 ;  /* 0x000000ffff227224 */ /* 0x000fc400078e0023 */
[----:B------:R-:W-:Y:S02]  /*c8e20*/  IMAD.MOV.U32 R35, RZ, RZ, R32 ;  /* 0x000000ffff237224 */ /* 0x000fe400078e0020 */
[----:B------:R-:W-:Y:S02]  /*c8e30*/  IMAD.MOV.U32 R32, RZ, RZ, R33 ;  /* 0x000000ffff207224 */ /* 0x000fe400078e0021 */
[----:B------:R-:W-:Y:S02]  /*c8e40*/  IMAD.MOV.U32 R33, RZ, RZ, R30 ;  /* 0x000000ffff217224 */ /* 0x000fe400078e001e */
[----:B------:R-:W-:Y:S02]  /*c8e50*/  IMAD.MOV.U32 R30, RZ, RZ, R31 ;  /* 0x000000ffff1e7224 */ /* 0x000fe400078e001f */
[----:B------:R-:W-:Y:S02]  /*c8e60*/  IMAD.MOV.U32 R31, RZ, RZ, R28 ;  /* 0x000000ffff1f7224 */ /* 0x000fe400078e001c */
[----:B------:R-:W-:-:S02]  /*c8e70*/  IMAD.MOV.U32 R28, RZ, RZ, R29 ;  /* 0x000000ffff1c7224 */ /* 0x000fc400078e001d */
[----:B------:R-:W3:Y:S01]  /*c8e80*/  LDL.LU R29, [R1+0x128] ;  /* 0x00012800011d7983 */ /* 0x000ee20000300800 */
[----:B--2---:R-:W-:Y:S02]  /*c8e90*/  SHF.R.S32.HI R4, RZ, 0x1f, R7 ;  /* 0x0000001fff047819 */ /* 0x004fe40000011407 */
[CC--:B------:R-:W-:Y:S02]  /*c8ea0*/  IADD3 R58, P3, R7.reuse, R23.reuse, RZ ;  /* 0x00000017073a7210 */ /* 0x0c0fe40007f7e0ff */
[-C--:B------:R-:W-:Y:S02]  /*c8eb0*/  IADD3 R46, P4, R7, R24.reuse, RZ ;  /* 0x00000018072e7210 */ /* 0x080fe40007f9e0ff */
        /* <DEDUP_REMOVED lines=21> */
[----:B------:R-:W2:Y:S01]  /*c9010*/  LDL.LU R20, [R1+0x130] ;  /* 0x0001300001147983 */ /* 0x000ea20000300800 */
        /* <DEDUP_REMOVED lines=12> */
[----:B--2---:R-:W-:Y:S02]  /*c90e0*/  IMAD.MOV.U32 R29, RZ, RZ, R20 ;  /* 0x000000ffff1d7224 */ /* 0x004fe400078e0014 */
[----:B------:R-:W2:Y:S01]  /*c90f0*/  LDL.LU R20, [R1+0x13c] ;  /* 0x00013c0001147983 */ /* 0x000ea20000300800 */
        /* <DEDUP_REMOVED lines=1137> */
[----:B------:R-:W-:Y:S02]  /*cd810*/  IMAD.MOV.U32 R20, RZ, RZ, R21 ;  /* 0x000000ffff147224 */ /* 0x000fe400078e0015 */
[----:B------:R-:W-:Y:S02]  /*cd820*/  IMAD.MOV.U32 R21, RZ, RZ, R18 ;  /* 0x000000ffff157224 */ /* 0x000fe400078e0012 */
[----:B------:R-:W2:Y:S01]  /*cd830*/  LDL.LU R18, [R1+0x23c] ;  /* 0x00023c0001127983 */ /* 0x000ea20000300800 */
        /* <DEDUP_REMOVED lines=15> */
[----:B------:R-:W-:Y:S02]  /*cd930*/  IMAD.MOV.U32 R29, RZ, RZ, R20 ;  /* 0x000000ffff1d7224 */ /* 0x000fe400078e0014 */
[----:B------:R-:W-:-:S02]  /*cd940*/  IMAD.MOV.U32 R20, RZ, RZ, R21 ;  /* 0x000000ffff147224 */ /* 0x000fc400078e0015 */
[C-C-:B------:R-:W-:Y:S02]  /*cd950*/  IMAD.X R59, R4.reuse, 0x1, R26.reuse, P3 ;  /* 0x00000001043b7824 */ /* 0x140fe400018e061a */
[--C-:B------:R-:W-:Y:S02]  /*cd960*/  IMAD.X R47, R4, 0x1, R27.reuse, P4 ;  /* 0x00000001042f7824 */ /* 0x100fe400020e061b */
[C---:B------:R-:W-:Y:S02]  /*cd970*/  IMAD.X R45, R5.reuse, 0x1, R26, P5 ;  /* 0x00000001052d7824 */ /* 0x040fe400028e061a */
[----:B------:R-:W-:Y:S02]  /*cd980*/  IMAD.X R39, R5, 0x1, R27, P6 ;  /* 0x0000000105277824 */ /* 0x000fe400030e061b */
[----:B--2---:R-:W-:Y:S02]  /*cd990*/  IMAD.MOV.U32 R21, RZ, RZ, R18 ;  /* 0x000000ffff157224 */ /* 0x004fe400078e0012 */
[----:B------:R-:W-:-:S02]  /*cd9a0*/  IMAD.MOV.U32 R18, RZ, RZ, R19 ;  /* 0x000000ffff127224 */ /* 0x000fc400078e0013 */
        /* <DEDUP_REMOVED lines=8> */
[----:B------:R-:W-:Y:S01]  /*cda30*/  IMAD.MOV.U32 R34, RZ, RZ, R35 ;  /* 0x000000ffff227224 */ /* 0x000fe200078e0023 */
[----:B------:R-:W-:Y:S01]  /*cda40*/  SHF.R.S32.HI R4, RZ, 0x1f, R39 ;  /* 0x0000001fff047819 */ /* 0x000fe20000011427 */
[----:B------:R-:W-:Y:S01]  /*cda50*/  IMAD.MOV.U32 R35, RZ, RZ, R32 ;  /* 0x000000ffff237224 */ /* 0x000fe200078e0020 */
[C---:B------:R-:W-:Y:S01]  /*cda60*/  IADD3 R58, P3, R39.reuse, R23, RZ ;  /* 0x00000017273a7210 */ /* 0x040fe20007f7e0ff */
[----:B------:R-:W-:Y:S01]  /*cda70*/  IMAD.MOV.U32 R32, RZ, RZ, R33 ;  /* 0x000000ffff207224 */ /* 0x000fe200078e0021 */
        /* <DEDUP_REMOVED lines=20> */
[----:B------:R-:W-:Y:S01]  /*cdbc0*/  IMAD.MOV.U32 R29, RZ, RZ, R20 ;  /* 0x000000ffff1d7224 */ /* 0x000fe200078e0014 */
[----:B------:R-:W3:Y:S01]  /*cdbd0*/  LDL.LU R52, [R1+0x44c0] ;  /* 0x0044c00001347983 */ /* 0x000ee20000300800 */
[----:B------:R-:W-:-:S02]  /*cdbe0*/  IMAD.MOV.U32 R20, RZ, RZ, R21 ;  /* 0x000000ffff147224 */ /* 0x000fc400078e0015 */
[----:B------:R-:W-:Y:S02]  /*cdbf0*/  IMAD.MOV.U32 R21, RZ, RZ, R18 ;  /* 0x000000ffff157224 */ /* 0x000fe400078e0012 */
[----:B------:R-:W-:Y:S02]  /*cdc00*/  IMAD.MOV.U32 R18, RZ, RZ, R19 ;  /* 0x000000ffff127224 */ /* 0x000fe400078e0013 */
[----:B------:R-:W-:Y:S02]  /*cdc10*/  IMAD.MOV.U32 R19, RZ, RZ, R16 ;  /* 0x000000ffff137224 */ /* 0x000fe400078e0010 */
[----:B------:R-:W-:Y:S02]  /*cdc20*/  IMAD.MOV.U32 R16, RZ, RZ, R17 ;  /* 0x000000ffff107224 */ /* 0x000fe400078e0011 */
[----:B------:R-:W4:Y:S01]  /*cdc30*/  LDL.LU R17, [R1+0x12cc] ;  /* 0x0012cc0001117983 */ /* 0x000f220000300800 */
        /* <DEDUP_REMOVED lines=25> */
[----:B----4-:R-:W-:Y:S02]  /*cddd0*/  IMAD.MOV.U32 R16, RZ, RZ, R17 ;  /* 0x000000ffff107224 */ /* 0x010fe400078e0011 */
[----:B------:R-:W-:Y:S02]  /*cdde0*/  IMAD.MOV.U32 R17, RZ, RZ, R14 ;  /* 0x000000ffff117224 */ /* 0x000fe400078e000e */
[----:B------:R-:W4:Y:S01]  /*cddf0*/  LDL.LU R14, [R1+0x1230] ;  /* 0x00123000010e7983 */ /* 0x000f220000300800 */
        /* <DEDUP_REMOVED lines=18> */
[----:B----4-:R-:W-:Y:S02]  /*cdf20*/  IMAD.MOV.U32 R17, RZ, RZ, R14 ;  /* 0x000000ffff117224 */ /* 0x010fe400078e000e */
[----:B------:R-:W-:Y:S02]  /*cdf30*/  IMAD.MOV.U32 R14, RZ, RZ, R15 ;  /* 0x000000ffff0e7224 */ /* 0x000fe400078e000f */
[----:B------:R-:W-:Y:S02]  /*cdf40*/  IMAD.MOV.U32 R15, RZ, RZ, R12 ;  /* 0x000000ffff0f7224 */ /* 0x000fe400078e000c */
[----:B------:R-:W4:Y:S01]  /*cdf50*/  LDL.LU R12, [R1+0x1484] ;  /* 0x00148400010c7983 */ /* 0x000f220000300800 */
        /* <DEDUP_REMOVED lines=28> */
[----:B----4-:R-:W-:Y:S02]  /*ce120*/  IMAD.MOV.U32 R15, RZ, RZ, R12 ;  /* 0x000000ffff0f7224 */ /* 0x010fe400078e000c */
[----:B------:R-:W-:-:S02]  /*ce130*/  IMAD.MOV.U32 R12, RZ, RZ, R13 ;  /* 0x000000ffff0c7224 */ /* 0x000fc400078e000d */
[----:B------:R-:W-:Y:S02]  /*ce140*/  IMAD.MOV.U32 R13, RZ, RZ, R8 ;  /* 0x000000ffff0d7224 */ /* 0x000fe400078e0008 */
[----:B------:R-:W4:Y:S01]  /*ce150*/  LDL.LU R8, [R1+0x1178] ;  /* 0x0011780001087983 */ /* 0x000f220000300800 */
        /* <DEDUP_REMOVED lines=25> */
[--C-:B------:R-:W-:Y:S02]  /*ce2f0*/  IMAD.X R47, R4, 0x1, R27.reuse, P4 ;  /* 0x00000001042f7824 */ /* 0x100fe400020e061b */
[C---:B------:R-:W-:Y:S02]  /*ce300*/  IMAD.X R45, R5.reuse, 0x1, R26, P5 ;  /* 0x00000001052d7824 */ /* 0x040fe400028e061a */
[----:B------:R-:W-:-:S02]  /*ce310*/  IMAD.X R39, R5, 0x1, R27, P6 ;  /* 0x0000000105277824 */ /* 0x000fc400030e061b */
[----:B----4-:R-:W-:Y:S02]  /*ce320*/  IMAD.MOV.U32 R13, RZ, RZ, R8 ;  /* 0x000000ffff0d7224 */ /* 0x010fe400078e0008 */
[----:B------:R-:W-:Y:S02]  /*ce330*/  IMAD.MOV.U32 R8, RZ, RZ, R9 ;  /* 0x000000ffff087224 */ /* 0x000fe400078e0009 */
[----:B------:R-:W-:Y:S02]  /*ce340*/  IMAD.MOV.U32 R9, RZ, RZ, R53 ;  /* 0x000000ffff097224 */ /* 0x000fe400078e0035 */
[----:B------:R-:W4:Y:S04]  /*ce350*/  LDL.LU R53, [R1+0x1160] ;  /* 0x0011600001357983 */ /* 0x000f280000300800 */
        /* <DEDUP_REMOVED lines=50> */
[C---:B------:R-:W-:Y:S02]  /*ce680*/  IMAD.X R59, R4.reuse, 0x1, R26, P3 ;  /* 0x00000001043b7824 */ /* 0x040fe400018e061a */
[----:B------:R-:W-:Y:S02]  /*ce690*/  IMAD.MOV.U32 R13, RZ, RZ, R8 ;  /* 0x000000ffff0d7224 */ /* 0x000fe400078e0008 */
[----:B------:R-:W-:Y:S02]  /*ce6a0*/  IMAD.MOV.U32 R8, RZ, RZ, R9 ;  /* 0x000000ffff087224 */ /* 0x000fe400078e0009 */
[----:B------:R-:W-:Y:S02]  /*ce6b0*/  IMAD.X R47, R4, 0x1, R27, P4 ;  /* 0x00000001042f7824 */ /* 0x000fe400020e061b */
[----:B------:R-:W-:-:S02]  /*ce6c0*/  IMAD.X R45, R5, 0x1, R26, P5 ;  /* 0x00000001052d7824 */ /* 0x000fc400028e061a */
[----:B------:R-:W-:Y:S01]  /*ce6d0*/  IMAD.X R39, R5, 0x1, R27, P6 ;  /* 0x0000000105277824 */ /* 0x000fe200030e061b */
[----:B------:R-:W-:Y:S02]  /*ce6e0*/  SHF.R.S32.HI R4, RZ, 0x1f, R37 ;  /* 0x0000001fff047819 */ /* 0x000fe40000011425 */
[----:B------:R-:W-:Y:S01]  /*ce6f0*/  SHF.R.S32.HI R5, RZ, 0x1f, R34 ;  /* 0x0000001fff057819 */ /* 0x000fe20000011422 */
[----:B--2---:R-:W-:Y:S02]  /*ce700*/  IMAD.MOV.U32 R9, RZ, RZ, R60 ;  /* 0x000000ffff097224 */ /* 0x004fe400078e003c */
[----:B------:R-:W2:Y:S04]  /*ce710*/  LDL.LU R60, [R1+0x44b8] ;  /* 0x0044b800013c7983 */ /* 0x000ea80000300800 */
[----:B------:R0:W-:Y:S04]  /*ce720*/  STL.64 [R1+0x828], R58 ;  /* 0x0008283a01007387 */ /* 0x0001e80000100a00 */
[----:B------:R1:W-:Y:S04]  /*ce730*/  STL.64 [R1+0x820], R46 ;  /* 0x0008202e01007387 */ /* 0x0003e80000100a00 */
[----:B------:R3:W-:Y:S01]  /*ce740*/  STL.64 [R1+0x818], R44 ;  /* 0x0008182c01007387 */ /* 0x0007e20000100a00 */
[----:B0-----:R-:W-:-:S03]  /*ce750*/  IADD3 R58, P3, R37, R23, RZ ;  /* 0x00000017253a7210 */ /* 0x001fc60007f7e0ff */
[----:B------:R0:W-:Y:S01]  /*ce760*/  STL.64 [R1+0x810], R38 ;  /* 0x0008102601007387 */ /* 0x0001e20000100a00 */
[----:B-1----:R-:W-:Y:S01]  /*ce770*/  IADD3 R46, P4, R37, R24, RZ ;  /* 0x00000018252e7210 */ /* 0x002fe20007f9e0ff */
[----:B------:R-:W-:Y:S01]  /*ce780*/  IMAD.X R59, R4, 0x1, R26, P3 ;  /* 0x00000001043b7824 */ /* 0x000fe200018e061a */
[----:B---3--:R-:W-:-:S03]  /*ce790*/  IADD3 R44, P5, R34, R23, RZ ;  /* 0x00000017222c7210 */ /* 0x008fc60007fbe0ff */
[--C-:B------:R-:W-:Y:S01]  /*ce7a0*/  IMAD.X R47, R4, 0x1, R27.reuse, P4 ;  /* 0x00000001042f7824 */ /* 0x100fe200020e061b */
[-C--:B0-----:R-:W-:Y:S01]  /*ce7b0*/  IADD3 R38, P6, R34, R24.reuse, RZ ;  /* 0x0000001822267210 */ /* 0x081fe20007fde0ff */
[C---:B------:R-:W-:Y:S01]  /*ce7c0*/  IMAD.X R45, R5.reuse, 0x1, R26, P5 ;  /* 0x00000001052d7824 */ /* 0x040fe200028e061a */
[----:B------:R0:W-:Y:S03]  /*ce7d0*/  STL.64 [R1+0x808], R58 ;  /* 0x0008083a01007387 */ /* 0x0001e60000100a00 */
[----:B------:R-:W-:Y:S01]  /*ce7e0*/  IMAD.X R39, R5, 0x1, R27, P6 ;  /* 0x0000000105277824 */ /* 0x000fe200030e061b */
[----:B------:R-:W-:Y:S02]  /*ce7f0*/  SHF.R.S32.HI R4, RZ, 0x1f, R35 ;  /* 0x0000001fff047819 */ /* 0x000fe40000011423 */
[----:B------:R-:W-:Y:S01]  /*ce800*/  SHF.R.S32.HI R5, RZ, 0x1f, R32 ;  /* 0x0000001fff057819 */ /* 0x000fe20000011420 */
[----:B0-----:R-:W3:Y:S04]  /*ce810*/  LDL.LU.64 R58, [R1+0x44b0] ;  /* 0x0044b000013a7983 */ /* 0x001ee80000300a00 */
[----:B------:R0:W-:Y:S01]  /*ce820*/  STL.64 [R1+0x800], R46 ;  /* 0x0008002e01007387 */ /* 0x0001e20000100a00 */
[----:B------:R-:W-:-:S03]  /*ce830*/  IADD3 R34, P6, R32, R24, RZ ;  /* 0x0000001820227210 */ /* 0x000fc60007fde0ff */
[----:B------:R1:W-:Y:S04]  /*ce840*/  STL.64 [R1+0x7f8], R44 ;  /* 0x0007f82c01007387 */ /* 0x0003e80000100a00 */
[----:B------:R4:W-:Y:S01]  /*ce850*/  STL.64 [R1+0x7f0], R38 ;  /* 0x0007f02601007387 */ /* 0x0009e20000100a00 */
[C---:B0-----:R-:W-:Y:S02]  /*ce860*/  IADD3 R46, P3, R35.reuse, R23, RZ ;  /* 0x00000017232e7210 */ /* 0x041fe40007f7e0ff */
[----:B-1----:R-:W-:-:S03]  /*ce870*/  IADD3 R44, P4, R35, R24, RZ ;  /* 0x00000018232c7210 */ /* 0x002fc60007f9e0ff */
[--C-:B------:R-:W-:Y:S01]  /*ce880*/  IMAD.X R47, R4, 0x1, R26.reuse, P3 ;  /* 0x00000001042f7824 */ /* 0x100fe200018e061a */
[----:B----4-:R-:W-:Y:S01]  /*ce890*/  IADD3 R38, P5, R32, R23, RZ ;  /* 0x0000001720267210 */ /* 0x010fe20007fbe0ff */
[--C-:B------:R-:W-:Y:S02]  /*ce8a0*/  IMAD.X R45, R4, 0x1, R27.reuse, P4 ;  /* 0x00000001042d7824 */ /* 0x100fe400020e061b */
[C---:B------:R-:W-:Y:S02]  /*ce8b0*/  IMAD.X R35, R5.reuse, 0x1, R27, P6 ;  /* 0x0000000105237824 */ /* 0x040fe400030e061b */
[----:B------:R-:W-:Y:S01]  /*ce8c0*/  IMAD.X R39, R5, 0x1, R26, P5 ;  /* 0x0000000105277824 */ /* 0x000fe200028e061a */
[----:B------:R0:W-:Y:S01]  /*ce8d0*/  STL.64 [R1+0x7e8], R46 ;  /* 0x0007e82e01007387 */ /* 0x0001e20000100a00 */
[----:B------:R-:W-:Y:S02]  /*ce8e0*/  IMAD.MOV.U32 R32, RZ, RZ, R33 ;  /* 0x000000ffff207224 */ /* 0x000fe400078e0021 */
[----:B------:R-:W-:Y:S01]  /*ce8f0*/  IMAD.MOV.U32 R33, RZ, RZ, R30 ;  /* 0x000000ffff217224 */ /* 0x000fe200078e001e */
[----:B------:R-:W-:Y:S01]  /*ce900*/  STL.64 [R1+0x7e0], R44 ;  /* 0x0007e02c01007387 */ /* 0x000fe20000100a00 */
[----:B------:R-:W-:-:S03]  /*ce910*/  IMAD.MOV.U32 R30, RZ, RZ, R10 ;  /* 0x000000ffff1e7224 */ /* 0x000fc600078e000a */
[----:B------:R-:W-:Y:S04]  /*ce920*/  STL.64 [R1+0x7d8], R38 ;  /* 0x0007d82601007387 */ /* 0x000fe80000100a00 */
[----:B------:R1:W-:Y:S01]  /*ce930*/  STL.64 [R1+0x7d0], R34 ;  /* 0x0007d02201007387 */ /* 0x0003e20000100a00 */
[----:B------:R-:W-:Y:S02]  /*ce940*/  SHF.R.S32.HI R4, RZ, 0x1f, R11 ;  /* 0x0000001fff047819 */ /* 0x000fe4000001140b */
[C---:B0-----:R-:W-:Y:S02]  /*ce950*/  IADD3 R46, P3, R11.reuse, R23, RZ ;  /* 0x000000170b2e7210 */ /* 0x041fe40007f7e0ff */
[----:B------:R-:W-:Y:S01]  /*ce960*/  IADD3 R10, P4, R11, R24, RZ ;  /* 0x000000180b0a7210 */ /* 0x000fe20007f9e0ff */
[----:B-1----:R-:W-:-:S02]  /*ce970*/  IMAD.MOV.U32 R35, RZ, RZ, R32 ;  /* 0x000000ffff237224 */ /* 0x002fc400078e0020 */
        /* <DEDUP_REMOVED lines=12> */
[----:B------:R-:W-:Y:S01]  /*cea40*/  IMAD.X R11, R4, 0x1, R27, P4 ;  /* 0x00000001040b7824 */ /* 0x000fe200020e061b */
[----:B------:R-:W-:Y:S01]  /*cea50*/  SHF.R.S32.HI R4, RZ, 0x1f, R35 ;  /* 0x0000001fff047819 */ /* 0x000fe20000011423 */
[----:B------:R-:W-:Y:S02]  /*cea60*/  IMAD.MOV.U32 R29, RZ, RZ, R21 ;  /* 0x000000ffff1d7224 */ /* 0x000fe400078e0015 */
[----:B------:R-:W-:Y:S01]  /*cea70*/  IMAD.MOV.U32 R12, RZ, RZ, R8 ;  /* 0x000000ffff0c7224 */ /* 0x000fe200078e0008 */
[----:B------:R-:W-:Y:S01]  /*cea80*/  IADD3 R8, P3, R35, R23, RZ ;  /* 0x0000001723087210 */ /* 0x000fe20007f7e0ff */
[----:B------:R-:W-:-:S02]  /*cea90*/  IMAD.MOV.U32 R21, RZ, RZ, R19 ;  /* 0x000000ffff157224 */ /* 0x000fc400078e0013 */
[----:B------:R-:W-:Y:S02]  /*ceaa0*/  IMAD.MOV.U32 R19, RZ, RZ, R17 ;  /* 0x000000ffff137224 */ /* 0x000fe400078e0011 */
[----:B------:R-:W-:Y:S01]  /*ceab0*/  IMAD.MOV.U32 R17, RZ, RZ, R15 ;  /* 0x000000ffff117224 */ /* 0x000fe200078e000f */
[----:B------:R0:W-:Y:S01]  /*ceac0*/  STL.64 [R1+0x7c8], R46 ;  /* 0x0007c82e01007387 */ /* 0x0001e20000100a00 */
[C---:B------:R-:W-:Y:S02]  /*cead0*/  IMAD.X R45, R5.reuse, 0x1, R26, P5 ;  /* 0x00000001052d7824 */ /* 0x040fe400028e061a */
[----:B------:R-:W-:Y:S02]  /*ceae0*/  IMAD.MOV.U32 R15, RZ, RZ, R13 ;  /* 0x000000ffff0f7224 */ /* 0x000fe400078e000d */
[----:B------:R-:W-:Y:S02]  /*ceaf0*/  IMAD.X R39, R5, 0x1, R27, P6 ;  /* 0x0000000105277824 */ /* 0x000fe400030e061b */
[----:B------:R-:W-:-:S02]  /*ceb00*/  IMAD.MOV.U32 R13, RZ, RZ, R9 ;  /* 0x000000ffff0d7224 */ /* 0x000fc400078e0009 */
[----:B------:R-:W-:Y:S01]  /*ceb10*/  IMAD.X R9, R4, 0x1, R26, P3 ;  /* 0x0000000104097824 */ /* 0x000fe200018e061a */
[----:B0-----:R-:W4:Y:S04]  /*ceb20*/  LDL.LU.64 R46, [R1+0x44a8] ;  /* 0x0044a800012e7983 */ /* 0x001f280000300a00 */
[----:B------:R0:W-:Y:S04]  /*ceb30*/  STL.64 [R1+0x7c0], R10 ;  /* 0x0007c00a01007387 */ /* 0x0001e80000100a00 */
[----:B0-----:R-:W2:Y:S04]  /*ceb40*/  LDL.LU.64 R10, [R1+0x44a0] ;  /* 0x0044a000010a7983 */ /* 0x001ea80000300a00 */
[----:B------:R-:W-:Y:S04]  /*ceb50*/  STL.64 [R1+0x7b8], R44 ;  /* 0x0007b82c01007387 */ /* 0x000fe80000100a00 */
[----:B------:R-:W-:Y:S04]  /*ceb60*/  STL.64 [R1+0x7b0], R38 ;  /* 0x0007b02601007387 */ /* 0x000fe80000100a00 */
[----:B------:R0:W-:Y:S04]  /*ceb70*/  STL.64 [R1+0x7a8], R8 ;  /* 0x0007a80801007387 */ /* 0x0001e80000100a00 */
[----:B0-----:R-:W3:Y:S01]  /*ceb80*/  LDL.LU.64 R8, [R1+0x4498] ;  /* 0x0044980001087983 */ /* 0x001ee20000300a00 */
[----:B------:R-:W-:-:S02]  /*ceb90*/  IADD3 R44, P4, R35, R24, RZ ;  /* 0x00000018232c7210 */ /* 0x000fc40007f9e0ff */
[----:B------:R-:W-:Y:S02]  /*ceba0*/  SHF.R.S32.HI R5, RZ, 0x1f, R32 ;  /* 0x0000001fff057819 */ /* 0x000fe40000011420 */
[C---:B------:R-:W-:Y:S02]  /*cebb0*/  IADD3 R38, P5, R32.reuse, R23, RZ ;  /* 0x0000001720267210 */ /* 0x040fe40007fbe0ff */
[----:B------:R-:W-:Y:S01]  /*cebc0*/  IADD3 R34, P6, R32, R24, RZ ;  /* 0x0000001820227210 */ /* 0x000fe20007fde0ff */
[--C-:B------:R-:W-:Y:S02]  /*cebd0*/  IMAD.X R45, R4, 0x1, R27.reuse, P4 ;  /* 0x00000001042d7824 */ /* 0x100fe400020e061b */
[C---:B------:R-:W-:Y:S02]  /*cebe0*/  IMAD.X R39, R5.reuse, 0x1, R26, P5 ;  /* 0x0000000105277824 */ /* 0x040fe400028e061a */
[----:B------:R-:W-:Y:S01]  /*cebf0*/  IMAD.X R35, R5, 0x1, R27, P6 ;  /* 0x0000000105237824 */ /* 0x000fe200030e061b */
[----:B------:R0:W-:Y:S01]  /*cec00*/  STL.64 [R1+0x7a0], R44 ;  /* 0x0007a02c01007387 */ /* 0x0001e20000100a00 */
[----:B------:R-:W-:-:S03]  /*cec10*/  SHF.R.S32.HI R4, RZ, 0x1f, R33 ;  /* 0x0000001fff047819 */ /* 0x000fc60000011421 */
[----:B------:R1:W-:Y:S04]  /*cec20*/  STL.64 [R1+0x798], R38 ;  /* 0x0007982601007387 */ /* 0x0003e80000100a00 */
[----:B------:R3:W-:Y:S01]  /*cec30*/  STL.64 [R1+0x790], R34 ;  /* 0x0007902201007387 */ /* 0x0007e20000100a00 */
[C---:B0-----:R-:W-:Y:S02]  /*cec40*/  IADD3 R44, P3, R33.reuse, R23, RZ ;  /* 0x00000017212c7210 */ /* 0x041fe40007f7e0ff */
[----:B-1----:R-:W-:-:S03]  /*cec50*/  IADD3 R38, P4, R33, R24, RZ ;  /* 0x0000001821267210 */ /* 0x002fc60007f9e0ff */
        /* <DEDUP_REMOVED lines=9> */
[----:B------:R0:W-:Y:S01]  /*cecf0*/  STL.64 [R1+0x778], R34 ;  /* 0x0007782201007387 */ /* 0x0001e20000100a00 */
[----:B------:R-:W-:-:S03]  /*ced00*/  SHF.R.S32.HI R4, RZ, 0x1f, R9 ;  /* 0x0000001fff047819 */ /* 0x000fc60000011409 */
[----:B------:R1:W-:Y:S01]  /*ced10*/  STL.64 [R1+0x770], R32 ;  /* 0x0007702001007387 */ /* 0x0003e20000100a00 */
[----:B0-----:R-:W-:Y:S02]  /*ced20*/  IMAD.MOV.U32 R35, RZ, RZ, R31 ;  /* 0x000000ffff237224 */ /* 0x001fe400078e001f */
[----:B------:R-:W-:Y:S02]  /*ced30*/  IMAD.MOV.U32 R31, RZ, RZ, R29 ;  /* 0x000000ffff1f7224 */ /* 0x000fe400078e001d */
[----:B-1----:R-:W-:Y:S02]  /*ced40*/  IMAD.MOV.U32 R32, RZ, RZ, R21 ;  /* 0x000000ffff207224 */ /* 0x002fe400078e0015 */
[----:B------:R-:W-:Y:S01]  /*ced50*/  IMAD.MOV.U32 R21, RZ, RZ, R14 ;  /* 0x000000ffff157224 */ /* 0x000fe200078e000e */
[C---:B------:R-:W-:Y:S01]  /*ced60*/  IADD3 R14, P3, R9.reuse, R23, RZ ;  /* 0x00000017090e7210 */ /* 0x040fe20007f7e0ff */
[----:B------:R-:W-:Y:S02]  /*ced70*/  IMAD.MOV.U32 R29, RZ, RZ, R16 ;  /* 0x000000ffff1d7224 */ /* 0x000fe400078e0010 */
[----:B------:R-:W-:Y:S01]  /*ced80*/  IMAD.MOV.U32 R16, RZ, RZ, R12 ;  /* 0x000000ffff107224 */ /* 0x000fe200078e000c */
[----:B------:R-:W-:Y:S01]  /*ced90*/  IADD3 R12, P4, R9, R24, RZ ;  /* 0x00000018090c7210 */ /* 0x000fe20007f9e0ff */
[----:B------:R-:W-:-:S02]  /*ceda0*/  IMAD.MOV.U32 R34, RZ, RZ, R18 ;  /* 0x000000ffff227224 */ /* 0x000fc400078e0012 */
[----:B------:R-:W-:Y:S02]  /*cedb0*/  IMAD.MOV.U32 R33, RZ, RZ, R20 ;  /* 0x000000ffff217224 */ /* 0x000fe400078e0014 */
[----:B------:R-:W-:Y:S02]  /*cedc0*/  IMAD.MOV.U32 R18, RZ, RZ, R15 ;  /* 0x000000ffff127224 */ /* 0x000fe400078e000f */
[----:B------:R-:W-:Y:S02]  /*cedd0*/  IMAD.MOV.U32 R20, RZ, RZ, R17 ;  /* 0x000000ffff147224 */ /* 0x000fe400078e0011 */
[C---:B------:R-:W-:Y:S02]  /*cede0*/  IMAD.X R15, R4.reuse, 0x1, R26, P3 ;  /* 0x00000001040f7824 */ /* 0x040fe400018e061a */
[----:B------:R-:W-:Y:S02]  /*cedf0*/  IMAD.MOV.U32 R17, RZ, RZ, R13 ;  /* 0x000000ffff117224 */ /* 0x000fe400078e000d */
[----:B------:R-:W-:Y:S01]  /*cee00*/  IMAD.X R13, R4, 0x1, R27, P4 ;  /* 0x00000001040d7824 */ /* 0x000fe200020e061b */
[----:B------:R0:W-:Y:S04]  /*cee10*/  STL.64 [R1+0x768], R14 ;  /* 0x0007680e01007387 */ /* 0x0001e80000100a00 */
[----:B0-----:R-:W3:Y:S04]  /*cee20*/  LDL.LU.64 R14, [R1+0x4490] ;  /* 0x00449000010e7983 */ /* 0x001ee80000300a00 */
[----:B------:R0:W-:Y:S04]  /*cee30*/  STL.64 [R1+0x760], R12 ;  /* 0x0007600c01007387 */ /* 0x0001e80000100a00 */
[----:B0-----:R-:W4:Y:S01]  /*cee40*/  LDL.LU.64 R12, [R1+0x4488] ;  /* 0x00448800010c7983 */ /* 0x001f220000300a00 */
[----:B--2---:R-:W-:-:S02]  /*cee50*/  SHF.R.S32.HI R5, RZ, 0x1f, R10 ;  /* 0x0000001fff057819 */ /* 0x004fc4000001140a */
[C---:B------:R-:W-:Y:S02]  /*cee60*/  IADD3 R44, P5, R10.reuse, R23, RZ ;  /* 0x000000170a2c7210 */ /* 0x040fe40007fbe0ff */
[----:B------:R-:W-:-:S03]  /*cee70*/  IADD3 R38, P6, R10, R24, RZ ;  /* 0x000000180a267210 */ /* 0x000fc60007fde0ff */
[C---:B------:R-:W-:Y:S02]  /*cee80*/  IMAD.X R45, R5.reuse, 0x1, R26, P5 ;  /* 0x00000001052d7824 */ /* 0x040fe400028e061a */
[----:B------:R-:W-:Y:S01]  /*cee90*/  IMAD.X R39, R5, 0x1, R27, P6 ;  /* 0x0000000105277824 */ /* 0x000fe200030e061b */
[----:B------:R-:W-:Y:S02]  /*ceea0*/  SHF.R.S32.HI R4, RZ, 0x1f, R11 ;  /* 0x0000001fff047819 */ /* 0x000fe4000001140b */
[----:B------:R0:W-:Y:S01]  /*ceeb0*/  STL.64 [R1+0x758], R44 ;  /* 0x0007582c01007387 */ /* 0x0001e20000100a00 */
[----:B------:R-:W-:-:S03]  /*ceec0*/  IADD3 R6, P3, R11, R23, RZ ;  /* 0x000000170b067210 */ /* 0x000fc60007f7e0ff */
[----:B------:R1:W-:Y:S02]  /*ceed0*/  STL.64 [R1+0x750], R38 ;  /* 0x0007502601007387 */ /* 0x0003e40000100a00 */
[----:B------:R-:W-:Y:S02]  /*ceee0*/  IMAD.MOV.U32 R10, RZ, RZ, R6 ;  /* 0x000000ffff0a7224 */ /* 0x000fe400078e0006 */
[----:B------:R2:W-:Y:S01]  /*ceef0*/  STL [R1+0x748], R6 ;  /* 0x0007480601007387 */ /* 0x0005e20000100800 */
[----:B0-----:R-:W-:Y:S01]  /*cef00*/  IADD3 R44, P4, R11, R24, RZ ;  /* 0x000000180b2c7210 */ /* 0x001fe20007f9e0ff */
[----:B------:R-:W-:Y:S02]  /*cef10*/  IMAD.MOV.U32 R11, RZ, RZ, R7 ;  /* 0x000000ffff0b7224 */ /* 0x000fe400078e0007 */
[C---:B------:R-:W-:Y:S02]  /*cef20*/  IMAD.X R11, R4.reuse, 0x1, R26, P3 ;  /* 0x00000001040b7824 */ /* 0x040fe400018e061a */
[----:B------:R-:W-:-:S02]  /*cef30*/  IMAD.X R45, R4, 0x1, R27, P4 ;  /* 0x00000001042d7824 */ /* 0x000fc400020e061b */
[----:B------:R-:W-:Y:S01]  /*cef40*/  IMAD.MOV.U32 R37, RZ, RZ, R29 ;  /* 0x000000ffff257224 */ /* 0x000fe200078e001d */
[----:B------:R-:W-:Y:S01]  /*cef50*/  STL [R1+0x74c], R11 ;  /* 0x00074c0b01007387 */ /* 0x000fe20000100800 */
[----:B------:R-:W-:-:S03]  /*cef60*/  IMAD.MOV.U32 R29, RZ, RZ, R21 ;  /* 0x000000ffff1d7224 */ /* 0x000fc600078e0015 */
[----:B------:R0:W-:Y:S01]  /*cef70*/  STL.64 [R1+0x740], R44 ;  /* 0x0007402c01007387 */ /* 0x0001e20000100a00 */
[----:B------:R-:W-:Y:S02]  /*cef80*/  IMAD.MOV.U32 R21, RZ, RZ, R16 ;  /* 0x000000ffff157224 */ /* 0x000fe400078e0010 */
[----:B------:R-:W-:Y:S01]  /*cef90*/  VIADD R36, R2, UR50 ;  /* 0x0000003202247c36 */ /* 0x000fe20008000000 */
[----:B------:R-:W-:-:S03]  /*cefa0*/  ULDC UR50, c[0x0][0x248] ;  /* 0x0000920000327ab9 */ /* 0x000fc60000000800 */
[----:B------:R-:W-:Y:S01]  /*cefb0*/  VIADD R50, R36, UR49 ;  /* 0x0000003124327c36 */ /* 0x000fe20008000000 */
[----:B------:R-:W-:Y:S01]  /*cefc0*/  ULDC UR49, c[0x0][0x248] ;  /* 0x0000920000317ab9 */ /* 0x000fe20000000800 */
[----:B------:R-:W-:Y:S01]  /*cefd0*/  IMAD.MOV.U32 R61, RZ, RZ, R36 ;  /* 0x000000ffff3d7224 */ /* 0x000fe200078e0024 */
[----:B----4-:R-:W-:Y:S02]  /*cefe0*/  SHF.R.S32.HI R5, RZ, 0x1f, R12 ;  /* 0x0000001fff057819 */ /* 0x010fe4000001140c */
[C---:B-1----:R-:W-:Y:S02]  /*ceff0*/  IADD3 R38, P5, R12.reuse, R23, RZ ;  /* 0x000000170c267210 */ /* 0x042fe40007fbe0ff */
[----:B--2---:R-:W-:-:S03]  /*cf000*/  IADD3 R6, P6, R12, R24, RZ ;  /* 0x000000180c067210 */ /* 0x004fc60007fde0ff */
[C---:B------:R-:W-:Y:S01]  /*cf010*/  IMAD.X R39, R5.reuse, 0x1, R26, P5 ;  /* 0x0000000105277824 */ /* 0x040fe200028e061a */
[----:B------:R-:W-:Y:S01]  /*cf020*/  SHF.R.S32.HI R4, RZ, 0x1f, R13 ;  /* 0x0000001fff047819 */ /* 0x000fe2000001140d */
[----:B------:R-:W-:Y:S01]  /*cf030*/  IMAD.X R7, R5, 0x1, R27, P6 ;  /* 0x0000000105077824 */ /* 0x000fe200030e061b */
[CC--:B0-----:R-:W-:Y:S02]  /*cf040*/  IADD3 R44, P3, R13.reuse, R23.reuse, RZ ;  /* 0x000000170d2c7210 */ /* 0x0c1fe40007f7e0ff */
[----:B------:R0:W-:Y:S01]  /*cf050*/  STL.64 [R1+0x738], R38 ;  /* 0x0007382601007387 */ /* 0x0001e20000100a00 */
[----:B------:R-:W-:Y:S02]  /*cf060*/  IADD3 R16, P4, R13, R24, RZ ;  /* 0x000000180d107210 */ /* 0x000fe40007f9e0ff */
[----:B---3--:R-:W-:Y:S01]  /*cf070*/  SHF.R.S32.HI R5, RZ, 0x1f, R14 ;  /* 0x0000001fff057819 */ /* 0x008fe2000001140e */
[----:B------:R1:W-:Y:S01]  /*cf080*/  STL.64 [R1+0x730], R6 ;  /* 0x0007300601007387 */ /* 0x0003e20000100a00 */
[----:B------:R-:W-:Y:S01]  /*cf090*/  IADD3 R10, P5, R14, R23, RZ ;  /* 0x000000170e0a7210 */ /* 0x000fe20007fbe0ff */
[----:B------:R-:W-:-:S02]  /*cf0a0*/  IMAD.X R45, R4, 0x1, R26, P3 ;  /* 0x00000001042d7824 */ /* 0x000fc400018e061a */
[----:B0-----:R-:W-:Y:S02]  /*cf0b0*/  IMAD.MOV.U32 R39, RZ, RZ, R34 ;  /* 0x000000ffff277224 */ /* 0x001fe400078e0022 */
[----:B------:R-:W-:Y:S02]  /*cf0c0*/  IMAD.MOV.U32 R34, RZ, RZ, R20 ;  /* 0x000000ffff227224 */ /* 0x000fe400078e0014 */
[----:B------:R-:W-:Y:S01]  /*cf0d0*/  IMAD.MOV.U32 R20, RZ, RZ, R18 ;  /* 0x000000ffff147224 */ /* 0x000fe200078e0012 */
[----:B-1----:R-:W-:Y:S01]  /*cf0e0*/  IADD3 R6, P6, R14, R24, RZ ;  /* 0x000000180e067210 */ /* 0x002fe20007fde0ff */
[----:B------:R-:W-:Y:S02]  /*cf0f0*/  IMAD.MOV.U32 R18, RZ, RZ, R17 ;  /* 0x000000ffff127224 */ /* 0x000fe400078e0011 */
[----:B------:R-:W-:Y:S01]  /*cf100*/  IMAD.X R17, R4, 0x1, R27, P4 ;  /* 0x0000000104117824 */ /* 0x000fe200020e061b */
[----:B------:R0:W-:Y:S01]  /*cf110*/  STL.64 [R1+0x728], R44 ;  /* 0x0007282c01007387 */ /* 0x0001e20000100a00 */
[----:B------:R-:W-:-:S02]  /*cf120*/  IMAD.X R11, R5, 0x1, R26, P5 ;  /* 0x00000001050b7824 */ /* 0x000fc400028e061a */
[----:B------:R-:W-:Y:S01]  /*cf130*/  IMAD.X R7, R5, 0x1, R27, P6 ;  /* 0x0000000105077824 */ /* 0x000fe200030e061b */
[----:B------:R-:W-:Y:S01]  /*cf140*/  SHF.R.S32.HI R4, RZ, 0x1f, R15 ;  /* 0x0000001fff047819 */ /* 0x000fe2000001140f */
[----:B------:R-:W-:Y:S01]  /*cf150*/  IMAD.MOV.U32 R38, RZ, RZ, R20 ;  /* 0x000000ffff267224 */ /* 0x000fe200078e0014 */
[C---:B------:R-:W-:Y:S01]  /*cf160*/  IADD3 R20, P3, R15.reuse, R23, RZ ;  /* 0x000000170f147210 */ /* 0x040fe20007f7e0ff */
[----:B------:R-:W-:Y:S01]  /*cf170*/  IMAD.MOV.U32 R43, RZ, RZ, R18 ;  /* 0x000000ffff2b7224 */ /* 0x000fe200078e0012 */
[----:B0-----:R-:W2:Y:S04]  /*cf180*/  LDL.LU.64 R44, [R1+0x4480] ;  /* 0x00448000012c7983 */ /* 0x001ea80000300a00 */
[----:B------:R0:W-:Y:S01]  /*cf190*/  STL.64 [R1+0x720], R16 ;  /* 0x0007201001007387 */ /* 0x0001e20000100a00 */
[----:B------:R-:W-:Y:S01]  /*cf1a0*/  IADD3 R18, P4, R15, R24, RZ ;  /* 0x000000180f127210 */ /* 0x000fe20007f9e0ff */
[----:B------:R-:W-:-:S02]  /*cf1b0*/  IMAD.MOV.U32 R36, RZ, RZ, R34 ;  /* 0x000000ffff247224 */ /* 0x000fc400078e0022 */
[----:B------:R-:W-:Y:S01]  /*cf1c0*/  IMAD.MOV.U32 R34, RZ, RZ, R19 ;  /* 0x000000ffff227224 */ /* 0x000fe200078e0013 */
[----:B0-----:R-:W3:Y:S04]  /*cf1d0*/  LDL.LU.64 R16, [R1+0x4478] ;  /* 0x0044780001107983 */ /* 0x001ee80000300a00 */
[----:B------:R-:W-:Y:S04]  /*cf1e0*/  STL.64 [R1+0x718], R10 ;  /* 0x0007180a01007387 */ /* 0x000fe80000100a00 */
[----:B------:R0:W-:Y:S01]  /*cf1f0*/  STL.64 [R1+0x710], R6 ;  /* 0x0007100601007387 */ /* 0x0001e20000100a00 */
[----:B------:R-:W-:-:S02]  /*cf200*/  IMAD.X R19, R4, 0x1, R27, P4 ;  /* 0x0000000104137824 */ /* 0x000fc400020e061b */
[----:B0-----:R-:W-:Y:S02]  /*cf210*/  IMAD.MOV.U32 R6, RZ, RZ, R39 ;  /* 0x000000ffff067224 */ /* 0x001fe400078e0027 */
[----:B------:R-:W-:Y:S02]  /*cf220*/  IMAD.MOV.U32 R39, RZ, RZ, R29 ;  /* 0x000000ffff277224 */ /* 0x000fe400078e001d */
[----:B------:R-:W-:Y:S02]  /*cf230*/  IMAD.MOV.U32 R29, RZ, RZ, R21 ;  /* 0x000000ffff1d7224 */ /* 0x000fe400078e0015 */
[----:B------:R-:W-:-:S05]  /*cf240*/  IMAD.X R21, R4, 0x1, R26, P3 ;  /* 0x0000000104157824 */ /* 0x000fca00018e061a */
[----:B------:R0:W-:Y:S04]  /*cf250*/  STL.64 [R1+0x708], R20 ;  /* 0x0007081401007387 */ /* 0x0001e80000100a00 */
[----:B0-----:R-:W4:Y:S04]  /*cf260*/  LDL.LU.64 R20, [R1+0x4470] ;  /* 0x0044700001147983 */ /* 0x001f280000300a00 */
[----:B------:R0:W-:Y:S04]  /*cf270*/  STL.64 [R1+0x700], R18 ;  /* 0x0007001201007387 */ /* 0x0001e80000100a00 */
[----:B0-----:R-:W2:Y:S01]  /*cf280*/  LDL.LU.64 R18, [R1+0x4468] ;  /* 0x0044680001127983 */ /* 0x001ea20000300a00 */
[----:B------:R-:W-:Y:S01]  /*cf290*/  VIADD R42, R50, UR48 ;  /* 0x00000030322a7c36 */ /* 0x000fe20008000000 */
[----:B------:R-:W-:Y:S01]  /*cf2a0*/  ULDC UR48, c[0x0][0x248] ;  /* 0x0000920000307ab9 */ /* 0x000fe20000000800 */
[----:B------:R-:W-:-:S02]  /*cf2b0*/  IMAD.MOV.U32 R7, RZ, RZ, R61 ;  /* 0x000000ffff077224 */ /* 0x000fc400078e003d */
[----:B------:R-:W-:Y:S01]  /*cf2c0*/  VIADD R41, R42, UR47 ;  /* 0x0000002f2a297c36 */ /* 0x000fe20008000000 */
[----:B------:R-:W-:Y:S01]  /*cf2d0*/  ULDC UR47, c[0x0][0x248] ;  /* 0x00009200002f7ab9 */ /* 0x000fe20000000800 */
[----:B------:R-:W-:Y:S01]  /*cf2e0*/  IMAD.MOV.U32 R61, RZ, RZ, R28 ;  /* 0x000000ffff3d7224 */ /* 0x000fe200078e001c */
[----:B---3--:R-:W-:Y:S02]  /*cf2f0*/  SHF.R.S32.HI R5, RZ, 0x1f, R16 ;  /* 0x0000001fff057819 */ /* 0x008fe40000011410 */
[C---:B------:R-:W-:Y:S02]  /*cf300*/  IADD3 R14, P5, R16.reuse, R23, RZ ;  /* 0x00000017100e7210 */ /* 0x040fe40007fbe0ff */
[----:B------:R-:W-:-:S03]  /*cf310*/  IADD3 R10, P6, R16, R24, RZ ;  /* 0x00000018100a7210 */ /* 0x000fc60007fde0ff */
[----:B------:R-:W-:Y:S01]  /*cf320*/  IMAD.X R15, R5, 0x1, R26, P5 ;  /* 0x00000001050f7824 */ /* 0x000fe200028e061a */
[----:B------:R-:W-:Y:S01]  /*cf330*/  IADD3 R8, P3, R17, R23, RZ ;  /* 0x0000001711087210 */ /* 0x000fe20007f7e0ff */
[----:B------:R-:W-:Y:S01]  /*cf340*/  IMAD.X R11, R5, 0x1, R27, P6 ;  /* 0x00000001050b7824 */ /* 0x000fe200030e061b */
[----:B------:R-:W-:Y:S02]  /*cf350*/  SHF.R.S32.HI R4, RZ, 0x1f, R17 ;  /* 0x0000001fff047819 */ /* 0x000fe40000011411 */
[----:B------:R0:W-:Y:S01]  /*cf360*/  STL.64 [R1+0x6f8], R14 ;  /* 0x0006f80e01007387 */ /* 0x0001e20000100a00 */
[----:B------:R-:W-:-:S03]  /*cf370*/  IMAD.MOV.U32 R16, RZ, RZ, R8 ;  /* 0x000000ffff107224 */ /* 0x000fc600078e0008 */
[----:B------:R1:W-:Y:S04]  /*cf380*/  STL.64 [R1+0x6f0], R10 ;  /* 0x0006f00a01007387 */ /* 0x0003e80000100a00 */
[----:B------:R3:W-:Y:S01]  /*cf390*/  STL [R1+0x6e8], R8 ;  /* 0x0006e80801007387 */ /* 0x0007e20000100800 */
[----:B0-----:R-:W-:Y:S01]  /*cf3a0*/  IADD3 R14, P4, R17, R24, RZ ;  /* 0x00000018110e7210 */ /* 0x001fe20007f9e0ff */
[----:B------:R-:W-:Y:S02]  /*cf3b0*/  IMAD.MOV.U32 R17, RZ, RZ, R9 ;  /* 0x000000ffff117224 */ /* 0x000fe400078e0009 */
[C---:B------:R-:W-:Y:S02]  /*cf3c0*/  IMAD.X R17, R4.reuse, 0x1, R26, P3 ;  /* 0x0000000104117824 */ /* 0x040fe400018e061a */
[----:B------:R-:W-:-:S03]  /*cf3d0*/  IMAD.X R15, R4, 0x1, R27, P4 ;  /* 0x00000001040f7824 */ /* 0x000fc600020e061b */
[----:B------:R-:W-:Y:S04]  /*cf3e0*/  STL [R1+0x6ec], R17 ;  /* 0x0006ec1101007387 */ /* 0x000fe80000100800 */
[----:B------:R-:W-:Y:S01]  /*cf3f0*/  STL.64 [R1+0x6e0], R14 ;  /* 0x0006e00e01007387 */ /* 0x000fe20000100a00 */
[----:B--2---:R-:W-:Y:S02]  /*cf400*/  SHF.R.S32.HI R5, RZ, 0x1f, R18 ;  /* 0x0000001fff057819 */ /* 0x004fe40000011412 */
[C---:B-1----:R-:W-:Y:S02]  /*cf410*/  IADD3 R10, P5, R18.reuse, R23, RZ ;  /* 0x00000017120a7210 */ /* 0x042fe40007fbe0ff */
[----:B---3--:R-:W-:-:S03]  /*cf420*/  IADD3 R8, P6, R18, R24, RZ ;  /* 0x0000001812087210 */ /* 0x008fc60007fde0ff */
[C---:B------:R-:W-:Y:S02]  /*cf430*/  IMAD.X R11, R5.reuse, 0x1, R26, P5 ;  /* 0x00000001050b7824 */ /* 0x040fe400028e061a */
[----:B------:R-:W-:-:S03]  /*cf440*/  IMAD.X R9, R5, 0x1, R27, P6 ;  /* 0x0000000105097824 */ /* 0x000fc600030e061b */
[----:B------:R-:W-:Y:S01]  /*cf450*/  STL.64 [R1+0x6d8], R10 ;  /* 0x0006d80a01007387 */ /* 0x000fe20000100a00 */
[----:B------:R-:W-:-:S03]  /*cf460*/  SHF.R.S32.HI R4, RZ, 0x1f, R19 ;  /* 0x0000001fff047819 */ /* 0x000fc60000011413 */
[----:B------:R0:W-:Y:S01]  /*cf470*/  STL.64 [R1+0x6d0], R8 ;  /* 0x0006d00801007387 */ /* 0x0001e20000100a00 */
[C---:B------:R-:W-:Y:S01]  /*cf480*/  IADD3 R28, P4, R19.reuse, R24, RZ ;  /* 0x00000018131c7210 */ /* 0x040fe20007f9e0ff */
[----:B0-----:R-:W-:Y:S01]  /*cf490*/  IMAD.MOV.U32 R8, RZ, RZ, R42 ;  /* 0x000000ffff087224 */ /* 0x001fe200078e002a */
[----:B------:R-:W-:Y:S01]  /*cf4a0*/  IADD3 R42, P3, R19, R23, RZ ;  /* 0x00000017132a7210 */ /* 0x000fe20007f7e0ff */
[----:B------:R-:W-:Y:S02]  /*cf4b0*/  IMAD.MOV.U32 R10, RZ, RZ, R43 ;  /* 0x000000ffff0a7224 */ /* 0x000fe400078e002b */
[----:B------:R-:W-:Y:S02]  /*cf4c0*/  IMAD.MOV.U32 R9, RZ, RZ, R34 ;  /* 0x000000ffff097224 */ /* 0x000fe400078e0022 */
[----:B------:R-:W-:Y:S02]  /*cf4d0*/  IMAD.X R43, R4, 0x1, R26, P3 ;  /* 0x00000001042b7824 */ /* 0x000fe400018e061a */
[----:B------:R-:W-:-:S02]  /*cf4e0*/  IMAD.MOV.U32 R34, RZ, RZ, R29 ;  /* 0x000000ffff227224 */ /* 0x000fc400078e001d */
[----:B------:R-:W-:Y:S01]  /*cf4f0*/  IMAD.X R29, R4, 0x1, R27, P4 ;  /* 0x00000001041d7824 */ /* 0x000fe200020e061b */
[----:B------:R0:W-:Y:S04]  /*cf500*/  STL.64 [R1+0x6c8], R42 ;  /* 0x0006c82a01007387 */ /* 0x0001e80000100a00 */
[----:B0-----:R-:W2:Y:S04]  /*cf510*/  LDL.LU.64 R42, [R1+0x4460] ;  /* 0x00446000012a7983 */ /* 0x001ea80000300a00 */
[----:B------:R0:W-:Y:S04]  /*cf520*/  STL.64 [R1+0x6c0], R28 ;  /* 0x0006c01c01007387 */ /* 0x0001e80000100a00 */
[----:B0-----:R-:W3:Y:S01]  /*cf530*/  LDL.LU.64 R28, [R1+0x4458] ;  /* 0x00445800011c7983 */ /* 0x001ee20000300a00 */
[----:B----4-:R-:W-:-:S02]  /*cf540*/  SHF.R.S32.HI R5, RZ, 0x1f, R20 ;  /* 0x0000001fff057819 */ /* 0x010fc40000011414 */
[C---:B------:R-:W-:Y:S02]  /*cf550*/  IADD3 R16, P5, R20.reuse, R23, RZ ;  /* 0x0000001714107210 */ /* 0x040fe40007fbe0ff */
[----:B------:R-:W-:-:S03]  /*cf560*/  IADD3 R14, P6, R20, R24, RZ ;  /* 0x00000018140e7210 */ /* 0x000fc60007fde0ff */
[----:B------:R-:W-:Y:S01]  /*cf570*/  IMAD.X R17, R5, 0x1, R26, P5 ;  /* 0x0000000105117824 */ /* 0x000fe200028e061a */
[-C--:B------:R-:W-:Y:S01]  /*cf580*/  IADD3 R12, P3, R21, R23.reuse, RZ ;  /* 0x00000017150c7210 */ /* 0x080fe20007f7e0ff */
[----:B------:R-:W-:Y:S01]  /*cf590*/  IMAD.X R15, R5, 0x1, R27, P6 ;  /* 0x00000001050f7824 */ /* 0x000fe200030e061b */
[----:B------:R-:W-:Y:S02]  /*cf5a0*/  SHF.R.S32.HI R4, RZ, 0x1f, R21 ;  /* 0x0000001fff047819 */ /* 0x000fe40000011415 */
[----:B------:R0:W-:Y:S01]  /*cf5b0*/  STL.64 [R1+0x6b8], R16 ;  /* 0x0006b81001007387 */ /* 0x0001e20000100a00 */
[----:B------:R-:W-:Y:S01]  /*cf5c0*/  IMAD.MOV.U32 R20, RZ, RZ, R12 ;  /* 0x000000ffff147224 */ /* 0x000fe200078e000c */
[----:B------:R-:W-:Y:S02]  /*cf5d0*/  SHF.R.S32.HI R5, RZ, 0x1f, R22 ;  /* 0x0000001fff057819 */ /* 0x000fe40000011416 */
[----:B------:R1:W-:Y:S04]  /*cf5e0*/  STL.64 [R1+0x6b0], R14 ;  /* 0x0006b00e01007387 */ /* 0x0003e80000100a00 */
[----:B------:R4:W-:Y:S01]  /*cf5f0*/  STL [R1+0x6a8], R12 ;  /* 0x0006a80c01007387 */ /* 0x0009e20000100800 */
[----:B0-----:R-:W-:Y:S01]  /*cf600*/  IADD3 R16, P4, R21, R24, RZ ;  /* 0x0000001815107210 */ /* 0x001fe20007f9e0ff */
[----:B------:R-:W-:Y:S01]  /*cf610*/  IMAD.MOV.U32 R21, RZ, RZ, R13 ;  /* 0x000000ffff157224 */ /* 0x000fe200078e000d */
[----:B-1----:R-:W-:-:S02]  /*cf620*/  IADD3 R14, P5, R22, R23, RZ ;  /* 0x00000017160e7210 */ /* 0x002fc40007fbe0ff */
[----:B----4-:R-:W-:Y:S01]  /*cf630*/  IADD3 R12, P6, R22, R24, RZ ;  /* 0x00000018160c7210 */ /* 0x010fe20007fde0ff */
[C-C-:B------:R-:W-:Y:S02]  /*cf640*/  IMAD.X R21, R4.reuse, 0x1, R26.reuse, P3 ;  /* 0x0000000104157824 */ /* 0x140fe400018e061a */
[--C-:B------:R-:W-:Y:S02]  /*cf650*/  IMAD.X R17, R4, 0x1, R27.reuse, P4 ;  /* 0x0000000104117824 */ /* 0x100fe400020e061b */
[C---:B------:R-:W-:Y:S02]  /*cf660*/  IMAD.X R15, R5.reuse, 0x1, R26, P5 ;  /* 0x00000001050f7824 */ /* 0x040fe400028e061a */
[----:B------:R-:W-:Y:S01]  /*cf670*/  IMAD.X R13, R5, 0x1, R27, P6 ;  /* 0x00000001050d7824 */ /* 0x000fe200030e061b */
[----:B------:R0:W-:Y:S01]  /*cf680*/  STL [R1+0x6ac], R21 ;  /* 0x0006ac1501007387 */ /* 0x0001e20000100800 */
[----:B------:R-:W-:Y:S02]  /*cf690*/  IMAD.MOV.U32 R11, RZ, RZ, R9 ;  /* 0x000000ffff0b7224 */ /* 0x000fe400078e0009 */
[----:B------:R-:W-:Y:S01]  /*cf6a0*/  IMAD.MOV.U32 R9, RZ, RZ, R34 ;  /* 0x000000ffff097224 */ /* 0x000fe200078e0022 */
[----:B------:R-:W-:Y:S01]  /*cf6b0*/  STL.64 [R1+0x6a0], R16 ;  /* 0x0006a01001007387 */ /* 0x000fe20000100a00 */
[----:B------:R-:W-:Y:S01]  /*cf6c0*/  IMAD.MOV.U32 R34, RZ, RZ, R30 ;  /* 0x000000ffff227224 */ /* 0x000fe200078e001e */
[----:B------:R-:W-:-:S02]  /*cf6d0*/  SHF.R.S32.HI R4, RZ, 0x1f, R25 ;  /* 0x0000001fff047819 */ /* 0x000fc40000011419 */
[----:B------:R-:W-:Y:S01]  /*cf6e0*/  STL.64 [R1+0x698], R14 ;  /* 0x0006980e01007387 */ /* 0x000fe20000100a00 */
[----:B------:R-:W-:-:S03]  /*cf6f0*/  IADD3 R30, P3, R25, R23, RZ ;  /* 0x00000017191e7210 */ /* 0x000fc60007f7e0ff */
[----:B------:R1:W-:Y:S01]  /*cf700*/  STL.64 [R1+0x690], R12 ;  /* 0x0006900c01007387 */ /* 0x0003e20000100a00 */
[----:B------:R-:W-:-:S05]  /*cf710*/  IADD3 R20, P4, R25, R24, RZ ;  /* 0x0000001819147210 */ /* 0x000fca0007f9e0ff */
[C---:B0-----:R-:W-:Y:S02]  /*cf720*/  IMAD.X R21, R4.reuse, 0x1, R27, P4 ;  /* 0x0000000104157824 */ /* 0x041fe400020e061b */
[----:B-1----:R-:W-:Y:S02]  /*cf730*/  IMAD.MOV.U32 R12, RZ, RZ, R10 ;  /* 0x000000ffff0c7224 */ /* 0x002fe400078e000a */
[----:B------:R-:W-:Y:S02]  /*cf740*/  IMAD.MOV.U32 R10, RZ, RZ, R61 ;  /* 0x000000ffff0a7224 */ /* 0x000fe400078e003d */
[----:B------:R-:W-:Y:S02]  /*cf750*/  IMAD.MOV.U32 R61, RZ, RZ, R35 ;  /* 0x000000ffff3d7224 */ /* 0x000fe400078e0023 */
[----:B------:R-:W-:Y:S02]  /*cf760*/  IMAD.MOV.U32 R35, RZ, RZ, R31 ;  /* 0x000000ffff237224 */ /* 0x000fe400078e001f */
[----:B------:R-:W-:-:S02]  /*cf770*/  IMAD.X R31, R4, 0x1, R26, P3 ;  /* 0x00000001041f7824 */ /* 0x000fc400018e061a */
[----:B------:R-:W-:-:S03]  /*cf780*/  IMAD.MOV.U32 R13, RZ, RZ, R11 ;  /* 0x000000ffff0d7224 */ /* 0x000fc600078e000b */
[----:B------:R0:W-:Y:S01]  /*cf790*/  STL.64 [R1+0x688], R30 ;  /* 0x0006881e01007387 */ /* 0x0001e20000100a00 */
[----:B------:R-:W-:-:S03]  /*cf7a0*/  IMAD.MOV.U32 R11, RZ, RZ, R34 ;  /* 0x000000ffff0b7224 */ /* 0x000fc600078e0022 */
[----:B0-----:R-:W4:Y:S04]  /*cf7b0*/  LDL.LU.64 R30, [R1+0x4450] ;  /* 0x00445000011e7983 */ /* 0x001f280000300a00 */
[----:B------:R-:W-:Y:S01]  /*cf7c0*/  STL.64 [R1+0x680], R20 ;  /* 0x0006801401007387 */ /* 0x000fe20000100a00 */
[----:B---3--:R-:W-:Y:S02]  /*cf7d0*/  SHF.R.S32.HI R5, RZ, 0x1f, R28 ;  /* 0x0000001fff057819 */ /* 0x008fe4000001141c */
[C---:B------:R-:W-:Y:S02]  /*cf7e0*/  IADD3 R16, P5, R28.reuse, R23, RZ ;  /* 0x000000171c107210 */ /* 0x040fe40007fbe0ff */
[----:B------:R-:W-:-:S03]  /*cf7f0*/  IADD3 R14, P6, R28, R24, RZ ;  /* 0x000000181c0e7210 */ /* 0x000fc60007fde0ff */
[C---:B------:R-:W-:Y:S02]  /*cf800*/  IMAD.X R17, R5.reuse, 0x1, R26, P5 ;  /* 0x0000000105117824 */ /* 0x040fe400028e061a */
[----:B------:R-:W-:Y:S01]  /*cf810*/  IMAD.X R15, R5, 0x1, R27, P6 ;  /* 0x00000001050f7824 */ /* 0x000fe200030e061b */
[----:B------:R-:W-:Y:S02]  /*cf820*/  SHF.R.S32.HI R4, RZ, 0x1f, R29 ;  /* 0x0000001fff047819 */ /* 0x000fe4000001141d */
[----:B------:R0:W-:Y:S01]  /*cf830*/  STL.64 [R1+0x678], R16 ;  /* 0x0006781001007387 */ /* 0x0001e20000100a00 */
[----:B------:R-:W-:-:S03]  /*cf840*/  IADD3 R34, P3, R29, R23, RZ ;  /* 0x000000171d227210 */ /* 0x000fc60007f7e0ff */
[----:B------:R1:W-:Y:S01]  /*cf850*/  STL.64 [R1+0x670], R14 ;  /* 0x0006700e01007387 */ /* 0x0003e20000100a00 */
[----:B0-----:R-:W-:Y:S02]  /*cf860*/  IMAD.MOV.U32 R16, RZ, RZ, R10 ;  /* 0x000000ffff107224 */ /* 0x001fe400078e000a */
[----:B-1----:R-:W-:Y:S02]  /*cf870*/  IMAD.MOV.U32 R15, RZ, RZ, R9 ;  /* 0x000000ffff0f7224 */ /* 0x002fe400078e0009 */
[----:B------:R-:W-:Y:S01]  /*cf880*/  IMAD.MOV.U32 R9, RZ, RZ, R32 ;  /* 0x000000ffff097224 */ /* 0x000fe200078e0020 */
[----:B------:R-:W-:Y:S01]  /*cf890*/  IADD3 R32, P4, R29, R24, RZ ;  /* 0x000000181d207210 */ /* 0x000fe20007f9e0ff */
[----:B------:R-:W-:Y:S02]  /*cf8a0*/  IMAD.MOV.U32 R14, RZ, RZ, R12 ;  /* 0x000000ffff0e7224 */ /* 0x000fe400078e000c */
[----:B------:R-:W-:Y:S02]  /*cf8b0*/  IMAD.MOV.U32 R10, RZ, RZ, R35 ;  /* 0x000000ffff0a7224 */ /* 0x000fe400078e0023 */
[----:B------:R-:W-:-:S02]  /*cf8c0*/  IMAD.MOV.U32 R12, RZ, RZ, R61 ;  /* 0x000000ffff0c7224 */ /* 0x000fc400078e003d */
[C---:B------:R-:W-:Y:S02]  /*cf8d0*/  IMAD.X R35, R4.reuse, 0x1, R26, P3 ;  /* 0x0000000104237824 */ /* 0x040fe400018e061a */
[----:B------:R-:W-:Y:S02]  /*cf8e0*/  IMAD.MOV.U32 R61, RZ, RZ, R33 ;  /* 0x000000ffff3d7224 */ /* 0x000fe400078e0021 */
[----:B------:R-:W-:Y:S01]  /*cf8f0*/  IMAD.X R33, R4, 0x1, R27, P4 ;  /* 0x0000000104217824 */ /* 0x000fe200020e061b */
[----:B------:R0:W-:Y:S04]  /*cf900*/  STL.64 [R1+0x668], R34 ;  /* 0x0006682201007387 */ /* 0x0001e80000100a00 */
[----:B0-----:R-:W3:Y:S04]  /*cf910*/  LDL.LU.64 R34, [R1+0x4448] ;  /* 0x0044480001227983 */ /* 0x001ee80000300a00 */
[----:B------:R0:W-:Y:S04]  /*cf920*/  STL.64 [R1+0x660], R32 ;  /* 0x0006602001007387 */ /* 0x0001e80000100a00 */
[----:B0-----:R-:W2:Y:S01]  /*cf930*/  LDL.LU.64 R32, [R1+0x4440] ;  /* 0x0044400001207983 */ /* 0x001ea20000300a00 */
[----:B----4-:R-:W-:-:S02]  /*cf940*/  SHF.R.S32.HI R5, RZ, 0x1f, R30 ;  /* 0x0000001fff057819 */ /* 0x010fc4000001141e */
        /* <DEDUP_REMOVED lines=13> */
[----:B------:R-:W-:-:S02]  /*cfa20*/  IMAD.X R29, R4, 0x1, R27, P4 ;  /* 0x00000001041d7824 */ /* 0x000fc400020e061b */
[----:B------:R-:W-:Y:S01]  /*cfa30*/  VIADD R40, R41, UR8 ;  /* 0x0000000829287c36 */ /* 0x000fe20008000000 */
[----:B------:R-:W-:Y:S01]  /*cfa40*/  STL [R1+0x64c], R31 ;  /* 0x00064c1f01007387 */ /* 0x000fe20000100800 */
[----:B------:R-:W-:Y:S01]  /*cfa50*/  IMAD.MOV.U32 R17, RZ, RZ, R12 ;  /* 0x000000ffff117224 */ /* 0x000fe200078e000c */
[----:B------:R-:W-:Y:S02]  /*cfa60*/  ULDC UR8, c[0x0][0x248] ;  /* 0x0000920000087ab9 */ /* 0x000fe40000000800 */
[----:B------:R-:W-:Y:S01]  /*cfa70*/  STL.64 [R1+0x640], R28 ;  /* 0x0006401c01007387 */ /* 0x000fe20000100a00 */
[----:B------:R-:W-:Y:S01]  /*cfa80*/  VIADD R56, R40, UR5 ;  /* 0x0000000528387c36 */ /* 0x000fe20008000000 */
[----:B------:R-:W-:Y:S01]  /*cfa90*/  ULDC UR5, c[0x0][0x248] ;  /* 0x0000920000057ab9 */ /* 0x000fe20000000800 */
[----:B------:R-:W-:Y:S01]  /*cfaa0*/  IMAD.MOV.U32 R12, RZ, RZ, R37 ;  /* 0x000000ffff0c7224 */ /* 0x000fe200078e0025 */
[----:B--2---:R-:W-:Y:S02]  /*cfab0*/  SHF.R.S32.HI R5, RZ, 0x1f, R32 ;  /* 0x0000001fff057819 */ /* 0x004fe40000011420 */
[----:B-1----:R-:W-:-:S02]  /*cfac0*/  IADD3 R20, P5, R32, R23, RZ ;  /* 0x0000001720147210 */ /* 0x002fc40007fbe0ff */
[----:B----4-:R-:W-:-:S03]  /*cfad0*/  IADD3 R18, P6, R32, R24, RZ ;  /* 0x0000001820127210 */ /* 0x010fc60007fde0ff */
        /* <DEDUP_REMOVED lines=16> */
[C---:B------:R-:W-:Y:S02]  /*cfbe0*/  IMAD.X R41, R4.reuse, 0x1, R26, P3 ;  /* 0x0000000104297824 */ /* 0x040fe400018e061a */
[----:B------:R-:W-:-:S03]  /*cfbf0*/  IMAD.X R37, R4, 0x1, R27, P4 ;  /* 0x0000000104257824 */ /* 0x000fc600020e061b */
[----:B------:R0:W-:Y:S01]  /*cfc00*/  STL.64 [R1+0x628], R40 ;  /* 0x0006282801007387 */ /* 0x0001e20000100a00 */
[----:B------:R-:W-:Y:S01]  /*cfc10*/  IMAD.MOV.U32 R22, RZ, RZ, R20 ;  /* 0x000000ffff167224 */ /* 0x000fe200078e0014 */
[----:B---3--:R-:W-:Y:S01]  /*cfc20*/  SHF.R.S32.HI R5, RZ, 0x1f, R34 ;  /* 0x0000001fff057819 */ /* 0x008fe20000011422 */
[----:B------:R-:W-:Y:S01]  /*cfc30*/  IMAD.MOV.U32 R20, RZ, RZ, R8 ;  /* 0x000000ffff147224 */ /* 0x000fe200078e0008 */
[C---:B------:R-:W-:Y:S01]  /*cfc40*/  IADD3 R30, P5, R34.reuse, R23, RZ ;  /* 0x00000017221e7210 */ /* 0x040fe20007fbe0ff */
[----:B0-----:R-:W2:Y:S04]  /*cfc50*/  LDL.LU.64 R40, [R1+0x4438] ;  /* 0x0044380001287983 */ /* 0x001ea80000300a00 */
[----:B------:R0:W-:Y:S01]  /*cfc60*/  STL.64 [R1+0x620], R36 ;  /* 0x0006202401007387 */ /* 0x0001e20000100a00 */
[----:B------:R-:W-:Y:S01]  /*cfc70*/  IADD3 R28, P6, R34, R24, RZ ;  /* 0x00000018221c7210 */ /* 0x000fe20007fde0ff */
[----:B------:R-:W-:Y:S01]  /*cfc80*/  IMAD.MOV.U32 R8, RZ, RZ, R38 ;  /* 0x000000ffff087224 */ /* 0x000fe200078e0026 */
[----:B------:R-:W-:-:S02]  /*cfc90*/  SHF.R.S32.HI R4, RZ, 0x1f, R35 ;  /* 0x0000001fff047819 */ /* 0x000fc40000011423 */
[----:B------:R-:W-:Y:S01]  /*cfca0*/  IADD3 R38, P3, R35, R23, RZ ;  /* 0x0000001723267210 */ /* 0x000fe20007f7e0ff */
[----:B0-----:R-:W3:Y:S01]  /*cfcb0*/  LDL.LU.64 R36, [R1+0x4430] ;  /* 0x0044300001247983 */ /* 0x001ee20000300a00 */
[C-C-:B------:R-:W-:Y:S02]  /*cfcc0*/  IMAD.X R31, R5.reuse, 0x1, R26.reuse, P5 ;  /* 0x00000001051f7824 */ /* 0x140fe400028e061a */
[----:B------:R-:W-:Y:S02]  /*cfcd0*/  IMAD.MOV.U32 R21, RZ, RZ, R19 ;  /* 0x000000ffff157224 */ /* 0x000fe400078e0013 */
[----:B------:R-:W-:Y:S02]  /*cfce0*/  IMAD.X R29, R5, 0x1, R27, P6 ;  /* 0x00000001051d7824 */ /* 0x000fe400030e061b */
[----:B------:R-:W-:Y:S02]  /*cfcf0*/  IMAD.MOV.U32 R19, RZ, RZ, R39 ;  /* 0x000000ffff137224 */ /* 0x000fe400078e0027 */
[----:B------:R-:W-:Y:S01]  /*cfd00*/  IMAD.X R39, R4, 0x1, R26, P3 ;  /* 0x0000000104277824 */ /* 0x000fe200018e061a */
[----:B------:R-:W-:Y:S04]  /*cfd10*/  STL.64 [R1+0x618], R30 ;  /* 0x0006181e01007387 */ /* 0x000fe80000100a00 */
[----:B------:R-:W-:Y:S04]  /*cfd20*/  STL.64 [R1+0x610], R28 ;  /* 0x0006101c01007387 */ /* 0x000fe80000100a00 */
[----:B------:R0:W-:Y:S04]  /*cfd30*/  STL.64 [R1+0x608], R38 ;  /* 0x0006082601007387 */ /* 0x0001e80000100a00 */
[----:B0-----:R-:W4:Y:S01]  /*cfd40*/  LDL.LU.64 R38, [R1+0x4428] ;  /* 0x0044280001267983 */ /* 0x001f220000300a00 */
[----:B------:R-:W-:-:S05]  /*cfd50*/  IADD3 R34, P4, R35, R24, RZ ;  /* 0x0000001823227210 */ /* 0x000fca0007f9e0ff */
[----:B------:R-:W-:-:S05]  /*cfd60*/  IMAD.X R35, R4, 0x1, R27, P4 ;  /* 0x0000000104237824 */ /* 0x000fca00020e061b */
[----:B------:R-:W-:Y:S01]  /*cfd70*/  STL.64 [R1+0x600], R34 ;  /* 0x0006002201007387 */ /* 0x000fe20000100a00 */
[----:B------:R-:W-:Y:S02]  /*cfd80*/  IMAD.MOV.U32 R25, RZ, RZ, R22 ;  /* 0x000000ffff197224 */ /* 0x000fe400078e0016 */
[----:B------:R-:W-:Y:S01]  /*cfd90*/  IMAD.MOV.U32 R22, RZ, RZ, R55 ;  /* 0x000000ffff167224 */ /* 0x000fe200078e0037 */
[----:B---3--:R-:W-:Y:S02]  /*cfda0*/  SHF.R.S32.HI R5, RZ, 0x1f, R36 ;  /* 0x0000001fff057819 */ /* 0x008fe40000011424 */
[C---:B------:R-:W-:Y:S02]  /*cfdb0*/  IADD3 R30, P5, R36.reuse, R23, RZ ;  /* 0x00000017241e7210 */ /* 0x040fe40007fbe0ff */
[----:B------:R-:W-:-:S03]  /*cfdc0*/  IADD3 R28, P6, R36, R24, RZ ;  /* 0x00000018241c7210 */ /* 0x000fc60007fde0ff */
[C---:B------:R-:W-:Y:S02]  /*cfdd0*/  IMAD.X R31, R5.reuse, 0x1, R26, P5 ;  /* 0x00000001051f7824 */ /* 0x040fe400028e061a */
[----:B------:R-:W-:-:S03]  /*cfde0*/  IMAD.X R29, R5, 0x1, R27, P6 ;  /* 0x00000001051d7824 */ /* 0x000fc600030e061b */
[----:B------:R-:W-:Y:S01]  /*cfdf0*/  STL.64 [R1+0x5f8], R30 ;  /* 0x0005f81e01007387 */ /* 0x000fe20000100a00 */
[----:B------:R-:W-:-:S03]  /*cfe00*/  SHF.R.S32.HI R4, RZ, 0x1f, R37 ;  /* 0x0000001fff047819 */ /* 0x000fc60000011425 */
[----:B------:R0:W-:Y:S02]  /*cfe10*/  STL.64 [R1+0x5f0], R28 ;  /* 0x0005f01c01007387 */ /* 0x0001e40000100a00 */
[----:B0-----:R-:W-:Y:S02]  /*cfe20*/  IMAD.MOV.U32 R29, RZ, RZ, R19 ;  /* 0x000000ffff1d7224 */ /* 0x001fe400078e0013 */
[----:B------:R-:W-:Y:S01]  /*cfe30*/  IMAD.MOV.U32 R19, RZ, RZ, R48 ;  /* 0x000000ffff137224 */ /* 0x000fe200078e0030 */
[CC--:B------:R-:W-:Y:S01]  /*cfe40*/  IADD3 R48, P3, R37.reuse, R23.reuse, RZ ;  /* 0x0000001725307210 */ /* 0x0c0fe20007f7e0ff */
[----:B------:R-:W-:Y:S02]  /*cfe50*/  IMAD.MOV.U32 R28, RZ, RZ, R21 ;  /* 0x000000ffff1c7224 */ /* 0x000fe400078e0015 */
[----:B------:R-:W-:Y:S01]  /*cfe60*/  IMAD.MOV.U32 R21, RZ, RZ, R54 ;  /* 0x000000ffff157224 */ /* 0x000fe200078e0036 */
[-C--:B------:R-:W-:Y:S01]  /*cfe70*/  IADD3 R54, P4, R37, R24.reuse, RZ ;  /* 0x0000001825367210 */ /* 0x080fe20007f9e0ff */
[----:B------:R-:W-:Y:S01]  /*cfe80*/  IMAD.MOV.U32 R30, RZ, RZ, R20 ;  /* 0x000000ffff1e7224 */ /* 0x000fe200078e0014 */
[----:B----4-:R-:W-:Y:S01]  /*cfe90*/  SHF.R.S32.HI R5, RZ, 0x1f, R38 ;  /* 0x0000001fff057819 */ /* 0x010fe20000011426 */
[----:B------:R-:W-:Y:S01]  /*cfea0*/  IMAD.MOV.U32 R20, RZ, RZ, R49 ;  /* 0x000000ffff147224 */ /* 0x000fe200078e0031 */
[----:B------:R-:W-:Y:S01]  /*cfeb0*/  IADD3 R36, P5, R38, R23, RZ ;  /* 0x0000001726247210 */ /* 0x000fe20007fbe0ff */
[----:B------:R-:W-:Y:S01]  /*cfec0*/  IMAD.X R49, R4, 0x1, R26, P3 ;  /* 0x0000000104317824 */ /* 0x000fe200018e061a */
[----:B------:R-:W-:Y:S01]  /*cfed0*/  IADD3 R34, P6, R38, R24, RZ ;  /* 0x0000001826227210 */ /* 0x000fe20007fde0ff */
[----:B------:R-:W-:-:S02]  /*cfee0*/  IMAD.X R55, R4, 0x1, R27, P4 ;  /* 0x0000000104377824 */ /* 0x000fc400020e061b */
[C---:B------:R-:W-:Y:S01]  /*cfef0*/  IMAD.X R37, R5.reuse, 0x1, R26, P5 ;  /* 0x0000000105257824 */ /* 0x040fe200028e061a */
[----:B------:R0:W-:Y:S01]  /*cff00*/  STL.64 [R1+0x5e8], R48 ;  /* 0x0005e83001007387 */ /* 0x0001e20000100a00 */
[----:B------:R-:W-:Y:S01]  /*cff10*/  IMAD.X R35, R5, 0x1, R27, P6 ;  /* 0x0000000105237824 */ /* 0x000fe200030e061b */
[CC--:B------:R-:W-:Y:S02]  /*cff20*/  IADD3 R32, P3, R39.reuse, R23.reuse, RZ ;  /* 0x0000001727207210 */ /* 0x0c0fe40007f7e0ff */
[----:B------:R-:W-:Y:S02]  /*cff30*/  SHF.R.S32.HI R4, RZ, 0x1f, R39 ;  /* 0x0000001fff047819 */ /* 0x000fe40000011427 */
[----:B--2---:R-:W-:Y:S01]  /*cff40*/  SHF.R.S32.HI R5, RZ, 0x1f, R40 ;  /* 0x0000001fff057819 */ /* 0x004fe20000011428 */
[----:B------:R-:W-:Y:S01]  /*cff50*/  IMAD.MOV.U32 R38, RZ, RZ, R32 ;  /* 0x000000ffff267224 */ /* 0x000fe200078e0020 */
[----:B0-----:R-:W2:Y:S04]  /*cff60*/  LDL.LU.64 R48, [R1+0x4420] ;  /* 0x0044200001307983 */ /* 0x001ea80000300a00 */
[----:B------:R0:W-:Y:S04]  /*cff70*/  STL.64 [R1+0x5e0], R54 ;  /* 0x0005e03601007387 */ /* 0x0001e80000100a00 */
[----:B0-----:R-:W3:Y:S04]  /*cff80*/  LDL.LU.64 R54, [R1+0x4418] ;  /* 0x0044180001367983 */ /* 0x001ee80000300a00 */
[----:B------:R0:W-:Y:S04]  /*cff90*/  STL.64 [R1+0x5d8], R36 ;  /* 0x0005d82401007387 */ /* 0x0001e80000100a00 */
        /* <DEDUP_REMOVED lines=10> */
[----:B------:R-:W-:Y:S04]  /*d0040*/  STL [R1+0x5cc], R39 ;  /* 0x0005cc2701007387 */ /* 0x000fe80000100800 */
[----:B------:R0:W-:Y:S01]  /*d0050*/  STL.64 [R1+0x5c0], R36 ;  /* 0x0005c02401007387 */ /* 0x0001e20000100a00 */
[----:B------:R-:W-:-:S03]  /*d0060*/  SHF.R.S32.HI R4, RZ, 0x1f, R41 ;  /* 0x0000001fff047819 */ /* 0x000fc60000011429 */
[----:B------:R-:W-:Y:S01]  /*d0070*/  STL.64 [R1+0x5b8], R34 ;  /* 0x0005b82201007387 */ /* 0x000fe20000100a00 */
[----:B------:R-:W-:-:S03]  /*d0080*/  IMAD.MOV.U32 R31, RZ, RZ, R30 ;  /* 0x000000ffff1f7224 */ /* 0x000fc600078e001e */
[----:B------:R1:W-:Y:S01]  /*d0090*/  STL.64 [R1+0x5b0], R32 ;  /* 0x0005b02001007387 */ /* 0x0003e20000100a00 */
[----:B------:R-:W-:Y:S01]  /*d00a0*/  IMAD.MOV.U32 R30, RZ, RZ, R28 ;  /* 0x000000ffff1e7224 */ /* 0x000fe200078e001c */
[CC--:B------:R-:W-:Y:S01]  /*d00b0*/  IADD3 R38, P4, R41.reuse, R24.reuse, RZ ;  /* 0x0000001829267210 */ /* 0x0c0fe20007f9e0ff */
[----:B------:R-:W-:Y:S01]  /*d00c0*/  IMAD.MOV.U32 R28, RZ, RZ, R17 ;  /* 0x000000ffff1c7224 */ /* 0x000fe200078e0011 */
[----:B------:R-:W-:Y:S01]  /*d00d0*/  SHF.R.S32.HI R5, RZ, 0x1f, R42 ;  /* 0x0000001fff057819 */ /* 0x000fe2000001142a */
[----:B------:R-:W-:Y:S01]  /*d00e0*/  IMAD.MOV.U32 R17, RZ, RZ, R3 ;  /* 0x000000ffff117224 */ /* 0x000fe200078e0003 */
[CC--:B0-----:R-:W-:Y:S01]  /*d00f0*/  IADD3 R36, P5, R42.reuse, R23.reuse, RZ ;  /* 0x000000172a247210 */ /* 0x0c1fe20007fbe0ff */
[----:B-1----:R-:W-:Y:S01]  /*d0100*/  IMAD.MOV.U32 R32, RZ, RZ, R2 ;  /* 0x000000ffff207224 */ /* 0x002fe200078e0002 */
[----:B------:R-:W-:Y:S02]  /*d0110*/  IADD3 R2, P3, R41, R23, RZ ;  /* 0x0000001729027210 */ /* 0x000fe40007f7e0ff */
[----:B------:R-:W-:Y:S01]  /*d0120*/  IADD3 R34, P6, R42, R24, RZ ;  /* 0x000000182a227210 */ /* 0x000fe20007fde0ff */
[----:B------:R-:W-:-:S02]  /*d0130*/  IMAD.X R39, R4, 0x1, R27, P4 ;  /* 0x0000000104277824 */ /* 0x000fc400020e061b */
[--C-:B------:R-:W-:Y:S02]  /*d0140*/  IMAD.X R3, R4, 0x1, R26.reuse, P3 ;  /* 0x0000000104037824 */ /* 0x100fe400018e061a */
[C---:B------:R-:W-:Y:S02]  /*d0150*/  IMAD.X R37, R5.reuse, 0x1, R26, P5 ;  /* 0x0000000105257824 */ /* 0x040fe400028e061a */
[----:B------:R-:W-:Y:S01]  /*d0160*/  IMAD.X R35, R5, 0x1, R27, P6 ;  /* 0x0000000105237824 */ /* 0x000fe200030e061b */
[----:B------:R0:W-:Y:S01]  /*d0170*/  STL.64 [R1+0x5a8], R2 ;  /* 0x0005a80201007387 */ /* 0x0001e20000100a00 */
[----:B------:R-:W-:Y:S01]  /*d0180*/  SHF.R.S32.HI R4, RZ, 0x1f, R43 ;  /* 0x0000001fff047819 */ /* 0x000fe2000001142b */
[----:B------:R-:W-:Y:S01]  /*d0190*/  IMAD.MOV.U32 R33, RZ, RZ, R10 ;  /* 0x000000ffff217224 */ /* 0x000fe200078e000a */
[----:B------:R-:W-:Y:S01]  /*d01a0*/  IADD3 R42, P4, R43, R24, RZ ;  /* 0x000000182b2a7210 */ /* 0x000fe20007f9e0ff */
[----:B0-----:R-:W4:Y:S04]  /*d01b0*/  LDL.LU.64 R2, [R1+0x4410] ;  /* 0x0044100001027983 */ /* 0x001f280000300a00 */
[----:B------:R0:W-:Y:S04]  /*d01c0*/  STL.64 [R1+0x5a0], R38 ;  /* 0x0005a02601007387 */ /* 0x0001e80000100a00 */
[----:B------:R-:W-:Y:S04]  /*d01d0*/  STL.64 [R1+0x598], R36 ;  /* 0x0005982401007387 */ /* 0x000fe80000100a00 */
[----:B------:R1:W-:Y:S01]  /*d01e0*/  STL.64 [R1+0x590], R34 ;  /* 0x0005902201007387 */ /* 0x0003e20000100a00 */
[----:B------:R-:W-:Y:S01]  /*d01f0*/  IMAD.MOV.U32 R10, RZ, RZ, R9 ;  /* 0x000000ffff0a7224 */ /* 0x000fe200078e0009 */
[----:B------:R-:W-:Y:S01]  /*d0200*/  SHF.R.S32.HI R5, RZ, 0x1f, R44 ;  /* 0x0000001fff057819 */ /* 0x000fe2000001142c */
[----:B------:R-:W-:Y:S01]  /*d0210*/  IMAD.MOV.U32 R9, RZ, RZ, R51 ;  /* 0x000000ffff097224 */ /* 0x000fe200078e0033 */
[----:B0-----:R-:W-:Y:S01]  /*d0220*/  IADD3 R38, P5, R44, R23, RZ ;  /* 0x000000172c267210 */ /* 0x001fe20007fbe0ff */
[----:B-1----:R-:W-:-:S02]  /*d0230*/  IMAD.MOV.U32 R34, RZ, RZ, R32 ;  /* 0x000000ffff227224 */ /* 0x002fc400078e0020 */
[----:B------:R-:W-:Y:S01]  /*d0240*/  IMAD.MOV.U32 R32, RZ, RZ, R50 ;  /* 0x000000ffff207224 */ /* 0x000fe200078e0032 */
[----:B------:R-:W-:Y:S02]  /*d0250*/  IADD3 R50, P3, R43, R23, RZ ;  /* 0x000000172b327210 */ /* 0x000fe40007f7e0ff */
[----:B------:R-:W-:Y:S01]  /*d0260*/  IADD3 R36, P6, R44, R24, RZ ;  /* 0x000000182c247210 */ /* 0x000fe20007fde0ff */
[C-C-:B------:R-:W-:Y:S02]  /*d0270*/  IMAD.X R43, R4.reuse, 0x1, R27.reuse, P4 ;  /* 0x00000001042b7824 */ /* 0x140fe400020e061b */
[--C-:B------:R-:W-:Y:S02]  /*d0280*/  IMAD.X R51, R4, 0x1, R26.reuse, P3 ;  /* 0x0000000104337824 */ /* 0x100fe400018e061a */
[C---:B------:R-:W-:Y:S02]  /*d0290*/  IMAD.X R39, R5.reuse, 0x1, R26, P5 ;  /* 0x0000000105277824 */ /* 0x040fe400028e061a */
[----:B------:R-:W-:Y:S01]  /*d02a0*/  IMAD.X R37, R5, 0x1, R27, P6 ;  /* 0x0000000105257824 */ /* 0x000fe200030e061b */
[----:B------:R0:W-:Y:S01]  /*d02b0*/  STL.64 [R1+0x588], R50 ;  /* 0x0005883201007387 */ /* 0x0001e20000100a00 */
[----:B------:R-:W-:-:S03]  /*d02c0*/  SHF.R.S32.HI R4, RZ, 0x1f, R45 ;  /* 0x0000001fff047819 */ /* 0x000fc6000001142d */
[----:B0-----:R-:W2:Y:S04]  /*d02d0*/  LDL.LU.64 R50, [R1+0x4408] ;  /* 0x0044080001327983 */ /* 0x001ea80000300a00 */
[----:B------:R-:W-:Y:S04]  /*d02e0*/  STL.64 [R1+0x580], R42 ;  /* 0x0005802a01007387 */ /* 0x000fe80000100a00 */
[----:B------:R0:W-:Y:S04]  /*d02f0*/  STL.64 [R1+0x578], R38 ;  /* 0x0005782601007387 */ /* 0x0001e80000100a00 */
[----:B------:R1:W-:Y:S01]  /*d0300*/  STL.64 [R1+0x570], R36 ;  /* 0x0005702401007387 */ /* 0x0003e20000100a00 */
[----:B0-----:R-:W-:-:S02]  /*d0310*/  IMAD.MOV.U32 R38, RZ, RZ, R34 ;  /* 0x000000ffff267224 */ /* 0x001fc400078e0022 */
[----:B-1----:R-:W-:Y:S02]  /*d0320*/  IMAD.MOV.U32 R36, RZ, RZ, R32 ;  /* 0x000000ffff247224 */ /* 0x002fe400078e0020 */
[----:B------:R-:W-:Y:S01]  /*d0330*/  IMAD.MOV.U32 R32, RZ, RZ, R56 ;  /* 0x000000ffff207224 */ /* 0x000fe200078e0038 */
[----:B------:R-:W-:Y:S01]  /*d0340*/  IADD3 R56, P3, R45, R23, RZ ;  /* 0x000000172d387210 */ /* 0x000fe20007f7e0ff */
[----:B------:R-:W-:Y:S02]  /*d0350*/  IMAD.MOV.U32 R34, RZ, RZ, R7 ;  /* 0x000000ffff227224 */ /* 0x000fe400078e0007 */
[----:B------:R-:W-:Y:S02]  /*d0360*/  IMAD.MOV.U32 R7, RZ, RZ, R57 ;  /* 0x000000ffff077224 */ /* 0x000fe400078e0039 */
[----:B------:R-:W-:-:S05]  /*d0370*/  IMAD.X R57, R4, 0x1, R26, P3 ;  /* 0x0000000104397824 */ /* 0x000fca00018e061a */
[----:B------:R0:W-:Y:S04]  /*d0380*/  STL.64 [R1+0x568], R56 ;  /* 0x0005683801007387 */ /* 0x0001e80000100a00 */
[----:B0-----:R-:W3:Y:S01]  /*d0390*/  LDL.LU.64 R56, [R1+0x4400] ;  /* 0x0044000001387983 */ /* 0x001ee20000300a00 */
[----:B------:R-:W-:Y:S02]  /*d03a0*/  IMAD.MOV.U32 R37, RZ, RZ, R33 ;  /* 0x000000ffff257224 */ /* 0x000fe400078e0021 */
[----:B------:R-:W-:Y:S02]  /*d03b0*/  IMAD.MOV.U32 R33, RZ, RZ, R6 ;  /* 0x000000ffff217224 */ /* 0x000fe400078e0006 */
[----:B------:R-:W-:Y:S01]  /*d03c0*/  IMAD.MOV.U32 R6, RZ, RZ, R52 ;  /* 0x000000ffff067224 */ /* 0x000fe200078e0034 */
[----:B------:R-:W-:Y:S01]  /*d03d0*/  IADD3 R52, P4, R45, R24, RZ ;  /* 0x000000182d347210 */ /* 0x000fe20007f9e0ff */
[----:B------:R-:W-:-:S02]  /*d03e0*/  IMAD.MOV.U32 R35, RZ, RZ, R31 ;  /* 0x000000ffff237224 */ /* 0x000fc400078e001f */
[----:B------:R-:W-:Y:S02]  /*d03f0*/  IMAD.MOV.U32 R31, RZ, RZ, R53 ;  /* 0x000000ffff1f7224 */ /* 0x000fe400078e0035 */
[----:B------:R-:W-:-:S05]  /*d0400*/  IMAD.X R53, R4, 0x1, R27, P4 ;  /* 0x0000000104357824 */ /* 0x000fca00020e061b */
[----:B------:R0:W-:Y:S04]  /*d0410*/  STL.64 [R1+0x560], R52 ;  /* 0x0005603401007387 */ /* 0x0001e80000100a00 */
[----:B0-----:R-:W4:Y:S01]  /*d0420*/  LDL.LU.64 R52, [R1+0x43f8] ;  /* 0x0043f80001347983 */ /* 0x001f220000300a00 */
[----:B------:R-:W-:Y:S02]  /*d0430*/  SHF.R.S32.HI R5, RZ, 0x1f, R46 ;  /* 0x0000001fff057819 */ /* 0x000fe4000001142e */
[C---:B------:R-:W-:Y:S02]  /*d0440*/  IADD3 R44, P5, R46.reuse, R23, RZ ;  /* 0x000000172e2c7210 */ /* 0x040fe40007fbe0ff */
[----:B------:R-:W-:-:S03]  /*d0450*/  IADD3 R42, P6, R46, R24, RZ ;  /* 0x000000182e2a7210 */ /* 0x000fc60007fde0ff */
[----:B------:R-:W-:Y:S01]  /*d0460*/  IMAD.X R45, R5, 0x1, R26, P5 ;  /* 0x00000001052d7824 */ /* 0x000fe200028e061a */
[----:B------:R-:W-:Y:S02]  /*d0470*/  SHF.R.S32.HI R4, RZ, 0x1f, R47 ;  /* 0x0000001fff047819 */ /* 0x000fe4000001142f */
[----:B------:R-:W-:Y:S02]  /*d0480*/  IADD3 R40, P3, R47, R23, RZ ;  /* 0x000000172f287210 */ /* 0x000fe40007f7e0ff */
[----:B------:R0:W-:Y:S01]  /*d0490*/  STL.64 [R1+0x558], R44 ;  /* 0x0005582c01007387 */ /* 0x0001e20000100a00 */
[----:B------:R-:W-:Y:S02]  /*d04a0*/  IMAD.X R43, R5, 0x1, R27, P6 ;  /* 0x00000001052b7824 */ /* 0x000fe400030e061b */
[----:B------:R-:W-:Y:S02]  /*d04b0*/  IMAD.MOV.U32 R39, RZ, RZ, R38 ;  /* 0x000000ffff277224 */ /* 0x000fe400078e0026 */
[----:B------:R-:W-:Y:S01]  /*d04c0*/  IMAD.MOV.U32 R38, RZ, RZ, R37 ;  /* 0x000000ffff267224 */ /* 0x000fe200078e0025 */
[----:B0-----:R-:W-:Y:S01]  /*d04d0*/  IADD3 R44, P4, R47, R24, RZ ;  /* 0x000000182f2c7210 */ /* 0x001fe20007f9e0ff */
[----:B------:R-:W-:-:S02]  /*d04e0*/  IMAD.MOV.U32 R47, RZ, RZ, R41 ;  /* 0x000000ffff2f7224 */ /* 0x000fc400078e0029 */
[C---:B------:R-:W-:Y:S02]  /*d04f0*/  IMAD.X R47, R4.reuse, 0x1, R26, P3 ;  /* 0x00000001042f7824 */ /* 0x040fe400018e061a */
[----:B------:R-:W-:Y:S01]  /*d0500*/  IMAD.X R45, R4, 0x1, R27, P4 ;  /* 0x00000001042d7824 */ /* 0x000fe200020e061b */
[----:B------:R0:W-:Y:S01]  /*d0510*/  STL.64 [R1+0x550], R42 ;  /* 0x0005502a01007387 */ /* 0x0001e20000100a00 */
[----:B------:R-:W-:Y:S01]  /*d0520*/  IMAD.MOV.U32 R37, RZ, RZ, R36 ;  /* 0x000000ffff257224 */ /* 0x000fe200078e0024 */
[----:B------:R-:W-:Y:S01]  /*d0530*/  SHF.R.S32.HI R5, RZ, 0x1f, R59 ;  /* 0x0000001fff057819 */ /* 0x000fe2000001143b */
[----:B------:R-:W-:Y:S01]  /*d0540*/  IMAD.MOV.U32 R46, RZ, RZ, R40 ;  /* 0x000000ffff2e7224 */ /* 0x000fe200078e0028 */
[----:B------:R1:W-:Y:S01]  /*d0550*/  STL [R1+0x548], R40 ;  /* 0x0005482801007387 */ /* 0x0003e20000100800 */
[----:B------:R-:W-:Y:S02]  /*d0560*/  IMAD.MOV.U32 R36, RZ, RZ, R35 ;  /* 0x000000ffff247224 */ /* 0x000fe400078e0023 */
[----:B------:R-:W-:Y:S01]  /*d0570*/  IMAD.MOV.U32 R35, RZ, RZ, R34 ;  /* 0x000000ffff237224 */ /* 0x000fe200078e0022 */
[----:B------:R-:W-:Y:S01]  /*d0580*/  STL [R1+0x54c], R47 ;  /* 0x00054c2f01007387 */ /* 0x000fe20000100800 */
[----:B------:R-:W-:Y:S01]  /*d0590*/  IMAD.MOV.U32 R34, RZ, RZ, R33 ;  /* 0x000000ffff227224 */ /* 0x000fe200078e0021 */
[----:B0-----:R-:W-:-:S02]  /*d05a0*/  IADD3 R42, P5, R59, R23, RZ ;  /* 0x000000173b2a7210 */ /* 0x001fc40007fbe0ff */
[----:B------:R0:W-:Y:S01]  /*d05b0*/  STL.64 [R1+0x540], R44 ;  /* 0x0005402c01007387 */ /* 0x0001e20000100a00 */
[-C--:B-1----:R-:W-:Y:S01]  /*d05c0*/  IADD3 R40, P6, R59, R24.reuse, RZ ;  /* 0x000000183b287210 */ /* 0x082fe20007fde0ff */
[----:B------:R-:W-:Y:S01]  /*d05d0*/  IMAD.MOV.U32 R33, RZ, RZ, R32 ;  /* 0x000000ffff217224 */ /* 0x000fe200078e0020 */
[----:B------:R-:W-:Y:S01]  /*d05e0*/  SHF.R.S32.HI R4, RZ, 0x1f, R39 ;  /* 0x0000001fff047819 */ /* 0x000fe20000011427 */
[----:B------:R-:W-:Y:S01]  /*d05f0*/  IMAD.MOV.U32 R32, RZ, RZ, R31 ;  /* 0x000000ffff207224 */ /* 0x000fe200078e001f */
[----:B------:R-:W-:Y:S01]  /*d0600*/  IADD3 R46, P3, R39, R23, RZ ;  /* 0x00000017272e7210 */ /* 0x000fe20007f7e0ff */
[----:B------:R-:W-:Y:S02]  /*d0610*/  IMAD.X R43, R5, 0x1, R26, P5 ;  /* 0x00000001052b7824 */ /* 0x000fe400028e061a */
[----:B------:R-:W-:Y:S01]  /*d0620*/  IMAD.MOV.U32 R31, RZ, RZ, R30 ;  /* 0x000000ffff1f7224 */ /* 0x000fe200078e001e */
[----:B0-----:R-:W-:Y:S01]  /*d0630*/  IADD3 R44, P4, R39, R24, RZ ;  /* 0x00000018272c7210 */ /* 0x001fe20007f9e0ff */
[----:B------:R-:W-:-:S02]  /*d0640*/  IMAD.MOV.U32 R39, RZ, RZ, R38 ;  /* 0x000000ffff277224 */ /* 0x000fc400078e0026 */
[----:B------:R-:W-:Y:S02]  /*d0650*/  IMAD.MOV.U32 R38, RZ, RZ, R37 ;  /* 0x000000ffff267224 */ /* 0x000fe400078e0025 */
[----:B------:R-:W-:Y:S02]  /*d0660*/  IMAD.X R41, R5, 0x1, R27, P6 ;  /* 0x0000000105297824 */ /* 0x000fe400030e061b */
[----:B------:R-:W-:Y:S02]  /*d0670*/  IMAD.MOV.U32 R30, RZ, RZ, R29 ;  /* 0x000000ffff1e7224 */ /* 0x000fe400078e001d */
[----:B------:R-:W-:Y:S02]  /*d0680*/  IMAD.MOV.U32 R37, RZ, RZ, R36 ;  /* 0x000000ffff257224 */ /* 0x000fe400078e0024 */
[----:B------:R-:W-:Y:S02]  /*d0690*/  IMAD.MOV.U32 R29, RZ, RZ, R28 ;  /* 0x000000ffff1d7224 */ /* 0x000fe400078e001c */
[----:B------:R-:W-:-:S02]  /*d06a0*/  IMAD.MOV.U32 R36, RZ, RZ, R35 ;  /* 0x000000ffff247224 */ /* 0x000fc400078e0023 */
[----:B------:R-:W-:Y:S01]  /*d06b0*/  IMAD.MOV.U32 R35, RZ, RZ, R34 ;  /* 0x000000ffff237224 */ /* 0x000fe200078e0022 */
[----:B------:R0:W-:Y:S01]  /*d06c0*/  STL.64 [R1+0x3f8], R42 ;  /* 0x0003f82a01007387 */ /* 0x0001e20000100a00 */
[----:B------:R-:W-:Y:S02]  /*d06d0*/  IMAD.MOV.U32 R34, RZ, RZ, R33 ;  /* 0x000000ffff227224 */ /* 0x000fe400078e0021 */
[----:B------:R-:W-:Y:S01]  /*d06e0*/  IMAD.MOV.U32 R33, RZ, RZ, R30 ;  /* 0x000000ffff217224 */ /* 0x000fe200078e001e */
[----:B------:R1:W-:Y:S01]  /*d06f0*/  STL.64 [R1+0x208], R40 ;  /* 0x0002082801007387 */ /* 0x0003e20000100a00 */
[----:B------:R-:W-:Y:S01]  /*d0700*/  IMAD.MOV.U32 R30, RZ, RZ, R29 ;  /* 0x000000ffff1e7224 */ /* 0x000fe200078e001d */
[----:B------:R-:W-:Y:S01]  /*d0710*/  SHF.R.S32.HI R5, RZ, 0x1f, R39 ;  /* 0x0000001fff057819 */ /* 0x000fe20000011427 */
[----:B------:R-:W-:Y:S02]  /*d0720*/  IMAD.X R47, R4, 0x1, R26, P3 ;  /* 0x00000001042f7824 */ /* 0x000fe400018e061a */
[----:B------:R-:W-:-:S02]  /*d0730*/  IMAD.MOV.U32 R29, RZ, RZ, R18 ;  /* 0x000000ffff1d7224 */ /* 0x000fc400078e0012 */
[----:B------:R-:W-:Y:S01]  /*d0740*/  IMAD.X R45, R4, 0x1, R27, P4 ;  /* 0x00000001042d7824 */ /* 0x000fe200020e061b */
[C---:B0-----:R-:W-:Y:S01]  /*d0750*/  IADD3 R42, P5, R39.reuse, R23, RZ ;  /* 0x00000017272a7210 */ /* 0x041fe20007fbe0ff */
[----:B------:R-:W-:Y:S01]  /*d0760*/  IMAD.MOV.U32 R18, RZ, RZ, R17 ;  /* 0x000000ffff127224 */ /* 0x000fe200078e0011 */
[----:B-1----:R-:W-:Y:S01]  /*d0770*/  IADD3 R40, P6, R39, R24, RZ ;  /* 0x0000001827287210 */ /* 0x002fe20007fde0ff */
[----:B------:R-:W-:Y:S02]  /*d0780*/  IMAD.MOV.U32 R39, RZ, RZ, R38 ;  /* 0x000000ffff277224 */ /* 0x000fe400078e0026 */
[----:B------:R-:W-:Y:S02]  /*d0790*/  IMAD.MOV.U32 R38, RZ, RZ, R37 ;  /* 0x000000ffff267224 */ /* 0x000fe400078e0025 */
[----:B------:R-:W-:Y:S01]  /*d07a0*/  IMAD.MOV.U32 R37, RZ, RZ, R36 ;  /* 0x000000ffff257224 */ /* 0x000fe200078e0024 */
[----:B------:R-:W-:Y:S01]  /*d07b0*/  SHF.R.S32.HI R4, RZ, 0x1f, R39 ;  /* 0x0000001fff047819 */ /* 0x000fe20000011427 */
[----:B------:R-:W-:-:S02]  /*d07c0*/  IMAD.X R43, R5, 0x1, R26, P5 ;  /* 0x00000001052b7824 */ /* 0x000fc400028e061a */
[----:B------:R-:W-:Y:S02]  /*d07d0*/  IMAD.MOV.U32 R36, RZ, RZ, R35 ;  /* 0x000000ffff247224 */ /* 0x000fe400078e0023 */
[----:B------:R-:W-:Y:S02]  /*d07e0*/  IMAD.X R41, R5, 0x1, R27, P6 ;  /* 0x0000000105297824 */ /* 0x000fe400030e061b */
[----:B------:R-:W-:Y:S02]  /*d07f0*/  IMAD.MOV.U32 R35, RZ, RZ, R34 ;  /* 0x000000ffff237224 */ /* 0x000fe400078e0022 */
[----:B------:R-:W-:Y:S02]  /*d0800*/  IMAD.MOV.U32 R34, RZ, RZ, R30 ;  /* 0x000000ffff227224 */ /* 0x000fe400078e001e */
[----:B------:R-:W-:Y:S02]  /*d0810*/  IMAD.MOV.U32 R30, RZ, RZ, R29 ;  /* 0x000000ffff1e7224 */ /* 0x000fe400078e001d */
[----:B------:R-:W-:-:S02]  /*d0820*/  IMAD.MOV.U32 R29, RZ, RZ, R18 ;  /* 0x000000ffff1d7224 */ /* 0x000fc400078e0012 */
[----:B--2---:R-:W-:Y:S02]  /*d0830*/  IMAD.MOV.U32 R28, RZ, RZ, R51 ;  /* 0x000000ffff1c7224 */ /* 0x004fe400078e0033 */
[----:B------:R-:W2:Y:S01]  /*d0840*/  LDL.LU R51, [R1+0x43f0] ;  /* 0x0043f00001337983 */ /* 0x000ea20000300800 */
[----:B---3--:R-:W-:-:S03]  /*d0850*/  IMAD.MOV.U32 R17, RZ, RZ, R57 ;  /* 0x000000ffff117224 */ /* 0x008fc600078e0039 */
[----:B------:R-:W3:Y:S04]  /*d0860*/  LDL.LU R57, [R1+0x43ec] ;  /* 0x0043ec0001397983 */ /* 0x000ee80000300800 */
[----:B------:R0:W-:Y:S04]  /*d0870*/  STL.64 [R1+0x200], R46 ;  /* 0x0002002e01007387 */ /* 0x0001e80000100a00 */
[----:B------:R1:W-:Y:S01]  /*d0880*/  STL.64 [R1+0x1f8], R44 ;  /* 0x0001f82c01007387 */ /* 0x0003e20000100a00 */
[----:B------:R-:W-:Y:S01]  /*d0890*/  IMAD.MOV.U32 R18, RZ, RZ, R17 ;  /* 0x000000ffff127224 */ /* 0x000fe200078e0011 */
[----:B0-----:R-:W-:-:S02]  /*d08a0*/  IADD3 R46, P3, R39, R23, RZ ;  /* 0x00000017272e7210 */ /* 0x001fc40007f7e0ff */
[----:B-1----:R-:W-:Y:S01]  /*d08b0*/  IADD3 R44, P4, R39, R24, RZ ;  /* 0x00000018272c7210 */ /* 0x002fe20007f9e0ff */
[----:B------:R-:W-:Y:S01]  /*d08c0*/  IMAD.MOV.U32 R39, RZ, RZ, R38 ;  /* 0x000000ffff277224 */ /* 0x000fe200078e0026 */
[----:B------:R0:W-:Y:S01]  /*d08d0*/  STL.64 [R1+0x1f0], R42 ;  /* 0x0001f02a01007387 */ /* 0x0001e20000100a00 */
[----:B------:R-:W-:Y:S02]  /*d08e0*/  IMAD.MOV.U32 R38, RZ, RZ, R37 ;  /* 0x000000ffff267224 */ /* 0x000fe400078e0025 */
[----:B------:R-:W-:Y:S01]  /*d08f0*/  IMAD.MOV.U32 R37, RZ, RZ, R36 ;  /* 0x000000ffff257224 */ /* 0x000fe200078e0024 */
[----:B------:R1:W-:Y:S01]  /*d0900*/  STL.64 [R1+0x1e8], R40 ;  /* 0x0001e82801007387 */ /* 0x0003e20000100a00 */
[----:B------:R-:W-:Y:S01]  /*d0910*/  IMAD.MOV.U32 R17, RZ, RZ, R10 ;  /* 0x000000ffff117224 */ /* 0x000fe200078e000a */
[----:B------:R-:W-:Y:S01]  /*d0920*/  SHF.R.S32.HI R5, RZ, 0x1f, R39 ;  /* 0x0000001fff057819 */ /* 0x000fe20000011427 */
[----:B------:R-:W-:Y:S02]  /*d0930*/  IMAD.MOV.U32 R36, RZ, RZ, R35 ;  /* 0x000000ffff247224 */ /* 0x000fe400078e0023 */
[----:B------:R-:W-:-:S02]  /*d0940*/  IMAD.MOV.U32 R10, RZ, RZ, R58 ;  /* 0x000000ffff0a7224 */ /* 0x000fc400078e003a */
[----:B------:R-:W-:Y:S01]  /*d0950*/  IMAD.MOV.U32 R35, RZ, RZ, R30 ;  /* 0x000000ffff237224 */ /* 0x000fe200078e001e */
[C---:B0-----:R-:W-:Y:S01]  /*d0960*/  IADD3 R42, P5, R39.reuse, R23, RZ ;  /* 0x00000017272a7210 */ /* 0x041fe20007fbe0ff */
[----:B------:R-:W-:Y:S01]  /*d0970*/  IMAD.MOV.U32 R30, RZ, RZ, R29 ;  /* 0x000000ffff1e7224 */ /* 0x000fe200078e001d */
[----:B------:R-:W3:Y:S01]  /*d0980*/  LDL.LU R58, [R1+0x43e8] ;  /* 0x0043e800013a7983 */ /* 0x000ee20000300800 */
[----:B-1----:R-:W-:Y:S01]  /*d0990*/  IADD3 R40, P6, R39, R24, RZ ;  /* 0x0000001827287210 */ /* 0x002fe20007fde0ff */
[----:B------:R-:W-:Y:S02]  /*d09a0*/  IMAD.MOV.U32 R29, RZ, RZ, R18 ;  /* 0x000000ffff1d7224 */ /* 0x000fe400078e0012 */
[C---:B------:R-:W-:Y:S02]  /*d09b0*/  IMAD.X R47, R4.reuse, 0x1, R26, P3 ;  /* 0x00000001042f7824 */ /* 0x040fe400018e061a */
[----:B------:R-:W-:Y:S02]  /*d09c0*/  IMAD.MOV.U32 R18, RZ, RZ, R17 ;  /* 0x000000ffff127224 */ /* 0x000fe400078e0011 */
[----:B------:R-:W-:-:S02]  /*d09d0*/  IMAD.X R45, R4, 0x1, R27, P4 ;  /* 0x00000001042d7824 */ /* 0x000fc400020e061b */
[----:B------:R-:W-:Y:S02]  /*d09e0*/  IMAD.MOV.U32 R17, RZ, RZ, R10 ;  /* 0x000000ffff117224 */ /* 0x000fe400078e000a */
[C---:B------:R-:W-:Y:S02]  /*d09f0*/  IMAD.X R43, R5.reuse, 0x1, R26, P5 ;  /* 0x00000001052b7824 */ /* 0x040fe400028e061a */
[----:B------:R-:W-:Y:S02]  /*d0a00*/  IMAD.MOV.U32 R10, RZ, RZ, R60 ;  /* 0x000000ffff0a7224 */ /* 0x000fe400078e003c */
[----:B------:R-:W-:Y:S01]  /*d0a10*/  IMAD.X R41, R5, 0x1, R27, P6 ;  /* 0x0000000105297824 */ /* 0x000fe200030e061b */
[----:B------:R-:W3:Y:S01]  /*d0a20*/  LDL.LU R60, [R1+0x43e4] ;  /* 0x0043e400013c7983 */ /* 0x000ee20000300800 */
[----:B------:R-:W-:-:S03]  /*d0a30*/  SHF.R.S32.HI R4, RZ, 0x1f, R38 ;  /* 0x0000001fff047819 */ /* 0x000fc60000011426 */
[----:B------:R-:W-:Y:S04]  /*d0a40*/  STL.64 [R1+0x1e0], R46 ;  /* 0x0001e02e01007387 */ /* 0x000fe80000100a00 */
[----:B------:R0:W-:Y:S04]  /*d0a50*/  STL.64 [R1+0x1d8], R44 ;  /* 0x0001d82c01007387 */ /* 0x0001e80000100a00 */
[----:B------:R-:W-:Y:S04]  /*d0a60*/  STL.64 [R1+0x1d0], R42 ;  /* 0x0001d02a01007387 */ /* 0x000fe80000100a00 */
[----:B------:R1:W-:Y:S01]  /*d0a70*/  STL.64 [R1+0x1c8], R40 ;  /* 0x0001c82801007387 */ /* 0x0003e20000100a00 */
[----:B0-----:R-:W-:-:S02]  /*d0a80*/  IADD3 R44, P3, R38, R23, RZ ;  /* 0x00000017262c7210 */ /* 0x001fc40007f7e0ff */
[----:B------:R-:W-:-:S03]  /*d0a90*/  IADD3 R38, P4, R38, R24, RZ ;  /* 0x0000001826267210 */ /* 0x000fc60007f9e0ff */
[----:B------:R-:W-:Y:S02]  /*d0aa0*/  IMAD.X R45, R4, 0x1, R26, P3 ;  /* 0x00000001042d7824 */ /* 0x000fe400018e061a */
[----:B-1----:R-:W-:Y:S02]  /*d0ab0*/  IMAD.MOV.U32 R40, RZ, RZ, R37 ;  /* 0x000000ffff287224 */ /* 0x002fe400078e0025 */
[----:B------:R-:W-:Y:S02]  /*d0ac0*/  IMAD.MOV.U32 R37, RZ, RZ, R36 ;  /* 0x000000ffff257224 */ /* 0x000fe400078e0024 */
[----:B------:R-:W-:Y:S02]  /*d0ad0*/  IMAD.MOV.U32 R36, RZ, RZ, R35 ;  /* 0x000000ffff247224 */ /* 0x000fe400078e0023 */
[----:B------:R-:W-:Y:S02]  /*d0ae0*/  IMAD.MOV.U32 R35, RZ, RZ, R30 ;  /* 0x000000ffff237224 */ /* 0x000fe400078e001e */
[----:B------:R-:W-:-:S02]  /*d0af0*/  IMAD.MOV.U32 R30, RZ, RZ, R29 ;  /* 0x000000ffff1e7224 */ /* 0x000fc400078e001d */
[----:B------:R-:W-:Y:S02]  /*d0b00*/  IMAD.X R39, R4, 0x1, R27, P4 ;  /* 0x0000000104277824 */ /* 0x000fe400020e061b */
[----:B------:R-:W-:Y:S02]  /*d0b10*/  IMAD.MOV.U32 R29, RZ, RZ, R12 ;  /* 0x000000ffff1d7224 */ /* 0x000fe400078e000c */
[----:B----4-:R-:W-:Y:S02]  /*d0b20*/  IMAD.MOV.U32 R12, RZ, RZ, R52 ;  /* 0x000000ffff0c7224 */ /* 0x010fe400078e0034 */
[----:B------:R-:W4:Y:S01]  /*d0b30*/  LDL.LU R52, [R1+0x43e0] ;  /* 0x0043e00001347983 */ /* 0x000f220000300800 */
[----:B------:R-:W-:Y:S02]  /*d0b40*/  SHF.R.S32.HI R5, RZ, 0x1f, R40 ;  /* 0x0000001fff057819 */ /* 0x000fe40000011428 */
[C---:B------:R-:W-:Y:S01]  /*d0b50*/  IADD3 R42, P5, R40.reuse, R23, RZ ;  /* 0x00000017282a7210 */ /* 0x040fe20007fbe0ff */
[----:B------:R-:W-:Y:S01]  /*d0b60*/  STL.64 [R1+0x1c0], R44 ;  /* 0x0001c02c01007387 */ /* 0x000fe20000100a00 */
[----:B------:R-:W-:-:S03]  /*d0b70*/  IADD3 R40, P6, R40, R24, RZ ;  /* 0x0000001828287210 */ /* 0x000fc60007fde0ff */
[----:B------:R0:W-:Y:S01]  /*d0b80*/  STL.64 [R1+0x210], R38 ;  /* 0x0002102601007387 */ /* 0x0001e20000100a00 */
[C---:B------:R-:W-:Y:S02]  /*d0b90*/  IMAD.X R43, R5.reuse, 0x1, R26, P5 ;  /* 0x00000001052b7824 */ /* 0x040fe400028e061a */
[----:B------:R-:W-:Y:S02]  /*d0ba0*/  IMAD.X R41, R5, 0x1, R27, P6 ;  /* 0x0000000105297824 */ /* 0x000fe400030e061b */
[----:B0-----:R-:W-:Y:S02]  /*d0bb0*/  IMAD.MOV.U32 R38, RZ, RZ, R37 ;  /* 0x000000ffff267224 */ /* 0x001fe400078e0025 */
[----:B------:R-:W-:Y:S02]  /*d0bc0*/  IMAD.MOV.U32 R37, RZ, RZ, R35 ;  /* 0x000000ffff257224 */ /* 0x000fe400078e0023 */
[----:B------:R-:W-:Y:S02]  /*d0bd0*/  IMAD.MOV.U32 R35, RZ, RZ, R30 ;  /* 0x000000ffff237224 */ /* 0x000fe400078e001e */
[----:B------:R-:W-:-:S02]  /*d0be0*/  IMAD.MOV.U32 R30, RZ, RZ, R29 ;  /* 0x000000ffff1e7224 */ /* 0x000fc400078e001d */
[----:B------:R-:W-:Y:S01]  /*d0bf0*/  IMAD.MOV.U32 R29, RZ, RZ, R7 ;  /* 0x000000ffff1d7224 */ /* 0x000fe200078e0007 */
[----:B------:R-:W-:Y:S01]  /*d0c00*/  SHF.R.S32.HI R5, RZ, 0x1f, R38 ;  /* 0x0000001fff057819 */ /* 0x000fe20000011426 */
[C---:B------:R-:W-:Y:S01]  /*d0c10*/  VIADD R7, R38.reuse, UR4 ;  /* 0x0000000426077c36 */ /* 0x040fe20008000000 */
[CC--:B------:R-:W-:Y:S02]  /*d0c20*/  IADD3 R46, P3, R38.reuse, R23.reuse, RZ ;  /* 0x00000017262e7210 */ /* 0x0c0fe40007f7e0ff */
[-C--:B------:R-:W-:Y:S01]  /*d0c30*/  IADD3 R44, P4, R38, R24.reuse, RZ ;  /* 0x00000018262c7210 */ /* 0x080fe20007f9e0ff */
[----:B------:R-:W-:Y:S01]  /*d0c40*/  IMAD.MOV.U32 R38, RZ, RZ, R35 ;  /* 0x000000ffff267224 */ /* 0x000fe200078e0023 */
[----:B------:R0:W-:Y:S01]  /*d0c50*/  STL.64 [R1+0x218], R42 ;  /* 0x0002182a01007387 */ /* 0x0001e20000100a00 */
[----:B------:R-:W-:Y:S01]  /*d0c60*/  IMAD.MOV.U32 R35, RZ, RZ, R30 ;  /* 0x000000ffff237224 */ /* 0x000fe200078e001e */
[----:B------:R-:W-:Y:S01]  /*d0c70*/  LOP3.LUT R11, R11, 0xffff, RZ, 0xc0, !PT ;  /* 0x0000ffff0b0b7812 */ /* 0x000fe200078ec0ff */
[----:B------:R-:W-:Y:S01]  /*d0c80*/  IMAD.MOV.U32 R30, RZ, RZ, R6 ;  /* 0x000000ffff1e7224 */ /* 0x000fe200078e0006 */
[----:B------:R1:W-:Y:S01]  /*d0c90*/  STL.64 [R1+0x220], R40 ;  /* 0x0002202801007387 */ /* 0x0003e20000100a00 */
[----:B------:R-:W-:Y:S01]  /*d0ca0*/  SHF.R.S32.HI R6, RZ, 0x1f, R7 ;  /* 0x0000001fff067819 */ /* 0x000fe20000011407 */
[----:B------:R-:W-:Y:S01]  /*d0cb0*/  VIADD R4, R7, UR6 ;  /* 0x0000000607047c36 */ /* 0x000fe20008000000 */
[----:B------:R-:W-:Y:S01]  /*d0cc0*/  LOP3.LUT R10, R10, 0xffff, RZ, 0xc0, !PT ;  /* 0x0000ffff0a0a7812 */ /* 0x000fe200078ec0ff */
[--C-:B------:R-:W-:Y:S01]  /*d0cd0*/  IMAD.X R47, R5, 0x1, R26.reuse, P3 ;  /* 0x00000001052f7824 */ /* 0x100fe200018e061a */
[----:B------:R-:W-:Y:S01]  /*d0ce0*/  LOP3.LUT R9, R9, 0xffff, RZ, 0xc0, !PT ;  /* 0x0000ffff09097812 */ /* 0x000fe200078ec0ff */
[----:B------:R-:W-:Y:S01]  /*d0cf0*/  IMAD.X R45, R5, 0x1, R27, P4 ;  /* 0x00000001052d7824 */ /* 0x000fe200020e061b */
[----:B------:R-:W-:Y:S01]  /*d0d00*/  LOP3.LUT R8, R8, 0xffff, RZ, 0xc0, !PT ;  /* 0x0000ffff08087812 */ /* 0x000fe200078ec0ff */
[----:B------:R-:W-:Y:S01]  /*d0d10*/  IMAD.MOV.U32 R39, RZ, RZ, R37 ;  /* 0x000000ffff277224 */ /* 0x000fe200078e0025 */
[C---:B0-----:R-:W-:Y:S01]  /*d0d20*/  IADD3 R42, P5, R7.reuse, R23, RZ ;  /* 0x00000017072a7210 */ /* 0x041fe20007fbe0ff */
[----:B------:R-:W-:Y:S01]  /*d0d30*/  ULDC UR4, c[0x0][0x22c] ;  /* 0x00008b0000047ab9 */ /* 0x000fe20000000800 */
[----:B-1----:R-:W-:Y:S01]  /*d0d40*/  IADD3 R40, P6, R7, R24, RZ ;  /* 0x0000001807287210 */ /* 0x002fe20007fde0ff */
[----:B------:R-:W-:Y:S01]  /*d0d50*/  VIADD R5, R4, UR7 ;  /* 0x0000000704057c36 */ /* 0x000fe20008000000 */
[----:B------:R-:W-:Y:S01]  /*d0d60*/  LOP3.LUT R56, R56, 0xf7ffffff, RZ, 0xc0, !PT ;  /* 0xf7ffffff38387812 */ /* 0x000fe200078ec0ff */
[C---:B------:R-:W-:Y:S01]  /*d0d70*/  IMAD.X R43, R6.reuse, 0x1, R26, P5 ;  /* 0x00000001062b7824 */ /* 0x040fe200028e061a */
[----:B------:R-:W-:Y:S01]  /*d0d80*/  ULDC UR6, c[0x0][0x22c] ;  /* 0x00008b0000067ab9 */ /* 0x000fe20000000800 */
[----:B------:R-:W-:Y:S01]  /*d0d90*/  IMAD.X R41, R6, 0x1, R27, P6 ;  /* 0x0000000106297824 */ /* 0x000fe200030e061b */
[----:B------:R0:W-:Y:S01]  /*d0da0*/  STL.64 [R1+0x1b8], R46 ;  /* 0x0001b82e01007387 */ /* 0x0001e20000100a00 */
[----:B------:R-:W-:-:S03]  /*d0db0*/  SHF.R.S32.HI R6, RZ, 0x1f, R4 ;  /* 0x0000001fff067819 */ /* 0x000fc60000011404 */
[----:B------:R1:W-:Y:S01]  /*d0dc0*/  STL.64 [R1+0x1b0], R44 ;  /* 0x0001b02c01007387 */ /* 0x0003e20000100a00 */
[----:B------:R-:W-:-:S03]  /*d0dd0*/  SHF.R.S32.HI R7, RZ, 0x1f, R5 ;  /* 0x0000001fff077819 */ /* 0x000fc60000011405 */
[----:B------:R1:W-:Y:S01]  /*d0de0*/  STL.64 [R1+0x238], R42 ;  /* 0x0002382a01007387 */ /* 0x0003e20000100a00 */
[----:B0-----:R-:W-:-:S03]  /*d0df0*/  IADD3 R46, P3, R4, R23, RZ ;  /* 0x00000017042e7210 */ /* 0x001fc60007f7e0ff */
[----:B------:R0:W-:Y:S01]  /*d0e00*/  STL.64 [R1+0x1a8], R40 ;  /* 0x0001a82801007387 */ /* 0x0001e20000100a00 */
[-C--:B-1----:R-:W-:Y:S01]  /*d0e10*/  IADD3 R44, P4, R4, R24.reuse, RZ ;  /* 0x00000018042c7210 */ /* 0x082fe20007f9e0ff */
[C---:B------:R-:W-:Y:S01]  /*d0e20*/  VIADD R4, R5.reuse, UR41 ;  /* 0x0000002905047c36 */ /* 0x040fe20008000000 */
[C---:B------:R-:W-:Y:S01]  /*d0e30*/  IADD3 R42, P5, R5.reuse, R23, RZ ;  /* 0x00000017052a7210 */ /* 0x040fe20007fbe0ff */
[C-C-:B------:R-:W-:Y:S01]  /*d0e40*/  IMAD.X R47, R6.reuse, 0x1, R26.reuse, P3 ;  /* 0x00000001062f7824 */ /* 0x140fe200018e061a */
[----:B0-----:R-:W-:Y:S01]  /*d0e50*/  IADD3 R40, P6, R5, R24, RZ ;  /* 0x0000001805287210 */ /* 0x001fe20007fde0ff */
[--C-:B------:R-:W-:Y:S02]  /*d0e60*/  IMAD.X R45, R6, 0x1, R27.reuse, P4 ;  /* 0x00000001062d7824 */ /* 0x100fe400020e061b */
[C---:B------:R-:W-:Y:S02]  /*d0e70*/  IMAD.X R43, R7.reuse, 0x1, R26, P5 ;  /* 0x00000001072b7824 */ /* 0x040fe400028e061a */
[----:B------:R-:W-:-:S02]  /*d0e80*/  IMAD.X R41, R7, 0x1, R27, P6 ;  /* 0x0000000107297824 */ /* 0x000fc400030e061b */
[----:B------:R-:W-:Y:S01]  /*d0e90*/  VIADD R5, R4, UR40 ;  /* 0x0000002804057c36 */ /* 0x000fe20008000000 */
[----:B------:R0:W-:Y:S01]  /*d0ea0*/  STL.64 [R1+0x2a8], R46 ;  /* 0x0002a82e01007387 */ /* 0x0001e20000100a00 */
[----:B------:R-:W-:Y:S01]  /*d0eb0*/  SHF.R.S32.HI R6, RZ, 0x1f, R4 ;  /* 0x0000001fff067819 */ /* 0x000fe20000011404 */
[----:B------:R-:W-:Y:S01]  /*d0ec0*/  IMAD.MOV.U32 R37, RZ, RZ, R35 ;  /* 0x000000ffff257224 */ /* 0x000fe200078e0023 */
[----:B------:R-:W-:Y:S01]  /*d0ed0*/  ULDC UR40, c[0x0][0x22c] ;  /* 0x00008b0000287ab9 */ /* 0x000fe20000000800 */
        /* <DEDUP_REMOVED lines=31> */
[C---:B------:R-:W-:Y:S01]  /*d10d0*/  VIADD R5, R4.reuse, UR36 ;  /* 0x0000002404057c36 */ /* 0x040fe20008000000 */
[----:B------:R0:W-:Y:S01]  /*d10e0*/  STL.64 [R1+0x3d8], R46 ;  /* 0x0003d82e01007387 */ /* 0x0001e20000100a00 */
[----:B------:R-:W-:Y:S01]  /*d10f0*/  SHF.R.S32.HI R6, RZ, 0x1f, R4 ;  /* 0x0000001fff067819 */ /* 0x000fe20000011404 */
[----:B------:R-:W-:Y:S01]  /*d1100*/  IMAD.MOV.U32 R33, RZ, RZ, R31 ;  /* 0x000000ffff217224 */ /* 0x000fe200078e001f */
[----:B--2---:R-:W-:Y:S01]  /*d1110*/  LOP3.LUT R51, R51, 0xffffefff, RZ, 0xc0, !PT ;  /* 0xffffefff33337812 */ /* 0x004fe200078ec0ff */
[----:B------:R1:W-:Y:S01]  /*d1120*/  STL.64 [R1+0x3d0], R44 ;  /* 0x0003d02c01007387 */ /* 0x0003e20000100a00 */
[----:B------:R-:W-:Y:S01]  /*d1130*/  SHF.R.S32.HI R7, RZ, 0x1f, R5 ;  /* 0x0000001fff077819 */ /* 0x000fe20000011405 */
[----:B------:R-:W-:Y:S02]  /*d1140*/  ULDC.64 UR36, c[0x0][0x228] ;  /* 0x00008a0000247ab9 */ /* 0x000fe40000000a00 */
[----:B------:R2:W-:Y:S01]  /*d1150*/  STL.64 [R1+0x518], R42 ;  /* 0x0005182a01007387 */ /* 0x0005e20000100a00 */
[----:B0-----:R-:W-:-:S03]  /*d1160*/  IADD3 R46, P3, R4, R23, RZ ;  /* 0x00000017042e7210 */ /* 0x001fc60007f7e0ff */
[----:B------:R0:W-:Y:S01]  /*d1170*/  STL.64 [R1+0x510], R40 ;  /* 0x0005102801007387 */ /* 0x0001e20000100a00 */
[-C--:B-1----:R-:W-:Y:S01]  /*d1180*/  IADD3 R44, P4, R4, R24.reuse, RZ ;  /* 0x00000018042c7210 */ /* 0x082fe20007f9e0ff */
[C---:B------:R-:W-:Y:S01]  /*d1190*/  VIADD R4, R5.reuse, UR35 ;  /* 0x0000002305047c36 */ /* 0x040fe20008000000 */
[C---:B--2---:R-:W-:Y:S01]  /*d11a0*/  IADD3 R42, P5, R5.reuse, R23, RZ ;  /* 0x00000017052a7210 */ /* 0x044fe20007fbe0ff */
        /* <DEDUP_REMOVED lines=45> */
[----:B------:R-:W-:Y:S01]  /*d1480*/  ULDC.64 UR30, c[0x0][0x228] ;  /* 0x00008a00001e7ab9 */ /* 0x000fe20000000a00 */
        /* <DEDUP_REMOVED lines=68> */
[----:B------:R-:W-:Y:S02]  /*d18d0*/  ULDC UR22, c[0x0][0x22c] ;  /* 0x00008b0000167ab9 */ /* 0x000fe40000000800 */
        /* <DEDUP_REMOVED lines=83> */
[----:B------:R-:W-:Y:S02]  /*d1e10*/  ULDC.64 UR12, c[0x0][0x228] ;  /* 0x00008a00000c7ab9 */ /* 0x000fe40000000a00 */
        /* <DEDUP_REMOVED lines=16> */
[----:B------:R-:W-:Y:S01]  /*d1f20*/  UMOV UR11, UR12 ;  /* 0x0000000c000b7c82 */ /* 0x000fe20008000000 */
        /* <DEDUP_REMOVED lines=50> */
[----:B------:R-:W-:Y:S01]  /*d2250*/  VIADD R5, R6, UR50 ;  /* 0x0000003206057c36 */ /* 0x000fe20008000000 */
[----:B------:R-:W-:Y:S01]  /*d2260*/  UMOV UR9, UR13 ;  /* 0x0000000d00097c82 */ /* 0x000fe20008000000 */
[----:B------:R-:W-:Y:S01]  /*d2270*/  ULDC.64 UR12, c[0x0][0x228] ;  /* 0x00008a00000c7ab9 */ /* 0x000fe20000000a00 */
[----:B------:R2:W-:Y:S01]  /*d2280*/  STL.64 [R1+0x418], R42 ;  /* 0x0004182a01007387 */ /* 0x0005e20000100a00 */
[----:B------:R-:W-:Y:S01]  /*d2290*/  ULDC.64 UR50, c[0x0][0x228] ;  /* 0x00008a0000327ab9 */ /* 0x000fe20000000a00 */
[C---:B0-----:R-:W-:Y:S02]  /*d22a0*/  IADD3 R46, P3, R4.reuse, R23, RZ ;  /* 0x00000017042e7210 */ /* 0x041fe40007f7e0ff */
[----:B------:R0:W-:Y:S01]  /*d22b0*/  STL.64 [R1+0x410], R40 ;  /* 0x0004102801007387 */ /* 0x0001e20000100a00 */
[----:B-1----:R-:W-:Y:S02]  /*d22c0*/  IADD3 R44, P4, R4, R24, RZ ;  /* 0x00000018042c7210 */ /* 0x002fe40007f9e0ff */
[----:B------:R-:W-:-:S02]  /*d22d0*/  SHF.R.S32.HI R4, RZ, 0x1f, R6 ;  /* 0x0000001fff047819 */ /* 0x000fc40000011406 */
[C---:B--2---:R-:W-:Y:S01]  /*d22e0*/  IADD3 R42, P5, R6.reuse, R23, RZ ;  /* 0x00000017062a7210 */ /* 0x044fe20007fbe0ff */
[C-C-:B------:R-:W-:Y:S01]  /*d22f0*/  IMAD.X R47, R7.reuse, 0x1, R26.reuse, P3 ;  /* 0x00000001072f7824 */ /* 0x140fe200018e061a */
[----:B0-----:R-:W-:Y:S01]  /*d2300*/  IADD3 R40, P6, R6, R24, RZ ;  /* 0x0000001806287210 */ /* 0x001fe20007fde0ff */
[--C-:B------:R-:W-:Y:S02]  /*d2310*/  IMAD.X R45, R7, 0x1, R27.reuse, P4 ;  /* 0x00000001072d7824 */ /* 0x100fe400020e061b */
[C---:B------:R-:W-:Y:S02]  /*d2320*/  IMAD.X R43, R4.reuse, 0x1, R26, P5 ;  /* 0x00000001042b7824 */ /* 0x040fe400028e061a */
[----:B------:R-:W-:Y:S02]  /*d2330*/  IMAD.X R41, R4, 0x1, R27, P6 ;  /* 0x0000000104297824 */ /* 0x000fe400030e061b */
        /* <DEDUP_REMOVED lines=10> */
[----:B------:R-:W-:Y:S01]  /*d23e0*/  UMOV UR25, UR12 ;  /* 0x0000000c00197c82 */ /* 0x000fe20008000000 */
[C---:B--2---:R-:W-:Y:S01]  /*d23f0*/  IADD3 R42, P5, R7.reuse, R23, RZ ;  /* 0x00000017072a7210 */ /* 0x044fe20007fbe0ff */
[C-C-:B------:R-:W-:Y:S01]  /*d2400*/  IMAD.X R47, R4.reuse, 0x1, R26.reuse, P3 ;  /* 0x00000001042f7824 */ /* 0x140fe200018e061a */
[----:B------:R-:W-:Y:S01]  /*d2410*/  UMOV UR7, UR13 ;  /* 0x0000000d00077c82 */ /* 0x000fe20008000000 */
[----:B0-----:R-:W-:Y:S01]  /*d2420*/  IADD3 R40, P6, R7, R24, RZ ;  /* 0x0000001807287210 */ /* 0x001fe20007fde0ff */
[--C-:B------:R-:W-:Y:S01]  /*d2430*/  IMAD.X R45, R4, 0x1, R27.reuse, P4 ;  /* 0x00000001042d7824 */ /* 0x100fe200020e061b */
[----:B------:R-:W-:Y:S01]  /*d2440*/  ULDC.64 UR52, c[0x0][0x228] ;  /* 0x00008a0000347ab9 */ /* 0x000fe20000000a00 */
[C---:B------:R-:W-:Y:S01]  /*d2450*/  IMAD.X R43, R6.reuse, 0x1, R26, P5 ;  /* 0x00000001062b7824 */ /* 0x040fe200028e061a */
[----:B------:R0:W-:Y:S01]  /*d2460*/  STL.64 [R1+0x2b8], R46 ;  /* 0x0002b82e01007387 */ /* 0x0001e20000100a00 */
[----:B------:R-:W-:Y:S01]  /*d2470*/  IMAD.X R41, R6, 0x1, R27, P6 ;  /* 0x0000000106297824 */ /* 0x000fe200030e061b */
[----:B------:R-:W-:Y:S01]  /*d2480*/  ULDC.64 UR12, c[0x0][0x228] ;  /* 0x00008a00000c7ab9 */ /* 0x000fe20000000a00 */
[----:B------:R-:W-:Y:S01]  /*d2490*/  VIADD R7, R5, UR49 ;  /* 0x0000003105077c36 */ /* 0x000fe20008000000 */
[----:B------:R1:W-:Y:S01]  /*d24a0*/  STL.64 [R1+0x2b0], R44 ;  /* 0x0002b02c01007387 */ /* 0x0003e20000100a00 */
[----:B------:R-:W-:-:S03]  /*d24b0*/  SHF.R.S32.HI R4, RZ, 0x1f, R5 ;  /* 0x0000001fff047819 */ /* 0x000fc60000011405 */
[----:B------:R2:W-:Y:S01]  /*d24c0*/  STL.64 [R1+0x2a0], R42 ;  /* 0x0002a02a01007387 */ /* 0x0005e20000100a00 */
[----:B------:R-:W-:Y:S02]  /*d24d0*/  SHF.R.S32.HI R6, RZ, 0x1f, R7 ;  /* 0x0000001fff067819 */ /* 0x000fe40000011407 */
[CC--:B0-----:R-:W-:Y:S01]  /*d24e0*/  IADD3 R46, P3, R5.reuse, R23.reuse, RZ ;  /* 0x00000017052e7210 */ /* 0x0c1fe20007f7e0ff */
[----:B------:R0:W-:Y:S01]  /*d24f0*/  STL.64 [R1+0x298], R40 ;  /* 0x0002982801007387 */ /* 0x0001e20000100a00 */
[-C--:B-1----:R-:W-:Y:S01]  /*d2500*/  IADD3 R44, P4, R5, R24.reuse, RZ ;  /* 0x00000018052c7210 */ /* 0x082fe20007f9e0ff */
[C---:B------:R-:W-:Y:S01]  /*d2510*/  VIADD R5, R7.reuse, UR56 ;  /* 0x0000003807057c36 */ /* 0x040fe20008000000 */
[C---:B--2---:R-:W-:Y:S01]  /*d2520*/  IADD3 R42, P5, R7.reuse, R23, RZ ;  /* 0x00000017072a7210 */ /* 0x044fe20007fbe0ff */
[C---:B------:R-:W-:Y:S01]  /*d2530*/  IMAD.X R47, R4.reuse, 0x1, R26, P3 ;  /* 0x00000001042f7824 */ /* 0x040fe200018e061a */
[----:B0-----:R-:W-:Y:S01]  /*d2540*/  IADD3 R40, P6, R7, R24, RZ ;  /* 0x0000001807287210 */ /* 0x001fe20007fde0ff */
[----:B------:R-:W-:-:S02]  /*d2550*/  IMAD.X R45, R4, 0x1, R27, P4 ;  /* 0x00000001042d7824 */ /* 0x000fc400020e061b */
[C---:B------:R-:W-:Y:S02]  /*d2560*/  IMAD.X R43, R6.reuse, 0x1, R26, P5 ;  /* 0x00000001062b7824 */ /* 0x040fe400028e061a */
[----:B------:R-:W-:Y:S02]  /*d2570*/  IMAD.X R41, R6, 0x1, R27, P6 ;  /* 0x0000000106297824 */ /* 0x000fe400030e061b */
[----:B------:R-:W-:Y:S01]  /*d2580*/  VIADD R7, R5, UR55 ;  /* 0x0000003705077c36 */ /* 0x000fe20008000000 */
[----:B------:R0:W-:Y:S01]  /*d2590*/  STL.64 [R1+0x290], R46 ;  /* 0x0002902e01007387 */ /* 0x0001e20000100a00 */
[----:B------:R-:W-:Y:S01]  /*d25a0*/  SHF.R.S32.HI R4, RZ, 0x1f, R5 ;  /* 0x0000001fff047819 */ /* 0x000fe20000011405 */
[----:B------:R-:W-:Y:S01]  /*d25b0*/  UMOV UR24, UR12 ;  /* 0x0000000c00187c82 */ /* 0x000fe20008000000 */
        /* <DEDUP_REMOVED lines=8> */
[----:B------:R-:W-:Y:S01]  /*d2640*/  ULDC.64 UR48, c[0x0][0x228] ;  /* 0x00008a0000307ab9 */ /* 0x000fe20000000a00 */
[C---:B--2---:R-:W-:Y:S01]  /*d2650*/  IADD3 R42, P5, R7.reuse, R23, RZ ;  /* 0x00000017072a7210 */ /* 0x044fe20007fbe0ff */
[C-C-:B------:R-:W-:Y:S01]  /*d2660*/  IMAD.X R47, R4.reuse, 0x1, R26.reuse, P3 ;  /* 0x00000001042f7824 */ /* 0x140fe200018e061a */
[----:B0-----:R-:W-:Y:S01]  /*d2670*/  IADD3 R40, P6, R7, R24, RZ ;  /* 0x0000001807287210 */ /* 0x001fe20007fde0ff */
[--C-:B------:R-:W-:Y:S02]  /*d2680*/  IMAD.X R45, R4, 0x1, R27.reuse, P4 ;  /* 0x00000001042d7824 */ /* 0x100fe400020e061b */
[C---:B------:R-:W-:Y:S02]  /*d2690*/  IMAD.X R43, R6.reuse, 0x1, R26, P5 ;  /* 0x00000001062b7824 */ /* 0x040fe400028e061a */
[----:B------:R-:W-:Y:S01]  /*d26a0*/  IMAD.X R41, R6, 0x1, R27, P6 ;  /* 0x0000000106297824 */ /* 0x000fe200030e061b */
[----:B------:R0:W-:Y:S01]  /*d26b0*/  STL.64 [R1+0x270], R46 ;  /* 0x0002702e01007387 */ /* 0x0001e20000100a00 */
[----:B------:R-:W-:Y:S01]  /*d26c0*/  VIADD R4, R5, UR58 ;  /* 0x0000003a05047c36 */ /* 0x000fe20008000000 */
[----:B------:R-:W-:-:S02]  /*d26d0*/  SHF.R.S32.HI R6, RZ, 0x1f, R5 ;  /* 0x0000001fff067819 */ /* 0x000fc40000011405 */
[----:B------:R1:W-:Y:S02]  /*d26e0*/  STL.64 [R1+0x268], R44 ;  /* 0x0002682c01007387 */ /* 0x0003e40000100a00 */
[----:B------:R-:W-:Y:S02]  /*d26f0*/  SHF.R.S32.HI R7, RZ, 0x1f, R4 ;  /* 0x0000001fff077819 */ /* 0x000fe40000011404 */
[----:B------:R2:W-:Y:S01]  /*d2700*/  STL.64 [R1+0x260], R42 ;  /* 0x0002602a01007387 */ /* 0x0005e20000100a00 */
[----:B0-----:R-:W-:-:S03]  /*d2710*/  IADD3 R46, P3, R5, R23, RZ ;  /* 0x00000017052e7210 */ /* 0x001fc60007f7e0ff */
[----:B------:R0:W-:Y:S01]  /*d2720*/  STL.64 [R1+0x1a0], R40 ;  /* 0x0001a02801007387 */ /* 0x0001e20000100a00 */
[-C--:B-1----:R-:W-:Y:S01]  /*d2730*/  IADD3 R44, P4, R5, R24.reuse, RZ ;  /* 0x00000018052c7210 */ /* 0x082fe20007f9e0ff */
[C---:B------:R-:W-:Y:S01]  /*d2740*/  VIADD R5, R4.reuse, UR57 ;  /* 0x0000003904057c36 */ /* 0x040fe20008000000 */
[----:B------:R-:W-:Y:S01]  /*d2750*/  ULDC.64 UR56, c[0x0][0x228] ;  /* 0x00008a0000387ab9 */ /* 0x000fe20000000a00 */
[----:B--2---:R-:W-:Y:S01]  /*d2760*/  IADD3 R42, P5, R4, R23, RZ ;  /* 0x00000017042a7210 */ /* 0x004fe20007fbe0ff */
[--C-:B------:R-:W-:Y:S01]  /*d2770*/  IMAD.X R47, R6, 0x1, R26.reuse, P3 ;  /* 0x00000001062f7824 */ /* 0x100fe200018e061a */
        /* <DEDUP_REMOVED lines=15> */
[----:B------:R-:W-:Y:S01]  /*d2870*/  ULDC UR8, c[0x0][0x22c] ;  /* 0x00008b0000087ab9 */ /* 0x000fe20000000800 */
        /* <DEDUP_REMOVED lines=15> */
[----:B-1----:R-:W-:Y:S01]  /*d2970*/  IADD3 R44, P4, R5, R24, RZ ;  /* 0x00000018052c7210 */ /* 0x002fe20007f9e0ff */
[----:B------:R-:W-:Y:S01]  /*d2980*/  IMAD.X R47, R4, 0x1, R26, P3 ;  /* 0x00000001042f7824 */ /* 0x000fe200018e061a */
[----:B--2---:R-:W-:-:S03]  /*d2990*/  IADD3 R42, P5, R7, R23, RZ ;  /* 0x00000017072a7210 */ /* 0x004fc60007fbe0ff */
[--C-:B------:R-:W-:Y:S01]  /*d29a0*/  IMAD.X R45, R4, 0x1, R27.reuse, P4 ;  /* 0x00000001042d7824 */ /* 0x100fe200020e061b */
[C---:B0-----:R-:W-:Y:S01]  /*d29b0*/  IADD3 R40, P6, R7.reuse, R24, RZ ;  /* 0x0000001807287210 */ /* 0x041fe20007fde0ff */
[C---:B------:R-:W-:Y:S01]  /*d29c0*/  IMAD.X R43, R6.reuse, 0x1, R26, P5 ;  /* 0x00000001062b7824 */ /* 0x040fe200028e061a */
[----:B------:R-:W-:Y:S03]  /*d29d0*/  STL.64 [R1+0x188], R46 ;  /* 0x0001882e01007387 */ /* 0x000fe60000100a00 */
[----:B------:R-:W-:Y:S01]  /*d29e0*/  IMAD.X R41, R6, 0x1, R27, P6 ;  /* 0x0000000106297824 */ /* 0x000fe200030e061b */
[----:B------:R-:W-:Y:S04]  /*d29f0*/  STL.64 [R1+0x180], R44 ;  /* 0x0001802c01007387 */ /* 0x000fe80000100a00 */
[----:B------:R-:W-:Y:S04]  /*d2a00*/  STL.64 [R1+0x178], R42 ;  /* 0x0001782a01007387 */ /* 0x000fe80000100a00 */
[----:B------:R0:W-:Y:S01]  /*d2a10*/  STL.64 [R1+0x170], R40 ;  /* 0x0001702801007387 */ /* 0x0001e20000100a00 */
[----:B------:R-:W-:Y:S01]  /*d2a20*/  VIADD R5, R7, UR60 ;  /* 0x0000003c07057c36 */ /* 0x000fe20008000000 */
[----:B------:R-:W-:Y:S01]  /*d2a30*/  ULDC.64 UR60, c[0x0][0x228] ;  /* 0x00008a00003c7ab9 */ /* 0x000fe20000000a00 */
        /* <DEDUP_REMOVED lines=11> */
[C---:B------:R-:W-:Y:S01]  /*d2af0*/  VIADD R6, R5.reuse, UR5 ;  /* 0x0000000505067c36 */ /* 0x040fe20008000000 */
[----:B------:R-:W-:Y:S01]  /*d2b00*/  SHF.R.S32.HI R4, RZ, 0x1f, R5 ;  /* 0x0000001fff047819 */ /* 0x000fe20000011405 */
[----:B------:R-:W-:Y:S01]  /*d2b10*/  IMAD.MOV.U32 R34, RZ, RZ, R33 ;  /* 0x000000ffff227224 */ /* 0x000fe200078e0021 */
[C---:B------:R-:W-:Y:S01]  /*d2b20*/  IADD3 R54, P3, R5.reuse, R23, RZ ;  /* 0x0000001705367210 */ /* 0x040fe20007f7e0ff */
[----:B------:R-:W-:Y:S01]  /*d2b30*/  IMAD.MOV.U32 R28, RZ, RZ, R22 ;  /* 0x000000ffff1c7224 */ /* 0x000fe200078e0016 */
[----:B------:R-:W-:Y:S01]  /*d2b40*/  IADD3 R46, P4, R5, R24, RZ ;  /* 0x00000018052e7210 */ /* 0x000fe20007f9e0ff */
[----:B------:R-:W-:Y:S01]  /*d2b50*/  IMAD.MOV.U32 R33, RZ, RZ, R32 ;  /* 0x000000ffff217224 */ /* 0x000fe200078e0020 */
[----:B------:R-:W-:Y:S01]  /*d2b60*/  LOP3.LUT R7, R37, 0xffff, RZ, 0xc0, !PT ;  /* 0x0000ffff25077812 */ /* 0x000fe200078ec0ff */
[----:B------:R-:W-:Y:S01]  /*d2b70*/  IMAD.MOV.U32 R32, RZ, RZ, R31 ;  /* 0x000000ffff207224 */ /* 0x000fe200078e001f */
[----:B------:R-:W-:Y:S01]  /*d2b80*/  ULDC UR5, c[0x0][0x22c] ;  /* 0x00008b0000057ab9 */ /* 0x000fe20000000800 */
[----:B------:R-:W-:-:S02]  /*d2b90*/  IMAD.MOV.U32 R22, RZ, RZ, R20 ;  /* 0x000000ffff167224 */ /* 0x000fc400078e0014 */
[----:B------:R-:W-:Y:S01]  /*d2ba0*/  IMAD.MOV.U32 R31, RZ, RZ, R30 ;  /* 0x000000ffff1f7224 */ /* 0x000fe200078e001e */
[----:B------:R-:W-:Y:S01]  /*d2bb0*/  IADD3 R44, P5, R6, R23, RZ ;  /* 0x00000017062c7210 */ /* 0x000fe20007fbe0ff */
[----:B------:R-:W-:Y:S01]  /*d2bc0*/  IMAD.MOV.U32 R30, RZ, RZ, R29 ;  /* 0x000000ffff1e7224 */ /* 0x000fe200078e001d */
[----:B------:R-:W-:Y:S01]  /*d2bd0*/  SHF.R.S32.HI R5, RZ, 0x1f, R6 ;  /* 0x0000001fff057819 */ /* 0x000fe20000011406 */
[----:B------:R-:W-:Y:S02]  /*d2be0*/  IMAD.MOV.U32 R20, RZ, RZ, R55 ;  /* 0x000000ffff147224 */ /* 0x000fe400078e0037 */
[----:B------:R-:W-:Y:S02]  /*d2bf0*/  IMAD.MOV.U32 R29, RZ, RZ, R28 ;  /* 0x000000ffff1d7224 */ /* 0x000fe400078e001c */
[----:B------:R-:W-:Y:S02]  /*d2c00*/  IMAD.MOV.U32 R28, RZ, RZ, R25 ;  /* 0x000000ffff1c7224 */ /* 0x000fe400078e0019 */
[----:B------:R-:W-:-:S02]  /*d2c10*/  IMAD.X R55, R4, 0x1, R26, P3 ;  /* 0x0000000104377824 */ /* 0x000fc400018e061a */
[----:B------:R-:W-:Y:S01]  /*d2c20*/  IMAD.MOV.U32 R25, RZ, RZ, R22 ;  /* 0x000000ffff197224 */ /* 0x000fe200078e0016 */
[----:B------:R-:W-:Y:S01]  /*d2c30*/  IADD3 R42, P6, R6, R24, RZ ;  /* 0x00000018062a7210 */ /* 0x000fe20007fde0ff */
[----:B------:R-:W-:Y:S02]  /*d2c40*/  IMAD.MOV.U32 R22, RZ, RZ, R21 ;  /* 0x000000ffff167224 */ /* 0x000fe400078e0015 */
[----:B------:R-:W-:Y:S02]  /*d2c50*/  IMAD.X R47, R4, 0x1, R27, P4 ;  /* 0x00000001042f7824 */ /* 0x000fe400020e061b */
[----:B------:R-:W-:Y:S02]  /*d2c60*/  IMAD.MOV.U32 R21, RZ, RZ, R20 ;  /* 0x000000ffff157224 */ /* 0x000fe400078e0014 */
[----:B------:R-:W-:Y:S02]  /*d2c70*/  IMAD.X R45, R5, 0x1, R26, P5 ;  /* 0x00000001052d7824 */ /* 0x000fe400028e061a */
[----:B------:R-:W-:Y:S01]  /*d2c80*/  IMAD.MOV.U32 R20, RZ, RZ, R19 ;  /* 0x000000ffff147224 */ /* 0x000fe200078e0013 */
[----:B------:R0:W-:Y:S01]  /*d2c90*/  STL.64 [R1+0x168], R54 ;  /* 0x0001683601007387 */ /* 0x0001e20000100a00 */
[----:B------:R-:W-:-:S02]  /*d2ca0*/  IMAD.MOV.U32 R19, RZ, RZ, R18 ;  /* 0x000000ffff137224 */ /* 0x000fc400078e0012 */
[----:B------:R-:W-:Y:S02]  /*d2cb0*/  IMAD.MOV.U32 R18, RZ, RZ, R17 ;  /* 0x000000ffff127224 */ /* 0x000fe400078e0011 */
[----:B------:R-:W-:Y:S01]  /*d2cc0*/  IMAD.MOV.U32 R37, RZ, RZ, R33 ;  /* 0x000000ffff257224 */ /* 0x000fe200078e0021 */
[----:B------:R-:W-:Y:S01]  /*d2cd0*/  LOP3.LUT R6, R36, 0xffff, RZ, 0xc0, !PT ;  /* 0x0000ffff24067812 */ /* 0x000fe200078ec0ff */
[----:B------:R-:W-:Y:S02]  /*d2ce0*/  IMAD.MOV.U32 R17, RZ, RZ, R15 ;  /* 0x000000ffff117224 */ /* 0x000fe400078e000f */
[----:B------:R-:W-:Y:S02]  /*d2cf0*/  IMAD.MOV.U32 R33, RZ, RZ, R31 ;  /* 0x000000ffff217224 */ /* 0x000fe400078e001f */
[----:B------:R-:W-:Y:S01]  /*d2d00*/  IMAD.MOV.U32 R15, RZ, RZ, R14 ;  /* 0x000000ffff0f7224 */ /* 0x000fe200078e000e */
[----:B0-----:R-:W2:Y:S01]  /*d2d10*/  LDL.LU.64 R54, [R1+0x43d8] ;  /* 0x0043d80001367983 */ /* 0x001ea20000300a00 */
[----:B------:R-:W-:Y:S01]  /*d2d20*/  IMAD.X R43, R5, 0x1, R27, P6 ;  /* 0x00000001052b7824 */ /* 0x000fe200030e061b */
[----:B------:R-:W-:Y:S01]  /*d2d30*/  LOP3.LUT R5, R35, 0xffff, RZ, 0xc0, !PT ;  /* 0x0000ffff23057812 */ /* 0x000fe200078ec0ff */
[----:B------:R-:W-:Y:S01]  /*d2d40*/  IMAD.MOV.U32 R31, RZ, RZ, R29 ;  /* 0x000000ffff1f7224 */ /* 0x000fe200078e001d */
[----:B------:R-:W-:Y:S01]  /*d2d50*/  STL.64 [R1+0x160], R46 ;  /* 0x0001602e01007387 */ /* 0x000fe20000100a00 */
[----:B------:R-:W-:-:S02]  /*d2d60*/  IMAD.MOV.U32 R14, RZ, RZ, R13 ;  /* 0x000000ffff0e7224 */ /* 0x000fc400078e000d */
[----:B------:R-:W-:Y:S01]  /*d2d70*/  IMAD.MOV.U32 R36, RZ, RZ, R34 ;  /* 0x000000ffff247224 */ /* 0x000fe200078e0022 */
[----:B------:R0:W-:Y:S01]  /*d2d80*/  STL.64 [R1+0x158], R44 ;  /* 0x0001582c01007387 */ /* 0x0001e20000100a00 */
[----:B------:R-:W-:Y:S02]  /*d2d90*/  IMAD.MOV.U32 R29, RZ, RZ, R25 ;  /* 0x000000ffff1d7224 */ /* 0x000fe400078e0019 */
[----:B------:R-:W-:Y:S02]  /*d2da0*/  IMAD.MOV.U32 R13, RZ, RZ, R53 ;  /* 0x000000ffff0d7224 */ /* 0x000fe400078e0035 */
[----:B------:R-:W-:Y:S01]  /*d2db0*/  IMAD.MOV.U32 R35, RZ, RZ, R32 ;  /* 0x000000ffff237224 */ /* 0x000fe200078e0020 */
[----:B------:R-:W4:Y:S01]  /*d2dc0*/  LDL.LU R53, [R1+0x43d4] ;  /* 0x0043d40001357983 */ /* 0x000f220000300800 */
[----:B------:R-:W-:Y:S02]  /*d2dd0*/  IMAD.MOV.U32 R34, RZ, RZ, R30 ;  /* 0x000000ffff227224 */ /* 0x000fe400078e001e */
[----:B------:R-:W-:-:S02]  /*d2de0*/  IMAD.MOV.U32 R25, RZ, RZ, R21 ;  /* 0x000000ffff197224 */ /* 0x000fc400078e0015 */
[----:B------:R-:W-:Y:S01]  /*d2df0*/  IMAD.MOV.U32 R32, RZ, RZ, R28 ;  /* 0x000000ffff207224 */ /* 0x000fe200078e001c */
[----:B0-----:R-:W-:Y:S01]  /*d2e00*/  PRMT R44, R40, 0x5410, R41 ;  /* 0x00005410282c7816 */ /* 0x001fe20000000029 */
[----:B------:R-:W-:Y:S02]  /*d2e10*/  IMAD.MOV.U32 R30, RZ, RZ, R22 ;  /* 0x000000ffff1e7224 */ /* 0x000fe400078e0016 */
[----:B------:R-:W-:Y:S01]  /*d2e20*/  IMAD.MOV.U32 R21, RZ, RZ, R19 ;  /* 0x000000ffff157224 */ /* 0x000fe200078e0013 */
[----:B------:R-:W-:Y:S01]  /*d2e30*/  PRMT R45, R3, 0x5410, R2 ;  /* 0x00005410032d7816 */ /* 0x000fe20000000002 */
[----:B------:R-:W-:Y:S01]  /*d2e40*/  IMAD.MOV.U32 R28, RZ, RZ, R20 ;  /* 0x000000ffff1c7224 */ /* 0x000fe200078e0014 */
[----:B------:R-:W-:Y:S01]  /*d2e50*/  LOP3.LUT R4, R12, 0xffff, RZ, 0xc0, !PT ;  /* 0x0000ffff0c047812 */ /* 0x000fe200078ec0ff */
[----:B------:R-:W-:Y:S02]  /*d2e60*/  IMAD.MOV.U32 R22, RZ, RZ, R18 ;  /* 0x000000ffff167224 */ /* 0x000fe400078e0012 */
[----:B------:R-:W-:Y:S01]  /*d2e70*/  IMAD.MOV.U32 R19, RZ, RZ, R15 ;  /* 0x000000ffff137224 */ /* 0x000fe200078e000f */
[----:B------:R-:W-:Y:S01]  /*d2e80*/  SHF.R.U32.HI R15, RZ, 0x8, R11 ;  /* 0x00000008ff0f7819 */ /* 0x000fe2000001160b */
[----:B------:R-:W-:Y:S01]  /*d2e90*/  IMAD.MOV.U32 R20, RZ, RZ, R17 ;  /* 0x000000ffff147224 */ /* 0x000fe200078e0011 */
[----:B------:R-:W-:Y:S01]  /*d2ea0*/  STL.64 [R1+0x150], R42 ;  /* 0x0001502a01007387 */ /* 0x000fe20000100a00 */
[----:B------:R-:W-:Y:S01]  /*d2eb0*/  IMAD.MOV.U32 R18, RZ, RZ, R14 ;  /* 0x000000ffff127224 */ /* 0x000fe200078e000e */
[----:B------:R-:W-:Y:S01]  /*d2ec0*/  PRMT R46, R38, 0x5410, R39 ;  /* 0x00005410262e7816 */ /* 0x000fe20000000027 */
[----:B------:R-:W-:Y:S01]  /*d2ed0*/  IMAD.MOV.U32 R17, RZ, RZ, R13 ;  /* 0x000000ffff117224 */ /* 0x000fe200078e000d */
[--C-:B------:R-:W-:Y:S01]  /*d2ee0*/  PRMT R11, R11, 0x3340, R7.reuse ;  /* 0x000033400b0b7816 */ /* 0x100fe20000000007 */
[----:B------:R-:W-:Y:S01]  /*d2ef0*/  STL [R1+0x4350], R44 ;  /* 0x0043502c01007387 */ /* 0x000fe20000100800 */
[----:B------:R-:W-:-:S02]  /*d2f00*/  SHF.R.U32.HI R12, RZ, 0x8, R7 ;  /* 0x00000008ff0c7819 */ /* 0x000fc40000011607 */
[----:B------:R-:W-:Y:S01]  /*d2f10*/  SHF.R.U32.HI R14, RZ, 0x8, R10 ;  /* 0x00000008ff0e7819 */ /* 0x000fe2000001160a */
[----:B------:R-:W4:Y:S01]  /*d2f20*/  LDL.LU R2, [R1+0x43d0] ;  /* 0x0043d00001027983 */ /* 0x000f220000300800 */
[--C-:B------:R-:W-:Y:S02]  /*d2f30*/  PRMT R10, R10, 0x3340, R6.reuse ;  /* 0x000033400a0a7816 */ /* 0x100fe40000000006 */
[----:B------:R-:W-:Y:S01]  /*d2f40*/  SHF.R.U32.HI R7, RZ, 0x8, R6 ;  /* 0x00000008ff077819 */ /* 0x000fe20000011606 */
[----:B------:R-:W4:Y:S01]  /*d2f50*/  LDL.LU R3, [R1+0x43cc] ;  /* 0x0043cc0001037983 */ /* 0x000f220000300800 */
[----:B------:R-:W-:Y:S02]  /*d2f60*/  SHF.R.U32.HI R13, RZ, 0x8, R9 ;  /* 0x00000008ff0d7819 */ /* 0x000fe40000011609 */
[--C-:B------:R-:W-:Y:S02]  /*d2f70*/  PRMT R9, R9, 0x3340, R5.reuse ;  /* 0x0000334009097816 */ /* 0x100fe40000000005 */
[----:B------:R-:W-:Y:S01]  /*d2f80*/  SHF.R.U32.HI R6, RZ, 0x8, R5 ;  /* 0x00000008ff067819 */ /* 0x000fe20000011605 */
[----:B------:R-:W-:Y:S01]  /*d2f90*/  STL [R1+0x4354], R45 ;  /* 0x0043542d01007387 */ /* 0x000fe20000100800 */
[----:B------:R-:W-:-:S02]  /*d2fa0*/  SHF.R.U32.HI R5, RZ, 0x8, R8 ;  /* 0x00000008ff057819 */ /* 0x000fc40000011608 */
[--C-:B------:R-:W-:Y:S01]  /*d2fb0*/  PRMT R8, R8, 0x3340, R4.reuse ;  /* 0x0000334008087816 */ /* 0x100fe20000000004 */
[----:B------:R-:W-:Y:S01]  /*d2fc0*/  STL [R1+0x4358], R46 ;  /* 0x0043582e01007387 */ /* 0x000fe20000100800 */
[----:B------:R-:W-:-:S03]  /*d2fd0*/  SHF.R.U32.HI R4, RZ, 0x8, R4 ;  /* 0x00000008ff047819 */ /* 0x000fc60000011604 */
[----:B------:R0:W-:Y:S04]  /*d2fe0*/  STL [R1+0x116c], R11 ;  /* 0x00116c0b01007387 */ /* 0x0001e80000100800 */
[----:B------:R1:W-:Y:S01]  /*d2ff0*/  STL [R1+0x1170], R10 ;  /* 0x0011700a01007387 */ /* 0x0003e20000100800 */
[----:B------:R-:W-:-:S03]  /*d3000*/  LOP3.LUT R6, R6, 0xffff, RZ, 0xc0, !PT ;  /* 0x0000ffff06067812 */ /* 0x000fc600078ec0ff */
[----:B------:R3:W-:Y:S01]  /*d3010*/  STL [R1+0x1174], R9 ;  /* 0x0011740901007387 */ /* 0x0007e20000100800 */
[----:B0-----:R-:W-:-:S03]  /*d3020*/  LOP3.LUT R11, R15, 0xffff, RZ, 0xc0, !PT ;  /* 0x0000ffff0f0b7812 */ /* 0x001fc600078ec0ff */
[----:B------:R0:W-:Y:S01]  /*d3030*/  STL [R1+0x1178], R8 ;  /* 0x0011780801007387 */ /* 0x0001e20000100800 */
[----:B-1----:R-:W-:Y:S02]  /*d3040*/  LOP3.LUT R10, R12, 0xffff, RZ, 0xc0, !PT ;  /* 0x0000ffff0c0a7812 */ /* 0x002fe400078ec0ff */
[----:B------:R-:W-:Y:S02]  /*d3050*/  LOP3.LUT R5, R5, 0xffff, RZ, 0xc0, !PT ;  /* 0x0000ffff05057812 */ /* 0x000fe400078ec0ff */
[----:B---3--:R-:W-:Y:S02]  /*d3060*/  LOP3.LUT R9, R14, 0xffff, RZ, 0xc0, !PT ;  /* 0x0000ffff0e097812 */ /* 0x008fe400078ec0ff */
[----:B------:R-:W-:Y:S02]  /*d3070*/  LOP3.LUT R4, R4, 0xffff, RZ, 0xc0, !PT ;  /* 0x0000ffff04047812 */ /* 0x000fe400078ec0ff */
[----:B0-----:R-:W-:Y:S02]  /*d3080*/  LOP3.LUT R8, R7, 0xffff, RZ, 0xc0, !PT ;  /* 0x0000ffff07087812 */ /* 0x001fe400078ec0ff */
[----:B------:R-:W-:-:S02]  /*d3090*/  LOP3.LUT R7, R13, 0xffff, RZ, 0xc0, !PT ;  /* 0x0000ffff0d077812 */ /* 0x000fc400078ec0ff */
[----:B------:R-:W-:Y:S02]  /*d30a0*/  PRMT R10, R11, 0x3340, R10 ;  /* 0x000033400b0a7816 */ /* 0x000fe4000000000a */
[----:B------:R-:W-:Y:S02]  /*d30b0*/  PRMT R8, R9, 0x3340, R8 ;  /* 0x0000334009087816 */ /* 0x000fe40000000008 */
[----:B------:R-:W-:Y:S02]  /*d30c0*/  PRMT R6, R7, 0x3340, R6 ;  /* 0x0000334007067816 */ /* 0x000fe40000000006 */
[----:B------:R-:W-:Y:S01]  /*d30d0*/  PRMT R4, R5, 0x3340, R4 ;  /* 0x0000334005047816 */ /* 0x000fe20000000004 */
[----:B------:R-:W-:Y:S01]  /*d30e0*/  STL [R1+0x140], R10 ;  /* 0x0001400a01007387 */ /* 0x000fe20000100800 */
[----:B------:R-:W-:Y:S02]  /*d30f0*/  PRMT R37, R36, 0x5410, R37 ;  /* 0x0000541024257816 */ /* 0x000fe40000000025 */
[----:B------:R-:W-:Y:S01]  /*d3100*/  PRMT R38, R33, 0x5410, R34 ;  /* 0x0000541021267816 */ /* 0x000fe20000000022 */
[----:B------:R-:W-:Y:S01]  /*d3110*/  STL [R1+0x144], R8 ;  /* 0x0001440801007387 */ /* 0x000fe20000100800 */
[----:B------:R-:W-:-:S03]  /*d3120*/  PRMT R36, R31, 0x5410, R32 ;  /* 0x000054101f247816 */ /* 0x000fc60000000020 */
[----:B------:R0:W-:Y:S01]  /*d3130*/  STL [R1+0x148], R6 ;  /* 0x0001480601007387 */ /* 0x0001e20000100800 */
[----:B------:R-:W-:-:S03]  /*d3140*/  PRMT R5, R25, 0x5410, R28 ;  /* 0x0000541019057816 */ /* 0x000fc6000000001c */
[----:B------:R1:W-:Y:S04]  /*d3150*/  STL [R1+0x1160], R4 ;  /* 0x0011600401007387 */ /* 0x0003e80000100800 */
[----:B------:R-:W-:Y:S01]  /*d3160*/  STL [R1+0x435c], R37 ;  /* 0x00435c2501007387 */ /* 0x000fe20000100800 */
[----:B0-----:R-:W-:Y:S02]  /*d3170*/  PRMT R6, R21, 0x5410, R22 ;  /* 0x0000541015067816 */ /* 0x001fe40000000016 */
[----:B-1----:R-:W-:Y:S01]  /*d3180*/  PRMT R4, R29, 0x5410, R30 ;  /* 0x000054101d047816 */ /* 0x002fe2000000001e */
[----:B------:R-:W-:Y:S01]  /*d3190*/  STL [R1+0x4360], R38 ;  /* 0x0043602601007387 */ /* 0x000fe20000100800 */
[----:B------:R-:W-:-:S03]  /*d31a0*/  PRMT R7, R49, 0x5410, R48 ;  /* 0x0000541031077816 */ /* 0x000fc60000000030 */
[----:B------:R0:W-:Y:S04]  /*d31b0*/  STL [R1+0x4364], R36 ;  /* 0x0043642401007387 */ /* 0x0001e80000100800 */
[----:B------:R-:W-:Y:S04]  /*d31c0*/  STL [R1+0x4368], R4 ;  /* 0x0043680401007387 */ /* 0x000fe80000100800 */
[----:B------:R-:W-:Y:S04]  /*d31d0*/  STL [R1+0x436c], R5 ;  /* 0x00436c0501007387 */ /* 0x000fe80000100800 */
[----:B------:R-:W-:Y:S04]  /*d31e0*/  STL [R1+0x4370], R6 ;  /* 0x0043700601007387 */ /* 0x000fe80000100800 */
[----:B------:R-:W3:Y:S04]  /*d31f0*/  LDL.LU R48, [R1+0x43c8] ;  /* 0x0043c80001307983 */ /* 0x000ee80000300800 */
[----:B------:R-:W3:Y:S04]  /*d3200*/  LDL.LU R49, [R1+0x43c4] ;  /* 0x0043c40001317983 */ /* 0x000ee80000300800 */
[----:B------:R-:W3:Y:S04]  /*d3210*/  LDL.LU R43, [R1+0x12e0] ;  /* 0x0012e000012b7983 */ /* 0x000ee80000300800 */
[----:B------:R-:W4:Y:S01]  /*d3220*/  LDL R41, [R1+0xea4] ;  /* 0x000ea40001297983 */ /* 0x000f220000100800 */
[----:B------:R-:W-:Y:S01]  /*d3230*/  IMAD.MOV.U32 R42, RZ, RZ, R35 ;  /* 0x000000ffff2a7224 */ /* 0x000fe200078e0023 */
[----:B------:R-:W-:-:S04]  /*d3240*/  ISETP.GE.AND P3, PT, R0, UR11, PT ;  /* 0x0000000b00007c0c */ /* 0x000fc8000bf66270 */
[----:B------:R-:W-:Y:S02]  /*d3250*/  ISETP.LT.AND P3, PT, R42, UR47, !P3 ;  /* 0x0000002f2a007c0c */ /* 0x000fe4000df61270 */
[----:B------:R-:W-:Y:S01]  /*d3260*/  ISETP.LT.AND P4, PT, R0, UR25, !P2 ;  /* 0x0000001900007c0c */ /* 0x000fe2000d781270 */
[----:B------:R-:W-:Y:S01]  /*d3270*/  IMAD.U32 R32, RZ, RZ, UR13 ;  /* 0x0000000dff207e24 */ /* 0x000fe2000f8e00ff */
[----:B------:R-:W-:Y:S02]  /*d3280*/  ULDC.64 UR12, c[0x0][0x228] ;  /* 0x00008a00000c7ab9 */ /* 0x000fe40000000a00 */
[----:B------:R-:W-:-:S07]  /*d3290*/  UMOV UR23, UR12 ;  /* 0x0000000c00177c82 */ /* 0x000fce0008000000 */
[----:B------:R-:W-:Y:S02]  /*d32a0*/  @P3 LOP3.LUT R56, R56, 0x8000000, RZ, 0xfc, !PT ;  /* 0x0800000038383812 */ /* 0x000fe400078efcff */
[----:B------:R-:W-:Y:S01]  /*d32b0*/  @P4 LOP3.LUT R51, R51, 0x1000, RZ, 0xfc, !PT ;  /* 0x0000100033334812 */ /* 0x000fe200078efcff */
[----:B------:R-:W-:Y:S01]  /*d32c0*/  IMAD.U32 R31, RZ, RZ, UR13 ;  /* 0x0000000dff1f7e24 */ /* 0x000fe2000f8e00ff */
[----:B------:R-:W-:Y:S02]  /*d32d0*/  ULDC.64 UR12, c[0x0][0x228] ;  /* 0x00008a00000c7ab9 */ /* 0x000fe40000000a00 */
[----:B------:R-:W-:Y:S01]  /*d32e0*/  LOP3.LUT R51, R51, 0xfffff7ff, RZ, 0xc0, !PT ;  /* 0xfffff7ff33337812 */ /* 0x000fe200078ec0ff */
[----:B------:R-:W-:Y:S01]  /*d32f0*/  UMOV UR21, UR12 ;  /* 0x0000000c00157c82 */ /* 0x000fe20008000000 */
[----:B------:R-:W-:Y:S01]  /*d3300*/  IMAD.U32 R30, RZ, RZ, UR13 ;  /* 0x0000000dff1e7e24 */ /* 0x000fe2000f8e00ff */
[----:B------:R-:W-:Y:S02]  /*d3310*/  ULDC.64 UR12, c[0x0][0x228] ;  /* 0x00008a00000c7ab9 */ /* 0x000fe40000000a00 */
[----:B------:R-:W-:Y:S01]  /*d3320*/  UMOV UR19, UR12 ;  /* 0x0000000c00137c82 */ /* 0x000fe20008000000 */
[----:B------:R-:W-:Y:S01]  /*d3330*/  IMAD.U32 R29, RZ, RZ, UR13 ;  /* 0x0000000dff1d7e24 */ /* 0x000fe2000f8e00ff */
[----:B------:R-:W-:-:S02]  /*d3340*/  ULDC.64 UR12, c[0x0][0x228] ;  /* 0x00008a00000c7ab9 */ /* 0x000fc40000000a00 */
[----:B------:R-:W-:Y:S01]  /*d3350*/  UMOV UR18, UR12 ;  /* 0x0000000c00127c82 */ /* 0x000fe20008000000 */
[C---:B------:R-:W-:Y:S02]  /*d3360*/  VIADD R8, R42.reuse, 0x55 ;  /* 0x000000552a087836 */ /* 0x040fe40000000000 */
[----:B------:R-:W-:Y:S01]  /*d3370*/  IMAD.U32 R28, RZ, RZ, UR13 ;  /* 0x0000000dff1c7e24 */ /* 0x000fe2000f8e00ff */
[----:B------:R-:W-:Y:S02]  /*d3380*/  ULDC.64 UR12, c[0x0][0x228] ;  /* 0x00008a00000c7ab9 */ /* 0x000fe40000000a00 */
[----:B------:R-:W-:Y:S01]  /*d3390*/  UMOV UR17, UR12 ;  /* 0x0000000c00117c82 */ /* 0x000fe20008000000 */
[----:B------:R-:W-:Y:S01]  /*d33a0*/  IMAD.U32 R27, RZ, RZ, UR13 ;  /* 0x0000000dff1b7e24 */ /* 0x000fe2000f8e00ff */
[----:B------:R-:W-:Y:S02]  /*d33b0*/  ULDC.64 UR12, c[0x0][0x228] ;  /* 0x00008a00000c7ab9 */ /* 0x000fe40000000a00 */
[----:B------:R-:W-:Y:S01]  /*d33c0*/  UMOV UR15, UR12 ;  /* 0x0000000c000f7c82 */ /* 0x000fe20008000000 */
[----:B------:R-:W-:-:S02]  /*d33d0*/  VIADD R9, R42, 0x54 ;  /* 0x000000542a097836 */ /* 0x000fc40000000000 */
[----:B------:R-:W-:Y:S01]  /*d33e0*/  IMAD.U32 R26, RZ, RZ, UR13 ;  /* 0x0000000dff1a7e24 */ /* 0x000fe2000f8e00ff */
[----:B------:R-:W-:Y:S02]  /*d33f0*/  ULDC.64 UR12, c[0x0][0x228] ;  /* 0x00008a00000c7ab9 */ /* 0x000fe40000000a00 */
[----:B------:R-:W-:Y:S01]  /*d3400*/  IMAD.U32 R25, RZ, RZ, UR13 ;  /* 0x0000000dff197e24 */ /* 0x000fe2000f8e00ff */
[----:B------:R-:W-:Y:S01]  /*d3410*/  UMOV UR13, UR12 ;  /* 0x0000000c000d7c82 */ /* 0x000fe20008000000 */
[----:B------:R-:W-:Y:S01]  /*d3420*/  UMOV UR12, UR30 ;  /* 0x0000001e000c7c82 */ /* 0x000fe20008000000 */
[C---:B------:R-:W-:Y:S02]  /*d3430*/  VIADD R10, R42.reuse, 0x53 ;  /* 0x000000532a0a7836 */ /* 0x040fe40000000000 */
[----:B------:R-:W-:Y:S01]  /*d3440*/  IMAD.U32 R24, RZ, RZ, UR31 ;  /* 0x0000001fff187e24 */ /* 0x000fe2000f8e00ff */
[----:B------:R-:W-:Y:S02]  /*d3450*/  ULDC.64 UR30, c[0x0][0x228] ;  /* 0x00008a00001e7ab9 */ /* 0x000fe40000000a00 */
[----:B------:R-:W-:Y:S01]  /*d3460*/  UMOV UR11, UR30 ;  /* 0x0000001e000b7c82 */ /* 0x000fe20008000000 */
[----:B------:R-:W-:-:S02]  /*d3470*/  VIADD R11, R42, 0x52 ;  /* 0x000000522a0b7836 */ /* 0x000fc40000000000 */
[C---:B------:R-:W-:Y:S02]  /*d3480*/  VIADD R12, R42.reuse, 0x51 ;  /* 0x000000512a0c7836 */ /* 0x040fe40000000000 */
[C---:B------:R-:W-:Y:S02]  /*d3490*/  VIADD R13, R42.reuse, 0x50 ;  /* 0x000000502a0d7836 */ /* 0x040fe40000000000 */
[C---:B------:R-:W-:Y:S01]  /*d34a0*/  VIADD R14, R42.reuse, 0x4f ;  /* 0x0000004f2a0e7836 */ /* 0x040fe20000000000 */
[----:B------:R-:W-:Y:S01]  /*d34b0*/  UMOV UR47, UR7 ;  /* 0x00000007002f7c82 */ /* 0x000fe20008000000 */
[----:B------:R-:W-:Y:S01]  /*d34c0*/  VIADD R15, R42, 0x4e ;  /* 0x0000004e2a0f7836 */ /* 0x000fe20000000000 */
[----:B--2---:R-:W-:Y:S02]  /*d34d0*/  LOP3.LUT R55, R55, 0x7fffffff, RZ, 0xc0, !PT ;  /* 0x7fffffff37377812 */ /* 0x004fe400078ec0ff */
[C---:B----4-:R-:W-:Y:S01]  /*d34e0*/  ISETP.LT.AND P3, PT, R41.reuse, UR24, !P2 ;  /* 0x0000001829007c0c */ /* 0x050fe2000d761270 */
[----:B------:R-:W-:Y:S01]  /*d34f0*/  IMAD.MOV.U32 R33, RZ, RZ, R16 ;  /* 0x000000ffff217224 */ /* 0x000fe200078e0010 */
[----:B------:R-:W-:Y:S01]  /*d3500*/  ISETP.LT.AND P2, PT, R0, UR23, !P1 ;  /* 0x0000001700007c0c */ /* 0x000fe2000cf41270 */
[----:B------:R-:W-:Y:S01]  /*d3510*/  IMAD.MOV.U32 R34, RZ, RZ, R17 ;  /* 0x000000ffff227224 */ /* 0x000fe200078e0011 */
[----:B------:R-:W-:Y:S01]  /*d3520*/  ISETP.LT.AND P1, PT, R41, UR21, !P1 ;  /* 0x0000001529007c0c */ /* 0x000fe2000cf21270 */
[----:B------:R-:W-:Y:S01]  /*d3530*/  IMAD.MOV.U32 R35, RZ, RZ, R18 ;  /* 0x000000ffff237224 */ /* 0x000fe200078e0012 */
[----:B------:R-:W-:-:S07]  /*d3540*/  ULDC.64 UR24, c[0x0][0x228] ;  /* 0x00008a0000187ab9 */ /* 0x000fce0000000a00 */
[----:B------:R-:W-:-:S04]  /*d3550*/  @P3 LOP3.LUT R51, R51, 0x800, RZ, 0xfc, !PT ;  /* 0x0000080033333812 */ /* 0x000fc800078efcff */
[----:B------:R-:W-:-:S04]  /*d3560*/  LOP3.LUT R51, R51, 0xfffffbff, RZ, 0xc0, !PT ;  /* 0xfffffbff33337812 */ /* 0x000fc800078ec0ff */
[----:B------:R-:W-:Y:S02]  /*d3570*/  @P2 LOP3.LUT R51, R51, 0x400, RZ, 0xfc, !PT ;  /* 0x0000040033332812 */ /* 0x000fe400078efcff */
[----:B------:R-:W-:Y:S02]  /*d3580*/  ISETP.LT.AND P2, PT, R0, UR19, !P0 ;  /* 0x0000001300007c0c */ /* 0x000fe4000c741270 */
[----:B------:R-:W-:-:S04]  /*d3590*/  LOP3.LUT R51, R51, 0xfffffdff, RZ, 0xc0, !PT ;  /* 0xfffffdff33337812 */ /* 0x000fc800078ec0ff */
[----:B------:R-:W-:Y:S02]  /*d35a0*/  @P1 LOP3.LUT R51, R51, 0x200, RZ, 0xfc, !PT ;  /* 0x0000020033331812 */ /* 0x000fe400078efcff */
[----:B------:R-:W-:Y:S01]  /*d35b0*/  ISETP.LT.AND P1, PT, R41, UR18, !P0 ;  /* 0x0000001229007c0c */ /* 0x000fe2000c721270 */
[C---:B------:R-:W-:Y:S01]  /*d35c0*/  VIADD R16, R42.reuse, 0x4d ;  /* 0x0000004d2a107836 */ /* 0x040fe20000000000 */
[----:B------:R-:W-:Y:S01]  /*d35d0*/  LOP3.LUT R51, R51, 0xfffffeff, RZ, 0xc0, !PT ;  /* 0xfffffeff33337812 */ /* 0x000fe200078ec0ff */
[----:B------:R-:W-:Y:S01]  /*d35e0*/  VIADD R17, R42, 0x4c ;  /* 0x0000004c2a117836 */ /* 0x000fe20000000000 */
[----:B------:R-:W-:Y:S02]  /*d35f0*/  ULDC.64 UR18, c[0x0][0x228] ;  /* 0x00008a0000127ab9 */ /* 0x000fe40000000a00 */
[----:B------:R-:W-:Y:S02]  /*d3600*/  @P2 LOP3.LUT R51, R51, 0x100, RZ, 0xfc, !PT ;  /* 0x0000010033332812 */ /* 0x000fe400078efcff */
[----:B------:R-:W-:Y:S01]  /*d3610*/  ISETP.GE.AND P0, PT, R8, UR6, PT ;  /* 0x0000000608007c0c */ /* 0x000fe2000bf06270 */
[----:B------:R-:W-:Y:S01]  /*d3620*/  ULDC.64 UR6, c[0x0][0x228] ;  /* 0x00008a0000067ab9 */ /* 0x000fe20000000a00 */
[----:B------:R-:W-:-:S04]  /*d3630*/  LOP3.LUT R51, R51, 0xffffff7f, RZ, 0xc0, !PT ;  /* 0xffffff7f33337812 */ /* 0x000fc800078ec0ff */
[----:B------:R-:W-:Y:S02]  /*d3640*/  @P1 LOP3.LUT R51, R51, 0x80, RZ, 0xfc, !PT ;  /* 0x0000008033331812 */ /* 0x000fe400078efcff */
[----:B------:R-:W-:Y:S02]  /*d3650*/  ISETP.LT.AND P1, PT, R0, UR17, !P0 ;  /* 0x0000001100007c0c */ /* 0x000fe4000c721270 */
[----:B------:R-:W-:Y:S02]  /*d3660*/  ISETP.LT.AND P0, PT, R41, UR15, !P0 ;  /* 0x0000000f29007c0c */ /* 0x000fe4000c701270 */
[----:B------:R-:W-:-:S09]  /*d3670*/  LOP3.LUT R51, R51, 0xffffffbf, RZ, 0xc0, !PT ;  /* 0xffffffbf33337812 */ /* 0x000fd200078ec0ff */
[----:B------:R-:W-:-:S04]  /*d3680*/  @P1 LOP3.LUT R51, R51, 0x40, RZ, 0xfc, !PT ;  /* 0x0000004033331812 */ /* 0x000fc800078efcff */
[----:B------:R-:W-:-:S04]  /*d3690*/  LOP3.LUT R51, R51, 0xffffffdf, RZ, 0xc0, !PT ;  /* 0xffffffdf33337812 */ /* 0x000fc800078ec0ff */
[----:B------:R-:W-:Y:S02]  /*d36a0*/  @P0 LOP3.LUT R51, R51, 0x20, RZ, 0xfc, !PT ;  /* 0x0000002033330812 */ /* 0x000fe400078efcff */
[----:B------:R-:W-:-:S04]  /*d36b0*/  ISETP.GE.AND P0, PT, R9, UR5, PT ;  /* 0x0000000509007c0c */ /* 0x000fc8000bf06270 */
[----:B------:R-:W-:Y:S02]  /*d36c0*/  ISETP.LT.AND P2, PT, R0, UR13, !P0 ;  /* 0x0000000d00007c0c */ /* 0x000fe4000c741270 */
[----:B------:R-:W-:Y:S01]  /*d36d0*/  ISETP.LT.AND P1, PT, R41, UR12, !P0 ;  /* 0x0000000c29007c0c */ /* 0x000fe2000c721270 */
[----:B------:R-:W-:Y:S01]  /*d36e0*/  ULDC.64 UR12, c[0x0][0x228] ;  /* 0x00008a00000c7ab9 */ /* 0x000fe20000000a00 */
[----:B------:R-:W-:Y:S02]  /*d36f0*/  LOP3.LUT R51, R51, 0xffffffef, RZ, 0xc0, !PT ;  /* 0xffffffef33337812 */ /* 0x000fe400078ec0ff */
[----:B------:R-:W-:Y:S01]  /*d3700*/  ISETP.GE.AND P0, PT, R10, UR4, PT ;  /* 0x000000040a007c0c */ /* 0x000fe2000bf06270 */
[----:B------:R-:W-:-:S06]  /*d3710*/  ULDC.64 UR4, c[0x0][0x228] ;  /* 0x00008a0000047ab9 */ /* 0x000fcc0000000a00 */
[----:B------:R-:W-:-:S04]  /*d3720*/  @P2 LOP3.LUT R51, R51, 0x10, RZ, 0xfc, !PT ;  /* 0x0000001033332812 */ /* 0x000fc800078efcff */
        /* <DEDUP_REMOVED lines=11> */
[----:B------:R-:W-:Y:S01]  /*d37e0*/  UMOV UR48, UR9 ;  /* 0x0000000900307c82 */ /* 0x000fe20008000000 */
[----:B------:R-:W-:Y:S01]  /*d37f0*/  ISETP.GE.AND P0, PT, R12, UR10, PT ;  /* 0x0000000a0c007c0c */ /* 0x000fe2000bf06270 */
[----:B------:R-:W-:Y:S01]  /*d3800*/  ULDC.64 UR8, c[0x0][0x228] ;  /* 0x00008a0000087ab9 */ /* 0x000fe20000000a00 */
[----:B------:R-:W-:Y:S01]  /*d3810*/  LOP3.LUT R51, R51, 0xfffffffe, RZ, 0xc0, !PT ;  /* 0xfffffffe33337812 */ /* 0x000fe200078ec0ff */
[----:B------:R-:W-:Y:S01]  /*d3820*/  ULDC.64 UR10, c[0x0][0x228] ;  /* 0x00008a00000a7ab9 */ /* 0x000fe20000000a00 */
[----:B------:R-:W-:Y:S01]  /*d3830*/  VIADD R18, R42, 0x4b ;  /* 0x0000004b2a127836 */ /* 0x000fe20000000000 */
[----:B------:R-:W1:Y:S01]  /*d3840*/  S2UR UR41, SR_CgaCtaId ;  /* 0x00000000002979c3 */ /* 0x000e620000008800 */
[----:B------:R-:W-:Y:S01]  /*d3850*/  IMAD.MOV.U32 R39, RZ, RZ, R19 ;  /* 0x000000ffff277224 */ /* 0x000fe200078e0013 */
[----:B------:R-:W-:Y:S01]  /*d3860*/  UMOV UR42, 0x400 ;  /* 0x00000400002a7882 */ /* 0x000fe20000000000 */
[----:B------:R-:W-:Y:S01]  /*d3870*/  IMAD.MOV.U32 R40, RZ, RZ, R20 ;  /* 0x000000ffff287224 */ /* 0x000fe200078e0014 */
[----:B------:R-:W-:Y:S01]  /*d3880*/  @P1 LOP3.LUT R55, R55, 0x80000000, RZ, 0xfc, !PT ;  /* 0x8000000037371812 */ /* 0x000fe200078efcff */
[----:B------:R-:W-:Y:S01]  /*d3890*/  IMAD.U32 R23, RZ, RZ, UR31 ;  /* 0x0000001fff177e24 */ /* 0x000fe2000f8e00ff */
[----:B------:R-:W-:Y:S01]  /*d38a0*/  ISETP.LT.AND P1, PT, R0, UR54, !P0 ;  /* 0x0000003600007c0c */ /* 0x000fe2000c721270 */
[C---:B------:R-:W-:Y:S01]  /*d38b0*/  VIADD R21, R42.reuse, 0x48 ;  /* 0x000000482a157836 */ /* 0x040fe20000000000 */
[----:B------:R-:W-:Y:S01]  /*d38c0*/  ISETP.LT.AND P0, PT, R41, UR56, !P0 ;  /* 0x0000003829007c0c */ /* 0x000fe2000c701270 */
[C---:B------:R-:W-:Y:S01]  /*d38d0*/  VIADD R22, R42.reuse, 0x47 ;  /* 0x000000472a167836 */ /* 0x040fe20000000000 */
[----:B------:R-:W-:Y:S01]  /*d38e0*/  LOP3.LUT R55, R55, 0xbfffffff, RZ, 0xc0, !PT ;  /* 0xbfffffff37377812 */ /* 0x000fe200078ec0ff */
[C---:B------:R-:W-:Y:S01]  /*d38f0*/  VIADD R8, R42.reuse, 0x46 ;  /* 0x000000462a087836 */ /* 0x040fe20000000000 */
[----:B------:R-:W-:Y:S01]  /*d3900*/  @P2 LOP3.LUT R51, R51, 0x1, RZ, 0xfc, !PT ;  /* 0x0000000133332812 */ /* 0x000fe200078efcff */
[----:B------:R-:W-:Y:S01]  /*d3910*/  VIADD R19, R42, 0x4a ;  /* 0x0000004a2a137836 */ /* 0x000fe20000000000 */
[----:B------:R-:W-:Y:S01]  /*d3920*/  ULDC.64 UR30, c[0x0][0x228] ;  /* 0x00008a00001e7ab9 */ /* 0x000fe20000000a00 */
[----:B------:R-:W-:-:S04]  /*d3930*/  ULDC UR50, c[0x0][0x22c] ;  /* 0x00008b0000327ab9 */ /* 0x000fc80000000800 */
[----:B------:R-:W-:-:S04]  /*d3940*/  @P1 LOP3.LUT R55, R55, 0x40000000, RZ, 0xfc, !PT ;  /* 0x4000000037371812 */ /* 0x000fc800078efcff */
[----:B------:R-:W-:-:S04]  /*d3950*/  LOP3.LUT R55, R55, 0xdfffffff, RZ, 0xc0, !PT ;  /* 0xdfffffff37377812 */ /* 0x000fc800078ec0ff */
[----:B------:R-:W-:Y:S02]  /*d3960*/  @P0 LOP3.LUT R55, R55, 0x20000000, RZ, 0xfc, !PT ;  /* 0x2000000037370812 */ /* 0x000fe400078efcff */
[----:B------:R-:W-:Y:S01]  /*d3970*/  ISETP.GE.AND P0, PT, R13, UR14, PT ;  /* 0x0000000e0d007c0c */ /* 0x000fe2000bf06270 */
[----:B------:R-:W-:-:S03]  /*d3980*/  ULDC.64 UR14, c[0x0][0x228] ;  /* 0x00008a00000e7ab9 */ /* 0x000fc60000000a00 */
[----:B------:R-:W-:Y:S02]  /*d3990*/  ISETP.LT.AND P2, PT, R0, UR58, !P0 ;  /* 0x0000003a00007c0c */ /* 0x000fe4000c741270 */
[----:B------:R-:W-:Y:S02]  /*d39a0*/  ISETP.LT.AND P1, PT, R41, UR60, !P0 ;  /* 0x0000003c29007c0c */ /* 0x000fe4000c721270 */
        /* <DEDUP_REMOVED lines=12> */
[----:B------:R-:W-:Y:S01]  /*d3a70*/  ISETP.GE.AND P0, PT, R15, UR20, PT ;  /* 0x000000140f007c0c */ /* 0x000fe2000bf06270 */
[----:B------:R-:W-:-:S03]  /*d3a80*/  ULDC.64 UR20, c[0x0][0x228] ;  /* 0x00008a0000147ab9 */ /* 0x000fc60000000a00 */
[----:B------:R-:W-:Y:S01]  /*d3a90*/  ISETP.LT.AND P2, PT, R0, UR8, !P0 ;  /* 0x0000000800007c0c */ /* 0x000fe2000c741270 */
[----:B------:R-:W-:Y:S01]  /*d3aa0*/  VIADD R20, R42, 0x49 ;  /* 0x000000492a147836 */ /* 0x000fe20000000000 */
[----:B------:R-:W-:Y:S01]  /*d3ab0*/  ISETP.LT.AND P1, PT, R41, UR10, !P0 ;  /* 0x0000000a29007c0c */ /* 0x000fe2000c721270 */
[----:B------:R-:W-:Y:S01]  /*d3ac0*/  UMOV UR6, UR44 ;  /* 0x0000002c00067c82 */ /* 0x000fe20008000000 */
[----:B------:R-:W-:Y:S01]  /*d3ad0*/  LOP3.LUT R55, R55, 0xfeffffff, RZ, 0xc0, !PT ;  /* 0xfeffffff37377812 */ /* 0x000fe200078ec0ff */
[----:B-1----:R-:W-:Y:S01]  /*d3ae0*/  ULEA UR4, UR41, UR42, 0x18 ;  /* 0x0000002a29047291 */ /* 0x002fe2000f8ec03f */
[----:B------:R-:W-:Y:S01]  /*d3af0*/  ISETP.GE.AND P0, PT, R16, UR22, PT ;  /* 0x0000001610007c0c */ /* 0x000fe2000bf06270 */
[----:B------:R-:W-:Y:S01]  /*d3b00*/  ULDC.64 UR22, c[0x0][0x228] ;  /* 0x00008a0000167ab9 */ /* 0x000fe20000000a00 */
[----:B------:R-:W-:Y:S01]  /*d3b10*/  ULDC.64 UR42, c[0x0][0x228] ;  /* 0x00008a00002a7ab9 */ /* 0x000fe20000000a00 */
[----:B------:R-:W-:Y:S01]  /*d3b20*/  ULDC UR8, c[0x0][0x228] ;  /* 0x00008a0000087ab9 */ /* 0x000fe20000000800 */
[----:B------:R-:W-:Y:S01]  /*d3b30*/  VIADD R9, R42, 0x44 ;  /* 0x000000442a097836 */ /* 0x000fe20000000000 */
[----:B------:R-:W-:-:S02]  /*d3b40*/  ULDC UR10, c[0x0][0x228] ;  /* 0x00008a00000a7ab9 */ /* 0x000fc40000000800 */
[----:B------:R-:W-:-:S04]  /*d3b50*/  @P2 LOP3.LUT R55, R55, 0x1000000, RZ, 0xfc, !PT ;  /* 0x0100000037372812 */ /* 0x000fc800078efcff */
[----:B------:R-:W-:-:S04]  /*d3b60*/  LOP3.LUT R55, R55, 0xff7fffff, RZ, 0xc0, !PT ;  /* 0xff7fffff37377812 */ /* 0x000fc800078ec0ff */
[----:B------:R-:W-:Y:S02]  /*d3b70*/  @P1 LOP3.LUT R55, R55, 0x800000, RZ, 0xfc, !PT ;  /* 0x0080000037371812 */ /* 0x000fe400078efcff */
[----:B------:R-:W-:Y:S01]  /*d3b80*/  ISETP.LT.AND P1, PT, R0, UR12, !P0 ;  /* 0x0000000c00007c0c */ /* 0x000fe2000c721270 */
[----:B------:R-:W-:Y:S01]  /*d3b90*/  ULDC UR12, c[0x0][0x22c] ;  /* 0x00008b00000c7ab9 */ /* 0x000fe20000000800 */
[----:B------:R-:W-:Y:S02]  /*d3ba0*/  ISETP.LT.AND P0, PT, R41, UR14, !P0 ;  /* 0x0000000e29007c0c */ /* 0x000fe4000c701270 */
[----:B------:R-:W-:-:S09]  /*d3bb0*/  LOP3.LUT R55, R55, 0xffbfffff, RZ, 0xc0, !PT ;  /* 0xffbfffff37377812 */ /* 0x000fd200078ec0ff */
[----:B------:R-:W-:-:S04]  /*d3bc0*/  @P1 LOP3.LUT R55, R55, 0x400000, RZ, 0xfc, !PT ;  /* 0x0040000037371812 */ /* 0x000fc800078efcff */
[----:B------:R-:W-:-:S04]  /*d3bd0*/  LOP3.LUT R55, R55, 0xffdfffff, RZ, 0xc0, !PT ;  /* 0xffdfffff37377812 */ /* 0x000fc800078ec0ff */
[----:B------:R-:W-:Y:S02]  /*d3be0*/  @P0 LOP3.LUT R55, R55, 0x200000, RZ, 0xfc, !PT ;  /* 0x0020000037370812 */ /* 0x000fe400078efcff */
[----:B------:R-:W-:Y:S01]  /*d3bf0*/  ISETP.GE.AND P0, PT, R17, UR26, PT ;  /* 0x0000001a11007c0c */ /* 0x000fe2000bf06270 */
[----:B------:R-:W-:-:S03]  /*d3c00*/  ULDC.64 UR26, c[0x0][0x228] ;  /* 0x00008a00001a7ab9 */ /* 0x000fc60000000a00 */
[----:B------:R-:W-:Y:S02]  /*d3c10*/  ISETP.LT.AND P2, PT, R0, UR16, !P0 ;  /* 0x0000001000007c0c */ /* 0x000fe4000c741270 */
[----:B------:R-:W-:Y:S01]  /*d3c20*/  LOP3.LUT R56, R56, 0x7fffffff, RZ, 0xc0, !PT ;  /* 0x7fffffff38387812 */ /* 0x000fe200078ec0ff */
[----:B------:R-:W-:Y:S01]  /*d3c30*/  UMOV UR14, UR45 ;  /* 0x0000002d000e7c82 */ /* 0x000fe20008000000 */
[----:B------:R-:W-:Y:S01]  /*d3c40*/  ISETP.LT.AND P1, PT, R41, UR18, !P0 ;  /* 0x0000001229007c0c */ /* 0x000fe2000c721270 */
[----:B------:R-:W-:Y:S01]  /*d3c50*/  ULDC UR18, c[0x0][0x228] ;  /* 0x00008a0000127ab9 */ /* 0x000fe20000000800 */
[----:B------:R-:W-:Y:S01]  /*d3c60*/  LOP3.LUT R55, R55, 0xffefffff, RZ, 0xc0, !PT ;  /* 0xffefffff37377812 */ /* 0x000fe200078ec0ff */
[----:B------:R-:W-:Y:S01]  /*d3c70*/  ULDC UR16, c[0x0][0x22c] ;  /* 0x00008b0000107ab9 */ /* 0x000fe20000000800 */
[----:B------:R-:W-:Y:S01]  /*d3c80*/  ISETP.GE.AND P0, PT, R18, UR28, PT ;  /* 0x0000001c12007c0c */ /* 0x000fe2000bf06270 */
[----:B------:R-:W-:-:S04]  /*d3c90*/  ULDC.64 UR28, c[0x0][0x228] ;  /* 0x00008a00001c7ab9 */ /* 0x000fc80000000a00 */
[----:B------:R-:W-:-:S04]  /*d3ca0*/  @P2 LOP3.LUT R55, R55, 0x100000, RZ, 0xfc, !PT ;  /* 0x0010000037372812 */ /* 0x000fc800078efcff */
[----:B------:R-:W-:-:S04]  /*d3cb0*/  LOP3.LUT R55, R55, 0xfff7ffff, RZ, 0xc0, !PT ;  /* 0xfff7ffff37377812 */ /* 0x000fc800078ec0ff */
[----:B------:R-:W-:Y:S02]  /*d3cc0*/  @P1 LOP3.LUT R55, R55, 0x80000, RZ, 0xfc, !PT ;  /* 0x0008000037371812 */ /* 0x000fe400078efcff */
[----:B------:R-:W-:Y:S01]  /*d3cd0*/  ISETP.LT.AND P1, PT, R0, UR20, !P0 ;  /* 0x0000001400007c0c */ /* 0x000fe2000c721270 */
[----:B------:R-:W-:Y:S01]  /*d3ce0*/  ULDC UR20, c[0x0][0x22c] ;  /* 0x00008b0000147ab9 */ /* 0x000fe20000000800 */
[----:B------:R-:W-:Y:S01]  /*d3cf0*/  ISETP.LT.AND P0, PT, R41, UR22, !P0 ;  /* 0x0000001629007c0c */ /* 0x000fe2000c701270 */
[----:B------:R-:W-:Y:S01]  /*d3d00*/  ULDC UR22, c[0x0][0x228] ;  /* 0x00008a0000167ab9 */ /* 0x000fe20000000800 */
[----:B------:R-:W-:-:S09]  /*d3d10*/  LOP3.LUT R55, R55, 0xfffbffff, RZ, 0xc0, !PT ;  /* 0xfffbffff37377812 */ /* 0x000fd200078ec0ff */
[----:B------:R-:W-:-:S04]  /*d3d20*/  @P1 LOP3.LUT R55, R55, 0x40000, RZ, 0xfc, !PT ;  /* 0x0004000037371812 */ /* 0x000fc800078efcff */
[----:B------:R-:W-:-:S04]  /*d3d30*/  LOP3.LUT R55, R55, 0xfffdffff, RZ, 0xc0, !PT ;  /* 0xfffdffff37377812 */ /* 0x000fc800078ec0ff */
[----:B------:R-:W-:Y:S02]  /*d3d40*/  @P0 LOP3.LUT R55, R55, 0x20000, RZ, 0xfc, !PT ;  /* 0x0002000037370812 */ /* 0x000fe400078efcff */
[----:B------:R-:W-:Y:S01]  /*d3d50*/  ISETP.GE.AND P0, PT, R19, UR32, PT ;  /* 0x0000002013007c0c */ /* 0x000fe2000bf06270 */
[----:B------:R-:W-:-:S03]  /*d3d60*/  ULDC.64 UR32, c[0x0][0x228] ;  /* 0x00008a0000207ab9 */ /* 0x000fc60000000a00 */
[----:B------:R-:W-:Y:S01]  /*d3d70*/  ISETP.LT.AND P2, PT, R0, UR24, !P0 ;  /* 0x0000001800007c0c */ /* 0x000fe2000c741270 */
[----:B------:R-:W-:Y:S01]  /*d3d80*/  ULDC UR24, c[0x0][0x228] ;  /* 0x00008a0000187ab9 */ /* 0x000fe20000000800 */
[----:B------:R-:W-:Y:S01]  /*d3d90*/  ISETP.LT.AND P1, PT, R41, UR26, !P0 ;  /* 0x0000001a29007c0c */ /* 0x000fe2000c721270 */
[----:B------:R-:W-:Y:S01]  /*d3da0*/  ULDC UR26, c[0x0][0x228] ;  /* 0x00008a00001a7ab9 */ /* 0x000fe20000000800 */
[----:B------:R-:W-:Y:S02]  /*d3db0*/  LOP3.LUT R55, R55, 0xfffeffff, RZ, 0xc0, !PT ;  /* 0xfffeffff37377812 */ /* 0x000fe400078ec0ff */
[----:B------:R-:W-:Y:S01]  /*d3dc0*/  ISETP.GE.AND P0, PT, R20, UR34, PT ;  /* 0x0000002214007c0c */ /* 0x000fe2000bf06270 */
[----:B------:R-:W-:-:S06]  /*d3dd0*/  ULDC.64 UR34, c[0x0][0x228] ;  /* 0x00008a0000227ab9 */ /* 0x000fcc0000000a00 */
        /* <DEDUP_REMOVED lines=32> */
[----:B------:R-:W-:-:S03]  /*d3fe0*/  ULDC UR6, c[0x0][0x22c] ;  /* 0x00008b0000067ab9 */ /* 0x000fc60000000800 */
[----:B------:R-:W-:Y:S01]  /*d3ff0*/  ISETP.LT.AND P1, PT, R42, UR41, !P0 ;  /* 0x000000292a007c0c */ /* 0x000fe2000c721270 */
[----:B------:R-:W-:Y:S01]  /*d4000*/  ULDC UR41, c[0x0][0x22c] ;  /* 0x00008b0000297ab9 */ /* 0x000fe20000000800 */
[----:B------:R-:W-:Y:S02]  /*d4010*/  LOP3.LUT R55, R55, 0xffffdfff, RZ, 0xc0, !PT ;  /* 0xffffdfff37377812 */ /* 0x000fe400078ec0ff */
[----:B------:R-:W-:-:S09]  /*d4020*/  ISETP.GE.AND P0, PT, R8, UR50, PT ;  /* 0x0000003208007c0c */ /* 0x000fd2000bf06270 */
[----:B------:R-:W-:Y:S02]  /*d4030*/  @P1 LOP3.LUT R55, R55, 0x2000, RZ, 0xfc, !PT ;  /* 0x0000200037371812 */ /* 0x000fe400078efcff */
[----:B------:R-:W-:Y:S01]  /*d4040*/  ISETP.LT.AND P1, PT, R41, UR40, !P0 ;  /* 0x0000002829007c0c */ /* 0x000fe2000c721270 */
[----:B------:R-:W-:Y:S01]  /*d4050*/  VIADD R8, R42, 0x45 ;  /* 0x000000452a087836 */ /* 0x000fe20000000000 */
[----:B------:R-:W-:Y:S01]  /*d4060*/  ISETP.LT.AND P0, PT, R0, UR42, !P0 ;  /* 0x0000002a00007c0c */ /* 0x000fe2000c701270 */
[----:B------:R-:W-:Y:S01]  /*d4070*/  ULDC UR40, c[0x0][0x228] ;  /* 0x00008a0000287ab9 */ /* 0x000fe20000000800 */
[----:B------:R-:W-:Y:S01]  /*d4080*/  LOP3.LUT R55, R55, 0xffffffbf, RZ, 0xc0, !PT ;  /* 0xffffffbf37377812 */ /* 0x000fe200078ec0ff */
[----:B------:R-:W-:-:S08]  /*d4090*/  ULDC UR42, c[0x0][0x22c] ;  /* 0x00008b00002a7ab9 */ /* 0x000fd00000000800 */
[----:B------:R-:W-:-:S04]  /*d40a0*/  @P1 LOP3.LUT R55, R55, 0x40, RZ, 0xfc, !PT ;  /* 0x0000004037371812 */ /* 0x000fc800078efcff */
[----:B------:R-:W-:-:S04]  /*d40b0*/  LOP3.LUT R55, R55, 0xffffff7f, RZ, 0xc0, !PT ;  /* 0xffffff7f37377812 */ /* 0x000fc800078ec0ff */
[----:B------:R-:W-:Y:S02]  /*d40c0*/  @P0 LOP3.LUT R55, R55, 0x80, RZ, 0xfc, !PT ;  /* 0x0000008037370812 */ /* 0x000fe400078efcff */
[----:B------:R-:W-:Y:S01]  /*d40d0*/  ISETP.GE.AND P0, PT, R8, UR6, PT ;  /* 0x0000000608007c0c */ /* 0x000fe2000bf06270 */
[----:B------:R-:W-:-:S03]  /*d40e0*/  ULDC UR6, c[0x0][0x22c] ;  /* 0x00008b0000067ab9 */ /* 0x000fc60000000800 */
[----:B------:R-:W-:Y:S02]  /*d40f0*/  ISETP.LT.AND P1, PT, R0, UR46, !P0 ;  /* 0x0000002e00007c0c */ /* 0x000fe4000c721270 */
[----:B------:R-:W-:Y:S01]  /*d4100*/  LOP3.LUT R55, R55, 0xffffffdf, RZ, 0xc0, !PT ;  /* 0xffffffdf37377812 */ /* 0x000fe200078ec0ff */
[----:B------:R-:W-:Y:S01]  /*d4110*/  VIADD R8, R42, 0x43 ;  /* 0x000000432a087836 */ /* 0x000fe20000000000 */
[----:B------:R-:W-:Y:S01]  /*d4120*/  ISETP.LT.AND P0, PT, R41, UR8, !P0 ;  /* 0x0000000829007c0c */ /* 0x000fe2000c701270 */
[----:B------:R-:W-:Y:S01]  /*d4130*/  ULDC UR8, c[0x0][0x228] ;  /* 0x00008a0000087ab9 */ /* 0x000fe20000000800 */
[----:B------:R-:W-:Y:S01]  /*d4140*/  LOP3.LUT R57, R57, 0xbfffffff, RZ, 0xc0, !PT ;  /* 0xbfffffff39397812 */ /* 0x000fe200078ec0ff */
[----:B------:R-:W-:-:S06]  /*d4150*/  ULDC UR46, c[0x0][0x22c] ;  /* 0x00008b00002e7ab9 */ /* 0x000fcc0000000800 */
[----:B------:R-:W-:-:S04]  /*d4160*/  @P1 LOP3.LUT R55, R55, 0x20, RZ, 0xfc, !PT ;  /* 0x0000002037371812 */ /* 0x000fc800078efcff */
[----:B------:R-:W-:-:S04]  /*d4170*/  LOP3.LUT R55, R55, 0xffffffef, RZ, 0xc0, !PT ;  /* 0xffffffef37377812 */ /* 0x000fc800078ec0ff */
[----:B------:R-:W-:Y:S02]  /*d4180*/  @P0 LOP3.LUT R55, R55, 0x10, RZ, 0xfc, !PT ;  /* 0x0000001037370812 */ /* 0x000fe400078efcff */
[----:B------:R-:W-:Y:S01]  /*d4190*/  ISETP.GE.AND P0, PT, R9, UR6, PT ;  /* 0x0000000609007c0c */ /* 0x000fe2000bf06270 */
[----:B------:R-:W-:-:S03]  /*d41a0*/  ULDC UR6, c[0x0][0x22c] ;  /* 0x00008b0000067ab9 */ /* 0x000fc60000000800 */
        /* <DEDUP_REMOVED lines=9> */
[----:B------:R-:W-:Y:S01]  /*d4240*/  VIADD R9, R42, 0x42 ;  /* 0x000000422a097836 */ /* 0x000fe20000000000 */
[----:B------:R-:W-:Y:S01]  /*d4250*/  LOP3.LUT R55, R55, 0xfffffffd, RZ, 0xc0, !PT ;  /* 0xfffffffd37377812 */ /* 0x000fe200078ec0ff */
[----:B------:R-:W-:Y:S01]  /*d4260*/  ULDC UR6, c[0x0][0x22c] ;  /* 0x00008b0000067ab9 */ /* 0x000fe20000000800 */
[----:B------:R-:W-:Y:S01]  /*d4270*/  ISETP.LT.AND P1, PT, R0, UR8, !P0 ;  /* 0x0000000800007c0c */ /* 0x000fe2000c721270 */
[----:B------:R-:W-:Y:S01]  /*d4280*/  ULDC UR8, c[0x0][0x228] ;  /* 0x00008a0000087ab9 */ /* 0x000fe20000000800 */
[----:B------:R-:W-:Y:S01]  /*d4290*/  ISETP.LT.AND P0, PT, R41, UR10, !P0 ;  /* 0x0000000a29007c0c */ /* 0x000fe2000c701270 */
[----:B------:R-:W-:-:S10]  /*d42a0*/  ULDC UR10, c[0x0][0x228] ;  /* 0x00008a00000a7ab9 */ /* 0x000fd40000000800 */
[----:B------:R-:W-:-:S04]  /*d42b0*/  @P1 LOP3.LUT R55, R55, 0x2, RZ, 0xfc, !PT ;  /* 0x0000000237371812 */ /* 0x000fc800078efcff */
[----:B------:R-:W-:-:S04]  /*d42c0*/  LOP3.LUT R55, R55, 0xfffffffe, RZ, 0xc0, !PT ;  /* 0xfffffffe37377812 */ /* 0x000fc800078ec0ff */
[----:B------:R-:W-:Y:S02]  /*d42d0*/  @P0 LOP3.LUT R55, R55, 0x1, RZ, 0xfc, !PT ;  /* 0x0000000137370812 */ /* 0x000fe400078efcff */
[----:B------:R-:W-:Y:S01]  /*d42e0*/  ISETP.GE.AND P0, PT, R9, UR6, PT ;  /* 0x0000000609007c0c */ /* 0x000fe2000bf06270 */
[----:B------:R-:W-:Y:S01]  /*d42f0*/  VIADD R8, R42, 0x41 ;  /* 0x000000412a087836 */ /* 0x000fe20000000000 */
[----:B------:R-:W-:Y:S02]  /*d4300*/  ULDC UR6, c[0x0][0x22c] ;  /* 0x00008b0000067ab9 */ /* 0x000fe40000000800 */
        /* <DEDUP_REMOVED lines=25> */
[----:B------:R-:W-:Y:S01]  /*d44a0*/  VIADD R9, R42, 0x3f ;  /* 0x0000003f2a097836 */ /* 0x000fe20000000000 */
[----:B------:R-:W-:-:S09]  /*d44b0*/  ULDC UR10, c[0x0][0x228] ;  /* 0x00008a00000a7ab9 */ /* 0x000fd20000000800 */
[----:B------:R-:W-:-:S04]  /*d44c0*/  @P1 LOP3.LUT R56, R56, 0x4000000, RZ, 0xfc, !PT ;  /* 0x0400000038381812 */ /* 0x000fc800078efcff */
[----:B------:R-:W-:-:S04]  /*d44d0*/  LOP3.LUT R56, R56, 0xfeffffff, RZ, 0xc0, !PT ;  /* 0xfeffffff38387812 */ /* 0x000fc800078ec0ff */
[----:B------:R-:W-:Y:S02]  /*d44e0*/  @P0 LOP3.LUT R56, R56, 0x1000000, RZ, 0xfc, !PT ;  /* 0x0100000038380812 */ /* 0x000fe400078efcff */
[----:B------:R-:W-:Y:S02]  /*d44f0*/  ISETP.GE.AND P0, PT, R8, UR14, PT ;  /* 0x0000000e08007c0c */ /* 0x000fe4000bf06270 */
[----:B------:R-:W-:Y:S01]  /*d4500*/  LOP3.LUT R56, R56, 0xfdffffff, RZ, 0xc0, !PT ;  /* 0xfdffffff38387812 */ /* 0x000fe200078ec0ff */
[----:B------:R-:W-:Y:S01]  /*d4510*/  VIADD R8, R42, 0x3e ;  /* 0x0000003e2a087836 */ /* 0x000fe20000000000 */
[----:B------:R-:W-:Y:S01]  /*d4520*/  ISETP.LT.AND P1, PT, R41, UR6, !P0 ;  /* 0x0000000629007c0c */ /* 0x000fe2000c721270 */
[----:B------:R-:W-:Y:S01]  /*d4530*/  ULDC UR6, c[0x0][0x22c] ;  /* 0x00008b0000067ab9 */ /* 0x000fe20000000800 */
[----:B------:R-:W-:Y:S01]  /*d4540*/  ISETP.LT.AND P0, PT, R0, UR8, !P0 ;  /* 0x0000000800007c0c */ /* 0x000fe2000c701270 */
[----:B------:R-:W-:Y:S01]  /*d4550*/  ULDC UR8, c[0x0][0x228] ;  /* 0x00008a0000087ab9 */ /* 0x000fe20000000800 */
        /* <DEDUP_REMOVED lines=26> */
[----:B------:R-:W-:Y:S01]  /*d4700*/  ISETP.GE.AND P0, PT, R8, UR6, PT ;  /* 0x0000000608007c0c */ /* 0x000fe2000bf06270 */
[----:B------:R-:W-:-:S03]  /*d4710*/  ULDC UR6, c[0x0][0x228] ;  /* 0x00008a0000067ab9 */ /* 0x000fc60000000800 */
[----:B------:R-:W-:Y:S01]  /*d4720*/  ISETP.LT.AND P1, PT, R0, UR8, !P0 ;  /* 0x0000000800007c0c */ /* 0x000fe2000c721270 */
[----:B------:R-:W-:Y:S01]  /*d4730*/  ULDC UR8, c[0x0][0x228] ;  /* 0x00008a0000087ab9 */ /* 0x000fe20000000800 */
[----:B------:R-:W-:Y:S02]  /*d4740*/  ISETP.LT.AND P0, PT, R41, UR10, !P0 ;  /* 0x0000000a29007c0c */ /* 0x000fe4000c701270 */
[----:B------:R-:W-:Y:S01]  /*d4750*/  LOP3.LUT R56, R56, 0xfffbffff, RZ, 0xc0, !PT ;  /* 0xfffbffff38387812 */ /* 0x000fe200078ec0ff */
[----:B------:R-:W-:Y:S01]  /*d4760*/  VIADD R8, R42, 0x3d ;  /* 0x0000003d2a087836 */ /* 0x000fe20000000000 */
[----:B------:R-:W-:-:S07]  /*d4770*/  ULDC UR10, c[0x0][0x228] ;  /* 0x00008a00000a7ab9 */ /* 0x000fce0000000800 */
        /* <DEDUP_REMOVED lines=88> */
[----:B------:R-:W-:Y:S01]  /*d4d00*/  LOP3.LUT R60, R60, 0xbfffffff, RZ, 0xc0, !PT ;  /* 0xbfffffff3c3c7812 */ /* 0x000fe200078ec0ff */
[----:B------:R-:W-:-:S08]  /*d4d10*/  ULDC UR6, c[0x0][0x22c] ;  /* 0x00008b0000067ab9 */ /* 0x000fd00000000800 */
        /* <DEDUP_REMOVED lines=10> */
[----:B------:R-:W-:-:S11]  /*d4dc0*/  ULDC UR48, c[0x0][0x22c] ;  /* 0x00008b0000307ab9 */ /* 0x000fd60000000800 */
[----:B------:R-:W-:Y:S02]  /*d4dd0*/  @P0 LOP3.LUT R57, R57, 0x40000000, RZ, 0xfc, !PT ;  /* 0x4000000039390812 */ /* 0x000fe400078efcff */
[----:B------:R-:W-:Y:S01]  /*d4de0*/  ISETP.GE.AND P0, PT, R8, UR10, PT ;  /* 0x0000000a08007c0c */ /* 0x000fe2000bf06270 */
[----:B------:R-:W-:Y:S01]  /*d4df0*/  ULDC UR10, c[0x0][0x228] ;  /* 0x00008a00000a7ab9 */ /* 0x000fe20000000800 */
[----:B------:R-:W-:Y:S02]  /*d4e00*/  @P1 LOP3.LUT R56, R56, 0x2, RZ, 0xfc, !PT ;  /* 0x0000000238381812 */ /* 0x000fe400078efcff */
        /* <DEDUP_REMOVED lines=163> */
[----:B------:R-:W-:-:S04]  /*d5840*/  ISETP.GE.AND P0, PT, R9, UR48, PT ;  /* 0x0000003009007c0c */ /* 0x000fc8000bf06270 */
[----:B------:R-:W-:Y:S01]  /*d5850*/  ISETP.LT.AND P1, PT, R41, UR24, !P0 ;  /* 0x0000001829007c0c */ /* 0x000fe2000c721270 */
[----:B------:R-:W-:Y:S01]  /*d5860*/  ULDC UR24, c[0x0][0x22c] ;  /* 0x00008b0000187ab9 */ /* 0x000fe20000000800 */
[----:B------:R-:W-:Y:S01]  /*d5870*/  ISETP.LT.AND P0, PT, R0, UR28, !P0 ;  /* 0x0000001c00007c0c */ /* 0x000fe2000c701270 */
[----:B------:R-:W-:Y:S01]  /*d5880*/  ULDC UR28, c[0x0][0x228] ;  /* 0x00008a00001c7ab9 */ /* 0x000fe20000000800 */
[----:B------:R-:W-:-:S11]  /*d5890*/  LOP3.LUT R57, R57, 0xfffffffd, RZ, 0xc0, !PT ;  /* 0xfffffffd39397812 */ /* 0x000fd600078ec0ff */
[----:B------:R-:W-:Y:S02]  /*d58a0*/  @P0 LOP3.LUT R58, R58, 0x40000000, RZ, 0xfc, !PT ;  /* 0x400000003a3a0812 */ /* 0x000fe400078efcff */
[----:B------:R-:W-:Y:S01]  /*d58b0*/  ISETP.GE.AND P0, PT, R8, UR24, PT ;  /* 0x0000001808007c0c */ /* 0x000fe2000bf06270 */
[----:B------:R-:W-:Y:S01]  /*d58c0*/  VIADD R9, R42, 0x10 ;  /* 0x000000102a097836 */ /* 0x000fe20000000000 */
[----:B------:R-:W-:Y:S01]  /*d58d0*/  @P1 LOP3.LUT R57, R57, 0x2, RZ, 0xfc, !PT ;  /* 0x0000000239391812 */ /* 0x000fe200078efcff */
[----:B------:R-:W-:Y:S01]  /*d58e0*/  ULDC UR24, c[0x0][0x228] ;  /* 0x00008a0000187ab9 */ /* 0x000fe20000000800 */
[----:B------:R-:W-:Y:S01]  /*d58f0*/  ISETP.LT.AND P1, PT, R0, UR28, !P0 ;  /* 0x0000001c00007c0c */ /* 0x000fe2000c721270 */
[----:B------:R-:W-:Y:S01]  /*d5900*/  ULDC UR28, c[0x0][0x228] ;  /* 0x00008a00001c7ab9 */ /* 0x000fe20000000800 */
[----:B------:R-:W-:Y:S02]  /*d5910*/  ISETP.LT.AND P0, PT, R41, UR40, !P0 ;  /* 0x0000002829007c0c */ /* 0x000fe4000c701270 */
[----:B------:R-:W-:Y:S01]  /*d5920*/  LOP3.LUT R58, R58, 0x7fffffff, RZ, 0xc0, !PT ;  /* 0x7fffffff3a3a7812 */ /* 0x000fe200078ec0ff */
[----:B------:R-:W-:Y:S01]  /*d5930*/  VIADD R8, R42, 0x30 ;  /* 0x000000302a087836 */ /* 0x000fe20000000000 */
        /* <DEDUP_REMOVED lines=86> */
[----:B------:R-:W-:Y:S01]  /*d5ea0*/  VIADD R8, R42, 0x2c ;  /* 0x0000002c2a087836 */ /* 0x000fe20000000000 */
        /* <DEDUP_REMOVED lines=23> */
[----:B------:R-:W-:Y:S01]  /*d6020*/  VIADD R8, R42, 0x2b ;  /* 0x0000002b2a087836 */ /* 0x000fe20000000000 */
[----:B------:R-:W-:-:S08]  /*d6030*/  ULDC UR12, c[0x0][0x22c] ;  /* 0x00008b00000c7ab9 */ /* 0x000fd00000000800 */
        /* <DEDUP_REMOVED lines=53> */
[----:B------:R-:W-:-:S11]  /*d6390*/  LOP3.LUT R58, R58, 0xfffffffd, RZ, 0xc0, !PT ;  /* 0xfffffffd3a3a7812 */ /* 0x000fd600078ec0ff */
[----:B------:R-:W-:Y:S02]  /*d63a0*/  @P0 LOP3.LUT R60, R60, 0x40000000, RZ, 0xfc, !PT ;  /* 0x400000003c3c0812 */ /* 0x000fe400078efcff */
[----:B------:R-:W-:Y:S02]  /*d63b0*/  ISETP.GE.AND P0, PT, R8, UR34, PT ;  /* 0x0000002208007c0c */ /* 0x000fe4000bf06270 */
[----:B------:R-:W-:Y:S02]  /*d63c0*/  @P1 LOP3.LUT R58, R58, 0x2, RZ, 0xfc, !PT ;  /* 0x000000023a3a1812 */ /* 0x000fe400078efcff */
        /* <DEDUP_REMOVED lines=722> */
[----:B---3--:R-:W-:Y:S01]  /*d90f0*/  LOP3.LUT R48, R48, 0x7fffffff, RZ, 0xc0, !PT ;  /* 0x7fffffff30307812 */ /* 0x008fe200078ec0ff */
        /* <DEDUP_REMOVED lines=44> */
[----:B------:R-:W-:Y:S01]  /*d93c0*/  STL [R1+0x4374], R7 ;  /* 0x0043740701007387 */ /* 0x000fe20000100800 */
[----:B------:R-:W-:Y:S01]  /*d93d0*/  R2UR UR44, R50 ;  /* 0x00000000322c72ca */ /* 0x000fe200000e0000 */
[----:B------:R-:W-:Y:S01]  /*d93e0*/  UMOV UR48, UR47 ;  /* 0x0000002f00307c82 */ /* 0x000fe20008000000 */
[----:B------:R-:W-:Y:S01]  /*d93f0*/  ULDC UR47, c[0x0][0x22c] ;  /* 0x00008b00002f7ab9 */ /* 0x000fe20000000800 */
[----:B------:R-:W-:Y:S01]  /*d9400*/  LOP3.LUT R49, R49, 0x7fffffff, RZ, 0xc0, !PT ;  /* 0x7fffffff31317812 */ /* 0x000fe200078ec0ff */
[----:B------:R-:W-:-:S04]  /*d9410*/  ULDC UR42, c[0x0][0x22c] ;  /* 0x00008b00002a7ab9 */ /* 0x000fc80000000800 */
        /* <DEDUP_REMOVED lines=22> */
[----:B------:R-:W-:-:S03]  /*d9580*/  ULDC UR46, c[0x0][0x22c] ;  /* 0x00008b00002e7ab9 */ /* 0x000fc60000000800 */
[----:B------:R-:W2:Y:S05]  /*d9590*/  LDL.LU R50, [R1+0x43c0] ;  /* 0x0043c00001327983 */ /* 0x000eaa0000300800 */
        /* <DEDUP_REMOVED lines=21> */
[----:B------:R-:W-:-:S09]  /*d96f0*/  ULDC UR40, c[0x0][0x228] ;  /* 0x00008a0000287ab9 */ /* 0x000fd20000000800 */
        /* <DEDUP_REMOVED lines=107> */
[----:B--2---:R-:W-:Y:S01]  /*d9db0*/  LOP3.LUT R50, R50, 0x7fffffff, RZ, 0xc0, !PT ;  /* 0x7fffffff32327812 */ /* 0x004fe200078ec0ff */
        /* <DEDUP_REMOVED lines=59> */
[----:B------:R-:W-:-:S04]  /*da170*/  ISETP.GE.AND P0, PT, R9, UR47, PT ;  /* 0x0000002f09007c0c */ /* 0x000fc8000bf06270 */
        /* <DEDUP_REMOVED lines=23> */
[----:B------:R-:W-:-:S10]  /*da2f0*/  ULDC UR40, c[0x0][0x228] ;  /* 0x00008a0000287ab9 */ /* 0x000fd40000000800 */
[----:B------:R-:W-:-:S04]  /*da300*/  @P1 LOP3.LUT R49, R49, 0x80000000, RZ, 0xfc, !PT ;  /* 0x8000000031311812 */ /* 0x000fc800078efcff */
[----:B------:R-:W-:-:S04]  /*da310*/  LOP3.LUT R49, R49, 0xdfffffff, RZ, 0xc0, !PT ;  /* 0xdfffffff31317812 */ /* 0x000fc800078ec0ff */
[----:B------:R-:W-:Y:S02]  /*da320*/  @P0 LOP3.LUT R49, R49, 0x20000000, RZ, 0xfc, !PT ;  /* 0x2000000031310812 */ /* 0x000fe400078efcff */
[----:B------:R-:W-:-:S04]  /*da330*/  ISETP.GE.AND P0, PT, R8, UR42, PT ;  /* 0x0000002a08007c0c */ /* 0x000fc8000bf06270 */
        /* <DEDUP_REMOVED lines=17> */
[----:B------:R-:W-:Y:S01]  /*da450*/  STL [R1+0x437c], R55 ;  /* 0x00437c3701007387 */ /* 0x000fe20000100800 */
[----:B0-----:R-:W-:-:S02]  /*da460*/  IMAD.MOV.U32 R36, RZ, RZ, R61 ;  /* 0x000000ffff247224 */ /* 0x001fc400078e003d */
[----:B------:R-:W-:-:S06]  /*da470*/  IMAD.MOV.U32 R38, RZ, RZ, R33 ;  /* 0x000000ffff267224 */ /* 0x000fcc00078e0021 */
[----:B------:R-:W-:Y:S01]  /*da480*/  @P1 LOP3.LUT R49, R49, 0x800000, RZ, 0xfc, !PT ;  /* 0x0080000031311812 */ /* 0x000fe200078efcff */
[----:B------:R-:W-:Y:S02]  /*da490*/  IMAD.MOV.U32 R45, RZ, RZ, R39 ;  /* 0x000000ffff2d7224 */ /* 0x000fe400078e0027 */
[----:B------:R-:W-:Y:S01]  /*da4a0*/  IMAD.MOV.U32 R46, RZ, RZ, R35 ;  /* 0x000000ffff2e7224 */ /* 0x000fe200078e0023 */
[----:B------:R-:W-:Y:S01]  /*da4b0*/  LOP3.LUT R49, R49, 0xffdfffff, RZ, 0xc0, !PT ;  /* 0xffdfffff31317812 */ /* 0x000fe200078ec0ff */
[----:B------:R-:W-:Y:S02]  /*da4c0*/  IMAD.MOV.U32 R37, RZ, RZ, R34 ;  /* 0x000000ffff257224 */ /* 0x000fe400078e0022 */
[----:B------:R-:W-:Y:S01]  /*da4d0*/  IMAD.MOV.U32 R44, RZ, RZ, R40 ;  /* 0x000000ffff2c7224 */ /* 0x000fe200078e0028 */
[----:B------:R-:W-:Y:S01]  /*da4e0*/  @P0 LOP3.LUT R49, R49, 0x200000, RZ, 0xfc, !PT ;  /* 0x0020000031310812 */ /* 0x000fe200078efcff */
[----:B------:R-:W-:Y:S01]  /*da4f0*/  UMOV UR41, UR48 ;  /* 0x0000003000297c82 */ /* 0x000fe20008000000 */
[----:B------:R-:W-:Y:S01]  /*da500*/  ISETP.GE.AND P0, PT, R8, UR8, PT ;  /* 0x0000000808007c0c */ /* 0x000fe2000bf06270 */
[----:B------:R-:W-:Y:S01]  /*da510*/  ULDC UR8, c[0x0][0x228] ;  /* 0x00008a0000087ab9 */ /* 0x000fe20000000800 */
[----:B------:R-:W-:Y:S01]  /*da520*/  R2UR UR42, R32 ;  /* 0x00000000202a72ca */ /* 0x000fe200000e0000 */
[----:B------:R-:W-:Y:S01]  /*da530*/  ULDC UR40, c[0x0][0x22c] ;  /* 0x00008b0000287ab9 */ /* 0x000fe20000000800 */
[----:B------:R-:W-:Y:S01]  /*da540*/  ISETP.LT.AND P1, PT, R41, UR6, !P0 ;  /* 0x0000000629007c0c */ /* 0x000fe2000c721270 */
[----:B------:R-:W-:Y:S01]  /*da550*/  ULDC UR6, c[0x0][0x228] ;  /* 0x00008a0000067ab9 */ /* 0x000fe20000000800 */
[----:B------:R-:W-:-:S02]  /*da560*/  ISETP.LT.AND P0, PT, R0, UR38, !P0 ;  /* 0x0000002600007c0c */ /* 0x000fc4000c701270 */
[----:B------:R-:W-:Y:S01]  /*da570*/  LOP3.LUT R49, R49, 0xfff7ffff, RZ, 0xc0, !PT ;  /* 0xfff7ffff31317812 */ /* 0x000fe200078ec0ff */
[----:B------:R-:W-:Y:S01]  /*da580*/  VIADD R8, R42, 0xa7 ;  /* 0x000000a72a087836 */ /* 0x000fe20000000000 */
[----:B------:R-:W-:Y:S01]  /*da590*/  STL [R1+0x4380], R56 ;  /* 0x0043803801007387 */ /* 0x000fe20000100800 */
[----:B------:R-:W-:Y:S01]  /*da5a0*/  R2UR UR46, R31 ;  /* 0x000000001f2e72ca */ /* 0x000fe200000e0000 */
[----:B------:R-:W-:-:S05]  /*da5b0*/  ULDC UR38, c[0x0][0x22c] ;  /* 0x00008b0000267ab9 */ /* 0x000fca0000000800 */
        /* <DEDUP_REMOVED lines=64> */
[----:B------:R-:W-:-:S09]  /*da9c0*/  ULDC UR18, c[0x0][0x22c] ;  /* 0x00008b0000127ab9 */ /* 0x000fd20000000800 */
        /* <DEDUP_REMOVED lines=48> */
[----:B------:R0:W-:Y:S01]  /*dacd0*/  STL [R1+0x43ac], R48 ;  /* 0x0043ac3001007387 */ /* 0x0001e20000100800 */
        /* <DEDUP_REMOVED lines=13> */
[----:B0-----:R-:W-:Y:S01]  /*dadb0*/  IMAD.MOV.U32 R48, RZ, RZ, R44 ;  /* 0x000000ffff307224 */ /* 0x001fe200078e002c */
        /* <DEDUP_REMOVED lines=29> */
[----:B------:R-:W-:Y:S01]  /*daf90*/  IMAD.MOV.U32 R9, RZ, RZ, R42 ;  /* 0x000000ffff097224 */ /* 0x000fe200078e002a */
        /* <DEDUP_REMOVED lines=9> */
[C---:B------:R-:W-:Y:S01]  /*db030*/  VIADD R2, R9.reuse, 0xdb ;  /* 0x000000db09027836 */ /* 0x040fe20000000000 */
[----:B------:R-:W-:Y:S01]  /*db040*/  LOP3.LUT R50, R50, 0xfffffffb, RZ, 0xc0, !PT ;  /* 0xfffffffb32327812 */ /* 0x000fe200078ec0ff */
[----:B------:R-:W-:Y:S01]  /*db050*/  VIADD R61, R9, 0xde ;  /* 0x000000de093d7836 */ /* 0x000fe20000000000 */
[----:B------:R-:W-:Y:S01]  /*db060*/  ISETP.LT.AND P1, PT, R41, UR6, !P0 ;  /* 0x0000000629007c0c */ /* 0x000fe2000c721270 */
[C---:B------:R-:W-:Y:S01]  /*db070*/  VIADD R3, R9.reuse, 0xb5 ;  /* 0x000000b509037836 */ /* 0x040fe20000000000 */
[----:B------:R-:W-:Y:S01]  /*db080*/  ISETP.LT.AND P0, PT, R0, UR8, !P0 ;  /* 0x0000000800007c0c */ /* 0x000fe2000c701270 */
[C---:B------:R-:W-:Y:S01]  /*db090*/  VIADD R0, R9.reuse, 0xdc ;  /* 0x000000dc09007836 */ /* 0x040fe20000000000 */
[----:B------:R-:W-:Y:S01]  /*db0a0*/  STL [R1+0x43b0], R2 ;  /* 0x0043b00201007387 */ /* 0x000fe20000100800 */
[C---:B------:R-:W-:Y:S01]  /*db0b0*/  VIADD R5, R9.reuse, 0xc2 ;  /* 0x000000c209057836 */ /* 0x040fe20000000000 */
[----:B------:R-:W-:Y:S01]  /*db0c0*/  ULDC UR8, c[0x0][0x22c] ;  /* 0x00008b0000087ab9 */ /* 0x000fe20000000800 */
[C---:B------:R-:W-:Y:S01]  /*db0d0*/  VIADD R4, R9.reuse, 0xc3 ;  /* 0x000000c309047836 */ /* 0x040fe20000000000 */
[----:B------:R-:W-:Y:S01]  /*db0e0*/  ULDC UR36, c[0x0][0x22c] ;  /* 0x00008b0000247ab9 */ /* 0x000fe20000000800 */
[----:B------:R-:W-:Y:S01]  /*db0f0*/  VIADD R6, R9, 0xc4 ;  /* 0x000000c409067836 */ /* 0x000fe20000000000 */
[----:B------:R-:W-:-:S03]  /*db100*/  ULDC UR6, c[0x0][0x228] ;  /* 0x00008a0000067ab9 */ /* 0x000fc60000000800 */
[----:B------:R-:W-:-:S04]  /*db110*/  @P1 LOP3.LUT R50, R50, 0x4, RZ, 0xfc, !PT ;  /* 0x0000000432321812 */ /* 0x000fc800078efcff */
[----:B------:R-:W-:Y:S01]  /*db120*/  LOP3.LUT R50, R50, 0xfffffffd, RZ, 0xc0, !PT ;  /* 0xfffffffd32327812 */ /* 0x000fe200078ec0ff */
[----:B------:R0:W-:Y:S03]  /*db130*/  STL [R1+0x43b4], R0 ;  /* 0x0043b40001007387 */ /* 0x0001e60000100800 */
[----:B------:R-:W-:Y:S01]  /*db140*/  @P0 LOP3.LUT R50, R50, 0x2, RZ, 0xfc, !PT ;  /* 0x0000000232320812 */ /* 0x000fe200078efcff */
[----:B0-----:R-:W-:-:S04]  /*db150*/  VIADD R0, R9, 0xdd ;  /* 0x000000dd09007836 */ /* 0x001fc80000000000 */
[----:B------:R-:W-:Y:S04]  /*db160*/  STL [R1+0x43b8], R50 ;  /* 0x0043b83201007387 */ /* 0x000fe80000100800 */
[----:B------:R0:W-:Y:S01]  /*db170*/  STL [R1], R0 ;  /* 0x0000000001007387 */ /* 0x0001e20000100800 */
[----:B------:R-:W-:-:S03]  /*db180*/  VIADD R2, R9, 0xb6 ;  /* 0x000000b609027836 */ /* 0x000fc60000000000 */
[----:B------:R-:W-:Y:S01]  /*db190*/  STL [R1+0x43bc], R61 ;  /* 0x0043bc3d01007387 */ /* 0x000fe20000100800 */
[----:B0-----:R-:W-:-:S05]  /*db1a0*/  VIADD R0, R9, 0xb4 ;  /* 0x000000b409007836 */ /* 0x001fca0000000000 */
[----:B------:R0:W-:Y:S04]  /*db1b0*/  STL [R1+0xa0], R0 ;  /* 0x0000a00001007387 */ /* 0x0001e80000100800 */
[----:B------:R1:W-:Y:S01]  /*db1c0*/  STL [R1+0x9c], R3 ;  /* 0x00009c0301007387 */ /* 0x0003e20000100800 */
[----:B0-----:R-:W-:-:S03]  /*db1d0*/  VIADD R0, R9, 0xb7 ;  /* 0x000000b709007836 */ /* 0x001fc60000000000 */
[----:B------:R0:W-:Y:S01]  /*db1e0*/  STL [R1+0x98], R2 ;  /* 0x0000980201007387 */ /* 0x0001e20000100800 */
[----:B-1----:R-:W-:-:S03]  /*db1f0*/  VIADD R3, R9, 0xb8 ;  /* 0x000000b809037836 */ /* 0x002fc60000000000 */
[----:B------:R1:W-:Y:S01]  /*db200*/  STL [R1+0x94], R0 ;  /* 0x0000940001007387 */ /* 0x0003e20000100800 */
[----:B0-----:R-:W-:-:S03]  /*db210*/  VIADD R2, R9, 0xb9 ;  /* 0x000000b909027836 */ /* 0x001fc60000000000 */
[----:B------:R0:W-:Y:S01]  /*db220*/  STL [R1+0x90], R3 ;  /* 0x0000900301007387 */ /* 0x0001e20000100800 */
[----:B-1----:R-:W-:-:S03]  /*db230*/  VIADD R0, R9, 0xba ;  /* 0x000000ba09007836 */ /* 0x002fc60000000000 */
        /* <DEDUP_REMOVED lines=10> */
[----:B------:R-:W-:Y:S01]  /*db2e0*/  STL [R1+0x74], R3 ;  /* 0x0000740301007387 */ /* 0x000fe20000100800 */
[----:B--2---:R-:W-:-:S03]  /*db2f0*/  VIADD R0, R9, 0xc1 ;  /* 0x000000c109007836 */ /* 0x004fc60000000000 */
[----:B------:R0:W-:Y:S01]  /*db300*/  STL [R1+0x70], R2 ;  /* 0x0000700201007387 */ /* 0x0001e20000100800 */
[----:B------:R-:W-:-:S03]  /*db310*/  IMAD.MOV.U32 R50, RZ, RZ, R46 ;  /* 0x000000ffff327224 */ /* 0x000fc600078e002e */
[----:B------:R1:W-:Y:S01]  /*db320*/  STL [R1+0x6c], R0 ;  /* 0x00006c0001007387 */ /* 0x0003e20000100800 */
[----:B0-----:R-:W-:Y:S02]  /*db330*/  IMAD.MOV.U32 R2, RZ, RZ, R38 ;  /* 0x000000ffff027224 */ /* 0x001fe400078e0026 */
[----:B-1----:R-:W-:-:S03]  /*db340*/  IMAD.MOV.U32 R0, RZ, RZ, R45 ;  /* 0x000000ffff007224 */ /* 0x002fc600078e002d */
[----:B------:R-:W-:Y:S01]  /*db350*/  LOP3.LUT R2, R2, 0xffff, RZ, 0xc0, !PT ;  /* 0x0000ffff02027812 */ /* 0x000fe200078ec0ff */
[----:B------:R-:W-:Y:S01]  /*db360*/  IMAD.MOV.U32 R61, RZ, RZ, R37 ;  /* 0x000000ffff3d7224 */ /* 0x000fe200078e0025 */
[----:B------:R0:W-:Y:S01]  /*db370*/  STL [R1+0x68], R5 ;  /* 0x0000680501007387 */ /* 0x0001e20000100800 */
[----:B------:R-:W-:-:S03]  /*db380*/  LOP3.LUT R0, R0, 0xffff, RZ, 0xc0, !PT ;  /* 0x0000ffff00007812 */ /* 0x000fc600078ec0ff */
[----:B------:R1:W-:Y:S01]  /*db390*/  STL [R1+0x64], R4 ;  /* 0x0000640401007387 */ /* 0x0003e20000100800 */
[----:B------:R-:W-:Y:S02]  /*db3a0*/  LOP3.LUT R8, R50, 0xffff, RZ, 0xc0, !PT ;  /* 0x0000ffff32087812 */ /* 0x000fe400078ec0ff */
[----:B------:R-:W-:Y:S01]  /*db3b0*/  SHF.R.U32.HI R50, RZ, 0x8, R2 ;  /* 0x00000008ff327819 */ /* 0x000fe20000011602 */
[C---:B0-----:R-:W-:Y:S01]  /*db3c0*/  VIADD R5, R9.reuse, 0xc5 ;  /* 0x000000c509057836 */ /* 0x041fe20000000000 */
[----:B------:R-:W-:Y:S01]  /*db3d0*/  PRMT R2, R2, 0x3340, R0 ;  /* 0x0000334002027816 */ /* 0x000fe20000000000 */
[----:B-1----:R-:W-:Y:S01]  /*db3e0*/  VIADD R4, R9, 0xc6 ;  /* 0x000000c609047836 */ /* 0x002fe20000000000 */
[----:B------:R-:W-:Y:S01]  /*db3f0*/  STL [R1+0x60], R6 ;  /* 0x0000600601007387 */ /* 0x000fe20000100800 */
[----:B------:R-:W-:-:S03]  /*db400*/  LOP3.LUT R61, R61, 0xffff, RZ, 0xc0, !PT ;  /* 0x0000ffff3d3d7812 */ /* 0x000fc600078ec0ff */
[----:B------:R-:W-:Y:S01]  /*db410*/  STL [R1+0x5c], R5 ;  /* 0x00005c0501007387 */ /* 0x000fe20000100800 */
[----:B------:R-:W-:-:S03]  /*db420*/  IMAD.MOV.U32 R3, RZ, RZ, R36 ;  /* 0x000000ffff037224 */ /* 0x000fc600078e0024 */
[----:B------:R-:W-:Y:S04]  /*db430*/  STL [R1+0x58], R4 ;  /* 0x0000580401007387 */ /* 0x000fe80000100800 */
[----:B------:R0:W-:Y:S01]  /*db440*/  STL [R1+0x9ac], R2 ;  /* 0x0009ac0201007387 */ /* 0x0001e20000100800 */
[----:B------:R-:W-:Y:S02]  /*db450*/  LOP3.LUT R3, R3, 0xffff, RZ, 0xc0, !PT ;  /* 0x0000ffff03037812 */ /* 0x000fe400078ec0ff */
[----:B0-----:R-:W-:Y:S02]  /*db460*/  SHF.R.U32.HI R2, RZ, 0x8, R61 ;  /* 0x00000008ff027819 */ /* 0x001fe4000001163d */
[----:B------:R-:W-:-:S05]  /*db470*/  PRMT R61, R61, 0x3340, R48 ;  /* 0x000033403d3d7816 */ /* 0x000fca0000000030 */
[----:B------:R0:W-:Y:S01]  /*db480*/  STL [R1+0x1164], R61 ;  /* 0x0011643d01007387 */ /* 0x0001e20000100800 */
[----:B------:R-:W-:Y:S02]  /*db490*/  SHF.R.U32.HI R0, RZ, 0x8, R0 ;  /* 0x00000008ff007819 */ /* 0x000fe40000011600 */
[----:B------:R-:W-:Y:S02]  /*db4a0*/  LOP3.LUT R50, R50, 0xffff, RZ, 0xc0, !PT ;  /* 0x0000ffff32327812 */ /* 0x000fe400078ec0ff */
[----:B0-----:R-:W-:Y:S02]  /*db4b0*/  SHF.R.U32.HI R61, RZ, 0x8, R8 ;  /* 0x00000008ff3d7819 */ /* 0x001fe40000011608 */
[----:B------:R-:W-:Y:S02]  /*db4c0*/  PRMT R8, R8, 0x3340, R3 ;  /* 0x0000334008087816 */ /* 0x000fe40000000003 */
[----:B------:R-:W-:Y:S02]  /*db4d0*/  LOP3.LUT R61, R61, 0xffff, RZ, 0xc0, !PT ;  /* 0x0000ffff3d3d7812 */ /* 0x000fe400078ec0ff */
[----:B------:R-:W-:Y:S01]  /*db4e0*/  LOP3.LUT R0, R0, 0xffff, RZ, 0xc0, !PT ;  /* 0x0000ffff00007812 */ /* 0x000fe200078ec0ff */
[----:B------:R0:W-:Y:S01]  /*db4f0*/  STL [R1+0x1168], R8 ;  /* 0x0011680801007387 */ /* 0x0001e20000100800 */
[----:B------:R-:W-:-:S02]  /*db500*/  LOP3.LUT R2, R2, 0xffff, RZ, 0xc0, !PT ;  /* 0x0000ffff02027812 */ /* 0x000fc400078ec0ff */
[----:B------:R-:W-:Y:S01]  /*db510*/  SHF.R.U32.HI R48, RZ, 0x8, R48 ;  /* 0x00000008ff307819 */ /* 0x000fe20000011630 */
[----:B0-----:R-:W2:Y:S04]  /*db520*/  LDL.LU R8, [R1] ;  /* 0x0000000001087983 */ /* 0x001ea80000300800 */
[----:B------:R0:W-:Y:S01]  /*db530*/  STL [R1+0xb8], R61 ;  /* 0x0000b83d01007387 */ /* 0x0001e20000100800 */
[----:B------:R-:W-:-:S03]  /*db540*/  LOP3.LUT R48, R48, 0xffff, RZ, 0xc0, !PT ;  /* 0x0000ffff30307812 */ /* 0x000fc600078ec0ff */
[----:B0-----:R-:W3:Y:S04]  /*db550*/  LDL.LU R61, [R1+0x43bc] ;  /* 0x0043bc00013d7983 */ /* 0x001ee80000300800 */
[----:B------:R0:W-:Y:S04]  /*db560*/  STL [R1+0xa8], R50 ;  /* 0x0000a83201007387 */ /* 0x0001e80000100800 */
[----:B0-----:R-:W4:Y:S04]  /*db570*/  LDL.LU R50, [R1+0x43b8] ;  /* 0x0043b80001327983 */ /* 0x001f280000300800 */
[----:B------:R0:W-:Y:S04]  /*db580*/  STL [R1+0xa4], R0 ;  /* 0x0000a40001007387 */ /* 0x0001e80000100800 */
[----:B0-----:R-:W2:Y:S04]  /*db590*/  LDL.LU R0, [R1+0x43b4] ;  /* 0x0043b40001007983 */ /* 0x001ea80000300800 */
[----:B------:R0:W-:Y:S04]  /*db5a0*/  STL [R1+0xb0], R2 ;  /* 0x0000b00201007387 */ /* 0x0001e80000100800 */
[----:B0-----:R-:W3:Y:S04]  /*db5b0*/  LDL.LU R2, [R1+0x43b0] ;  /* 0x0043b00001027983 */ /* 0x001ee80000300800 */
[----:B------:R0:W-:Y:S04]  /*db5c0*/  STL [R1+0xac], R48 ;  /* 0x0000ac3001007387 */ /* 0x0001e80000100800 */
[----:B0-----:R-:W4:Y:S01]  /*db5d0*/  LDL.LU R48, [R1+0x43ac] ;  /* 0x0043ac0001307983 */ /* 0x001f220000300800 */
[----:B------:R-:W-:-:S04]  /*db5e0*/  SHF.R.U32.HI R3, RZ, 0x8, R3 ;  /* 0x00000008ff037819 */ /* 0x000fc80000011603 */
[----:B------:R-:W-:-:S05]  /*db5f0*/  LOP3.LUT R3, R3, 0xffff, RZ, 0xc0, !PT ;  /* 0x0000ffff03037812 */ /* 0x000fca00078ec0ff */
[----:B------:R0:W-:Y:S04]  /*db600*/  STL [R1+0xb4], R3 ;  /* 0x0000b40301007387 */ /* 0x0001e80000100800 */
[----:B0-----:R-:W4:Y:S01]  /*db610*/  LDL.LU R3, [R1+0x43a8] ;  /* 0x0043a80001037983 */ /* 0x001f220000300800 */
[C---:B------:R-:W-:Y:S02]  /*db620*/  VIADD R59, R9.reuse, 0xdf ;  /* 0x000000df093b7836 */ /* 0x040fe40000000000 */
[C---:B------:R-:W-:Y:S02]  /*db630*/  VIADD R47, R9.reuse, 0xe0 ;  /* 0x000000e0092f7836 */ /* 0x040fe40000000000 */
[C---:B------:R-:W-:Y:S02]  /*db640*/  VIADD R43, R9.reuse, 0xe1 ;  /* 0x000000e1092b7836 */ /* 0x040fe40000000000 */
[----:B------:R-:W-:-:S02]  /*db650*/  VIADD R42, R9, 0xe2 ;  /* 0x000000e2092a7836 */ /* 0x000fc40000000000 */
[C---:B------:R-:W-:Y:S02]  /*db660*/  VIADD R41, R9.reuse, 0xe3 ;  /* 0x000000e309297836 */ /* 0x040fe40000000000 */
[C---:B------:R-:W-:Y:S02]  /*db670*/  VIADD R40, R9.reuse, 0xe4 ;  /* 0x000000e409287836 */ /* 0x040fe40000000000 */
[C---:B------:R-:W-:Y:S01]  /*db680*/  VIADD R39, R9.reuse, 0xe5 ;  /* 0x000000e509277836 */ /* 0x040fe20000000000 */
[----:B--2---:R-:W-:Y:S01]  /*db690*/  ISETP.GE.AND P1, PT, R0, UR42, PT ;  /* 0x0000002a00007c0c */ /* 0x004fe2000bf26270 */
[C---:B------:R-:W-:Y:S02]  /*db6a0*/  VIADD R15, R9.reuse, 0xfa ;  /* 0x000000fa090f7836 */ /* 0x040fe40000000000 */
[C---:B------:R-:W-:Y:S02]  /*db6b0*/  VIADD R33, R9.reuse, 0xe8 ;  /* 0x000000e809217836 */ /* 0x040fe40000000000 */
[C---:B------:R-:W-:Y:S01]  /*db6c0*/  VIADD R35, R9.reuse, 0xe6 ;  /* 0x000000e609237836 */ /* 0x040fe20000000000 */
[----:B---3--:R-:W-:Y:S01]  /*db6d0*/  ISETP.GE.AND P0, PT, R2, UR41, PT ;  /* 0x0000002902007c0c */ /* 0x008fe2000bf06270 */
[----:B------:R-:W-:Y:S01]  /*db6e0*/  VIADD R34, R9, 0xe7 ;  /* 0x000000e709227836 */ /* 0x000fe20000000000 */
[----:B------:R-:W2:Y:S01]  /*db6f0*/  LDL.LU R2, [R1+0x43a4] ;  /* 0x0043a40001027983 */ /* 0x000ea20000300800 */
[----:B----4-:R-:W-:-:S03]  /*db700*/  LOP3.LUT R48, R48, 0xff7fffff, RZ, 0xc0, !PT ;  /* 0xff7fffff30307812 */ /* 0x010fc600078ec0ff */
[----:B------:R-:W3:Y:S01]  /*db710*/  LDL.LU R0, [R1+0x43a0] ;  /* 0x0043a00001007983 */ /* 0x000ee20000300800 */
[----:B------:R-:W-:Y:S01]  /*db720*/  LOP3.LUT R3, R3, 0xfffffffe, RZ, 0xc0, !PT ;  /* 0xfffffffe03037812 */ /* 0x000fe200078ec0ff */
[----:B------:R-:W-:-:S05]  /*db730*/  VIADD R32, R9, 0xe9 ;  /* 0x000000e909207836 */ /* 0x000fca0000000000 */
[----:B------:R-:W-:Y:S01]  /*db740*/  @P0 LOP3.LUT R48, R48, 0x800000, RZ, 0xfc, !PT ;  /* 0x0080000030300812 */ /* 0x000fe200078efcff */
[C---:B------:R-:W-:Y:S01]  /*db750*/  VIADD R49, R9.reuse, 0xbe ;  /* 0x000000be09317836 */ /* 0x040fe20000000000 */
[----:B------:R-:W-:Y:S01]  /*db760*/  ISETP.GE.AND P0, PT, R8, UR46, PT ;  /* 0x0000002e08007c0c */ /* 0x000fe2000bf06270 */
[----:B------:R-:W-:Y:S01]  /*db770*/  VIADD R53, R9, 0xc7 ;  /* 0x000000c709357836 */ /* 0x000fe20000000000 */
[----:B------:R-:W-:Y:S01]  /*db780*/  LOP3.LUT R48, R48, 0xfbffffff, RZ, 0xc0, !PT ;  /* 0xfbffffff30307812 */ /* 0x000fe200078ec0ff */
[----:B------:R-:W-:Y:S01]  /*db790*/  ULDC UR46, c[0x0][0x22c] ;  /* 0x00008b00002e7ab9 */ /* 0x000fe20000000800 */
[----:B------:R-:W-:Y:S01]  /*db7a0*/  ISETP.GE.AND P5, PT, R15, UR31, PT ;  /* 0x0000001f0f007c0c */ /* 0x000fe2000bfa6270 */
[----:B------:R-:W-:Y:S01]  /*db7b0*/  VIADD R52, R9, 0xc8 ;  /* 0x000000c809347836 */ /* 0x000fe20000000000 */
[----:B------:R-:W-:Y:S01]  /*db7c0*/  @P1 LOP3.LUT R48, R48, 0x4000000, RZ, 0xfc, !PT ;  /* 0x0400000030301812 */ /* 0x000fe200078efcff */
[----:B------:R-:W-:Y:S01]  /*db7d0*/  ULDC UR42, c[0x0][0x22c] ;  /* 0x00008b00002a7ab9 */ /* 0x000fe20000000800 */
[----:B------:R-:W-:Y:S01]  /*db7e0*/  ISETP.GE.AND P1, PT, R61, UR47, PT ;  /* 0x0000002f3d007c0c */ /* 0x000fe2000bf26270 */
[----:B------:R-:W-:Y:S01]  /*db7f0*/  ULDC UR47, c[0x0][0x22c] ;  /* 0x00008b00002f7ab9 */ /* 0x000fe20000000800 */
[----:B------:R-:W-:Y:S01]  /*db800*/  LOP3.LUT R48, R48, 0xf7ffffff, RZ, 0xc0, !PT ;  /* 0xf7ffffff30307812 */ /* 0x000fe200078ec0ff */
[----:B------:R-:W4:Y:S01]  /*db810*/  LDL.LU R61, [R1+0x98] ;  /* 0x00009800013d7983 */ /* 0x000f220000300800 */
[----:B------:R-:W-:Y:S01]  /*db820*/  ISETP.GE.AND P2, PT, R33, UR53, PT ;  /* 0x0000003521007c0c */ /* 0x000fe2000bf46270 */
[----:B------:R-:W-:Y:S01]  /*db830*/  ULDC UR53, c[0x0][0x22c] ;  /* 0x00008b0000357ab9 */ /* 0x000fe20000000800 */
[----:B------:R-:W-:Y:S01]  /*db840*/  @P0 LOP3.LUT R48, R48, 0x8000000, RZ, 0xfc, !PT ;  /* 0x0800000030300812 */ /* 0x000fe200078efcff */
[----:B------:R-:W-:Y:S01]  /*db850*/  VIADD R54, R9, 0xc9 ;  /* 0x000000c909367836 */ /* 0x000fe20000000000 */
[----:B------:R-:W-:Y:S01]  /*db860*/  ISETP.GE.AND P0, PT, R59, UR48, PT ;  /* 0x000000303b007c0c */ /* 0x000fe2000bf06270 */
[----:B------:R-:W-:Y:S01]  /*db870*/  ULDC UR48, c[0x0][0x22c] ;  /* 0x00008b0000307ab9 */ /* 0x000fe20000000800 */
[----:B------:R-:W-:Y:S01]  /*db880*/  LOP3.LUT R48, R48, 0xbfffffff, RZ, 0xc0, !PT ;  /* 0xbfffffff30307812 */ /* 0x000fe200078ec0ff */
[----:B------:R-:W-:-:S03]  /*db890*/  ULDC UR41, c[0x0][0x22c] ;  /* 0x00008b0000297ab9 */ /* 0x000fc60000000800 */
[----:B------:R-:W-:Y:S02]  /*db8a0*/  @P1 LOP3.LUT R48, R48, 0x40000000, RZ, 0xfc, !PT ;  /* 0x4000000030301812 */ /* 0x000fe400078efcff */
[----:B------:R-:W-:Y:S01]  /*db8b0*/  ISETP.GE.AND P1, PT, R47, UR50, PT ;  /* 0x000000322f007c0c */ /* 0x000fe2000bf26270 */
[----:B------:R-:W-:Y:S01]  /*db8c0*/  ULDC UR50, c[0x0][0x22c] ;  /* 0x00008b0000327ab9 */ /* 0x000fe20000000800 */
[----:B------:R-:W2:Y:S03]  /*db8d0*/  LDL.LU R47, [R1+0x88] ;  /* 0x00008800012f7983 */ /* 0x000ea60000300800 */
[----:B------:R-:W-:Y:S02]  /*db8e0*/  @P0 LOP3.LUT R3, R3, 0x1, RZ, 0xfc, !PT ;  /* 0x0000000103030812 */ /* 0x000fe400078efcff */
[----:B------:R-:W-:Y:S01]  /*db8f0*/  ISETP.GE.AND P0, PT, R43, UR52, PT ;  /* 0x000000342b007c0c */ /* 0x000fe2000bf06270 */
[----:B------:R-:W-:Y:S01]  /*db900*/  ULDC UR52, c[0x0][0x22c] ;  /* 0x00008b0000347ab9 */ /* 0x000fe20000000800 */
[----:B------:R-:W-:Y:S01]  /*db910*/  LOP3.LUT R3, R3, 0xfffffffb, RZ, 0xc0, !PT ;  /* 0xfffffffb03037812 */ /* 0x000fe200078ec0ff */
[----:B------:R-:W2:Y:S03]  /*db920*/  LDL.LU R43, [R1+0x8c] ;  /* 0x00008c00012b7983 */ /* 0x000ea60000300800 */
[----:B------:R-:W-:-:S02]  /*db930*/  @P1 LOP3.LUT R3, R3, 0x4, RZ, 0xfc, !PT ;  /* 0x0000000403031812 */ /* 0x000fc400078efcff */
[----:B------:R-:W-:Y:S01]  /*db940*/  ISETP.GE.AND P1, PT, R42, UR54, PT ;  /* 0x000000362a007c0c */ /* 0x000fe2000bf26270 */
[----:B------:R-:W-:Y:S01]  /*db950*/  ULDC UR54, c[0x0][0x22c] ;  /* 0x00008b0000367ab9 */ /* 0x000fe20000000800 */
[----:B------:R-:W-:Y:S01]  /*db960*/  LOP3.LUT R3, R3, 0xffffffef, RZ, 0xc0, !PT ;  /* 0xffffffef03037812 */ /* 0x000fe200078ec0ff */
[----:B------:R-:W2:Y:S03]  /*db970*/  LDL.LU R42, [R1+0x90] ;  /* 0x00009000012a7983 */ /* 0x000ea60000300800 */
[----:B------:R-:W-:Y:S02]  /*db980*/  @P0 LOP3.LUT R3, R3, 0x10, RZ, 0xfc, !PT ;  /* 0x0000001003030812 */ /* 0x000fe400078efcff */
[----:B------:R-:W-:Y:S01]  /*db990*/  ISETP.GE.AND P0, PT, R41, UR56, PT ;  /* 0x0000003829007c0c */ /* 0x000fe2000bf06270 */
[----:B------:R-:W-:Y:S01]  /*db9a0*/  ULDC UR56, c[0x0][0x22c] ;  /* 0x00008b0000387ab9 */ /* 0x000fe20000000800 */
[----:B------:R-:W-:Y:S01]  /*db9b0*/  LOP3.LUT R3, R3, 0xffffffbf, RZ, 0xc0, !PT ;  /* 0xffffffbf03037812 */ /* 0x000fe200078ec0ff */
[----:B------:R-:W2:Y:S03]  /*db9c0*/  LDL.LU R41, [R1+0x94] ;  /* 0x0000940001297983 */ /* 0x000ea60000300800 */
[----:B------:R-:W-:-:S04]  /*db9d0*/  @P1 LOP3.LUT R3, R3, 0x40, RZ, 0xfc, !PT ;  /* 0x0000004003031812 */ /* 0x000fc800078efcff */
[----:B------:R-:W-:Y:S02]  /*db9e0*/  LOP3.LUT R3, R3, 0xfffffeff, RZ, 0xc0, !PT ;  /* 0xfffffeff03037812 */ /* 0x000fe400078ec0ff */
[----:B------:R-:W-:Y:S01]  /*db9f0*/  ISETP.GE.AND P1, PT, R40, UR58, PT ;  /* 0x0000003a28007c0c */ /* 0x000fe2000bf26270 */
[----:B------:R-:W-:Y:S01]  /*dba00*/  ULDC UR58, c[0x0][0x22c] ;  /* 0x00008b00003a7ab9 */ /* 0x000fe20000000800 */
[----:B------:R-:W-:Y:S01]  /*dba10*/  @P0 LOP3.LUT R3, R3, 0x100, RZ, 0xfc, !PT ;  /* 0x0000010003030812 */ /* 0x000fe200078efcff */
[----:B------:R-:W2:Y:S01]  /*dba20*/  LDL.LU R40, [R1+0x9c] ;  /* 0x00009c0001287983 */ /* 0x000ea20000300800 */
[----:B------:R-:W-:Y:S01]  /*dba30*/  ISETP.GE.AND P0, PT, R39, UR60, PT ;  /* 0x0000003c27007c0c */ /* 0x000fe2000bf06270 */
[----:B------:R-:W-:Y:S02]  /*dba40*/  ULDC UR60, c[0x0][0x22c] ;  /* 0x00008b00003c7ab9 */ /* 0x000fe40000000800 */
[----:B------:R-:W4:Y:S01]  /*dba50*/  LDL.LU R39, [R1+0xa0] ;  /* 0x0000a00001277983 */ /* 0x000f220000300800 */
[----:B------:R-:W-:-:S02]  /*dba60*/  LOP3.LUT R3, R3, 0xfffffbff, RZ, 0xc0, !PT ;  /* 0xfffffbff03037812 */ /* 0x000fc400078ec0ff */
[----:B------:R-:W-:-:S03]  /*dba70*/  LOP3.LUT R50, R50, 0xfffffffe, RZ, 0xc0, !PT ;  /* 0xfffffffe32327812 */ /* 0x000fc600078ec0ff */
[----:B------:R-:W-:Y:S02]  /*dba80*/  @P1 LOP3.LUT R3, R3, 0x400, RZ, 0xfc, !PT ;  /* 0x0000040003031812 */ /* 0x000fe400078efcff */
[----:B------:R-:W-:Y:S01]  /*dba90*/  ISETP.GE.AND P1, PT, R35, UR49, PT ;  /* 0x0000003123007c0c */ /* 0x000fe2000bf26270 */
[----:B------:R-:W-:Y:S01]  /*dbaa0*/  ULDC UR49, c[0x0][0x22c] ;  /* 0x00008b0000317ab9 */ /* 0x000fe20000000800 */
[----:B------:R-:W-:-:S04]  /*dbab0*/  LOP3.LUT R3, R3, 0xffffdfff, RZ, 0xc0, !PT ;  /* 0xffffdfff03037812 */ /* 0x000fc800078ec0ff */
[----:B------:R-:W-:Y:S02]  /*dbac0*/  @P0 LOP3.LUT R3, R3, 0x2000, RZ, 0xfc, !PT ;  /* 0x0000200003030812 */ /* 0x000fe400078efcff */
[----:B------:R-:W-:Y:S01]  /*dbad0*/  ISETP.GE.AND P0, PT, R34, UR51, PT ;  /* 0x0000003322007c0c */ /* 0x000fe2000bf06270 */
[----:B------:R-:W-:Y:S01]  /*dbae0*/  ULDC UR51, c[0x0][0x22c] ;  /* 0x00008b0000337ab9 */ /* 0x000fe20000000800 */
[----:B---3--:R-:W-:-:S04]  /*dbaf0*/  LOP3.LUT R0, R0, 0xffffdfff, RZ, 0xc0, !PT ;  /* 0xffffdfff00007812 */ /* 0x008fc800078ec0ff */
[----:B------:R-:W-:Y:S02]  /*dbb00*/  @P5 LOP3.LUT R0, R0, 0x2000, RZ, 0xfc, !PT ;  /* 0x0000200000005812 */ /* 0x000fe400078efcff */
[----:B----4-:R-:W-:Y:S01]  /*dbb10*/  ISETP.GE.AND P5, PT, R39, UR53, PT ;  /* 0x0000003527007c0c */ /* 0x010fe2000bfa6270 */
[----:B------:R-:W-:-:S12]  /*dbb20*/  ULDC UR53, c[0x0][0x22c] ;  /* 0x00008b0000357ab9 */ /* 0x000fd80000000800 */
[----:B------:R-:W-:Y:S02]  /*dbb30*/  @P5 LOP3.LUT R50, R50, 0x1, RZ, 0xfc, !PT ;  /* 0x0000000132325812 */ /* 0x000fe400078efcff */
[----:B------:R-:W-:Y:S01]  /*dbb40*/  ISETP.GE.AND P5, PT, R61, UR49, PT ;  /* 0x000000313d007c0c */ /* 0x000fe2000bfa6270 */
[----:B------:R-:W-:Y:S01]  /*dbb50*/  ULDC UR49, c[0x0][0x22c] ;  /* 0x00008b0000317ab9 */ /* 0x000fe20000000800 */
[----:B------:R-:W3:Y:S04]  /*dbb60*/  LDL.LU R61, [R1+0x84] ;  /* 0x00008400013d7983 */ /* 0x000ee80000300800 */
[----:B------:R-:W4:Y:S04]  /*dbb70*/  LDL.LU R33, [R1+0x80] ;  /* 0x0000800001217983 */ /* 0x000f280000300800 */
[----:B------:R-:W4:Y:S01]  /*dbb80*/  LDL.LU R34, [R1+0x7c] ;  /* 0x00007c0001227983 */ /* 0x000f220000300800 */
[----:B------:R-:W-:-:S02]  /*dbb90*/  LOP3.LUT R3, R3, 0xfffeffff, RZ, 0xc0, !PT ;  /* 0xfffeffff03037812 */ /* 0x000fc400078ec0ff */
[----:B------:R-:W-:Y:S01]  /*dbba0*/  LOP3.LUT R50, R50, 0xffffffef, RZ, 0xc0, !PT ;  /* 0xffffffef32327812 */ /* 0x000fe200078ec0ff */
[----:B------:R-:W4:Y:S01]  /*dbbb0*/  LDL.LU R35, [R1+0x74] ;  /* 0x0000740001237983 */ /* 0x000f220000300800 */
[----:B------:R-:W-:Y:S02]  /*dbbc0*/  @P1 LOP3.LUT R3, R3, 0x10000, RZ, 0xfc, !PT ;  /* 0x0001000003031812 */ /* 0x000fe400078efcff */
[----:B------:R-:W-:Y:S01]  /*dbbd0*/  ISETP.GE.AND P1, PT, R32, UR55, PT ;  /* 0x0000003720007c0c */ /* 0x000fe2000bf26270 */
[----:B------:R-:W-:Y:S01]  /*dbbe0*/  ULDC UR55, c[0x0][0x22c] ;  /* 0x00008b0000377ab9 */ /* 0x000fe20000000800 */
[----:B------:R-:W-:Y:S01]  /*dbbf0*/  @P5 LOP3.LUT R50, R50, 0x10, RZ, 0xfc, !PT ;  /* 0x0000001032325812 */ /* 0x000fe200078efcff */
[----:B------:R-:W4:Y:S01]  /*dbc00*/  LDL.LU R39, [R1+0x70] ;  /* 0x0000700001277983 */ /* 0x000f220000300800 */
[----:B--2---:R-:W-:Y:S01]  /*dbc10*/  ISETP.GE.AND P5, PT, R41, UR55, PT ;  /* 0x0000003729007c0c */ /* 0x004fe2000bfa6270 */
[----:B------:R-:W-:Y:S01]  /*dbc20*/  ULDC UR55, c[0x0][0x22c] ;  /* 0x00008b0000377ab9 */ /* 0x000fe20000000800 */
[----:B------:R-:W-:-:S11]  /*dbc30*/  LOP3.LUT R50, R50, 0xfffffeff, RZ, 0xc0, !PT ;  /* 0xfffffeff32327812 */ /* 0x000fd600078ec0ff */
[----:B------:R-:W-:Y:S02]  /*dbc40*/  @P5 LOP3.LUT R50, R50, 0x100, RZ, 0xfc, !PT ;  /* 0x0000010032325812 */ /* 0x000fe400078efcff */
[----:B------:R-:W-:Y:S01]  /*dbc50*/  ISETP.GE.AND P5, PT, R42, UR53, PT ;  /* 0x000000352a007c0c */ /* 0x000fe2000bfa6270 */
[----:B------:R-:W-:Y:S01]  /*dbc60*/  ULDC UR53, c[0x0][0x22c] ;  /* 0x00008b0000357ab9 */ /* 0x000fe20000000800 */
[----:B------:R-:W-:Y:S02]  /*dbc70*/  LOP3.LUT R50, R50, 0xfffffbff, RZ, 0xc0, !PT ;  /* 0xfffffbff32327812 */ /* 0x000fe400078ec0ff */
[----:B------:R-:W-:Y:S01]  /*dbc80*/  ISETP.GE.AND P6, PT, R40, UR51, PT ;  /* 0x0000003328007c0c */ /* 0x000fe2000bfc6270 */
[----:B------:R-:W-:Y:S01]  /*dbc90*/  ULDC UR51, c[0x0][0x22c] ;  /* 0x00008b0000337ab9 */ /* 0x000fe20000000800 */
[----:B------:R-:W2:Y:S04]  /*dbca0*/  LDL.LU R40, [R1+0x6c] ;  /* 0x00006c0001287983 */ /* 0x000ea80000300800 */
[----:B------:R-:W2:Y:S03]  /*dbcb0*/  LDL.LU R41, [R1+0x68] ;  /* 0x0000680001297983 */ /* 0x000ea60000300800 */
[----:B------:R-:W-:Y:S01]  /*dbcc0*/  @P5 LOP3.LUT R50, R50, 0x400, RZ, 0xfc, !PT ;  /* 0x0000040032325812 */ /* 0x000fe200078efcff */
[----:B------:R-:W2:Y:S01]  /*dbcd0*/  LDL.LU R42, [R1+0x64] ;  /* 0x00006400012a7983 */ /* 0x000ea20000300800 */
[----:B------:R-:W-:Y:S01]  /*dbce0*/  ISETP.GE.AND P5, PT, R43, UR51, PT ;  /* 0x000000332b007c0c */ /* 0x000fe2000bfa6270 */
[----:B------:R-:W-:Y:S01]  /*dbcf0*/  ULDC UR51, c[0x0][0x22c] ;  /* 0x00008b0000337ab9 */ /* 0x000fe20000000800 */
[----:B------:R-:W-:Y:S01]  /*dbd00*/  LOP3.LUT R50, R50, 0xffffefff, RZ, 0xc0, !PT ;  /* 0xffffefff32327812 */ /* 0x000fe200078ec0ff */
[----:B------:R-:W2:Y:S10]  /*dbd10*/  LDL.LU R43, [R1+0x60] ;  /* 0x00006000012b7983 */ /* 0x000eb40000300800 */
[----:B------:R-:W-:-:S02]  /*dbd20*/  @P5 LOP3.LUT R50, R50, 0x1000, RZ, 0xfc, !PT ;  /* 0x0000100032325812 */ /* 0x000fc400078efcff */
[----:B------:R-:W-:Y:S01]  /*dbd30*/  ISETP.GE.AND P5, PT, R47, UR49, PT ;  /* 0x000000312f007c0c */ /* 0x000fe2000bfa6270 */
[----:B------:R-:W-:Y:S01]  /*dbd40*/  ULDC UR49, c[0x0][0x22c] ;  /* 0x00008b0000317ab9 */ /* 0x000fe20000000800 */
[----:B------:R-:W-:Y:S01]  /*dbd50*/  LOP3.LUT R50, R50, 0xffffbfff, RZ, 0xc0, !PT ;  /* 0xffffbfff32327812 */ /* 0x000fe200078ec0ff */
[----:B------:R-:W2:Y:S10]  /*dbd60*/  LDL.LU R47, [R1+0x5c] ;  /* 0x00005c00012f7983 */ /* 0x000eb40000300800 */
[----:B------:R-:W-:-:S04]  /*dbd70*/  @P5 LOP3.LUT R50, R50, 0x4000, RZ, 0xfc, !PT ;  /* 0x0000400032325812 */ /* 0x000fc800078efcff */
[----:B------:R-:W-:Y:S02]  /*dbd80*/  LOP3.LUT R50, R50, 0xfffeffff, RZ, 0xc0, !PT ;  /* 0xfffeffff32327812 */ /* 0x000fe400078ec0ff */
[----:B---3--:R-:W-:Y:S02]  /*dbd90*/  ISETP.GE.AND P5, PT, R61, UR55, PT ;  /* 0x000000373d007c0c */ /* 0x008fe4000bfa6270 */
[----:B------:R-:W3:Y:S11]  /*dbda0*/  LDL.LU R61, [R1+0x58] ;  /* 0x00005800013d7983 */ /* 0x000ef60000300800 */
[----:B------:R-:W-:-:S02]  /*dbdb0*/  @P5 LOP3.LUT R50, R50, 0x10000, RZ, 0xfc, !PT ;  /* 0x0001000032325812 */ /* 0x000fc400078efcff */
[----:B----4-:R-:W-:Y:S02]  /*dbdc0*/  ISETP.GE.AND P5, PT, R33, UR53, PT ;  /* 0x0000003521007c0c */ /* 0x010fe4000bfa6270 */
[----:B------:R-:W-:-:S11]  /*dbdd0*/  LOP3.LUT R50, R50, 0xfffbffff, RZ, 0xc0, !PT ;  /* 0xfffbffff32327812 */ /* 0x000fd600078ec0ff */
[----:B------:R-:W-:Y:S02]  /*dbde0*/  @P5 LOP3.LUT R50, R50, 0x40000, RZ, 0xfc, !PT ;  /* 0x0004000032325812 */ /* 0x000fe400078efcff */
[----:B------:R-:W-:Y:S02]  /*dbdf0*/  ISETP.GE.AND P5, PT, R34, UR51, PT ;  /* 0x0000003322007c0c */ /* 0x000fe4000bfa6270 */
[----:B------:R-:W-:-:S11]  /*dbe00*/  LOP3.LUT R50, R50, 0xffdfffff, RZ, 0xc0, !PT ;  /* 0xffdfffff32327812 */ /* 0x000fd600078ec0ff */
[----:B------:R-:W-:Y:S02]  /*dbe10*/  @P5 LOP3.LUT R50, R50, 0x200000, RZ, 0xfc, !PT ;  /* 0x0020000032325812 */ /* 0x000fe400078efcff */
[----:B------:R-:W-:Y:S02]  /*dbe20*/  ISETP.GE.AND P5, PT, R49, UR49, PT ;  /* 0x0000003131007c0c */ /* 0x000fe4000bfa6270 */
[----:B------:R-:W4:Y:S01]  /*dbe30*/  LDL.LU R49, [R1+0x439c] ;  /* 0x00439c0001317983 */ /* 0x000f220000300800 */
[----:B------:R-:W-:-:S10]  /*dbe40*/  LOP3.LUT R50, R50, 0xfeffffff, RZ, 0xc0, !PT ;  /* 0xfeffffff32327812 */ /* 0x000fd400078ec0ff */
[----:B------:R-:W-:Y:S02]  /*dbe50*/  @P5 LOP3.LUT R50, R50, 0x1000000, RZ, 0xfc, !PT ;  /* 0x0100000032325812 */ /* 0x000fe400078efcff */
[----:B------:R-:W-:Y:S02]  /*dbe60*/  ISETP.GE.AND P5, PT, R35, UR60, PT ;  /* 0x0000003c23007c0c */ /* 0x000fe4000bfa6270 */
[----:B------:R-:W-:-:S11]  /*dbe70*/  LOP3.LUT R50, R50, 0xfdffffff, RZ, 0xc0, !PT ;  /* 0xfdffffff32327812 */ /* 0x000fd600078ec0ff */
[----:B------:R-:W-:Y:S02]  /*dbe80*/  @P5 LOP3.LUT R50, R50, 0x2000000, RZ, 0xfc, !PT ;  /* 0x0200000032325812 */ /* 0x000fe400078efcff */
[----:B------:R-:W-:Y:S02]  /*dbe90*/  ISETP.GE.AND P5, PT, R39, UR58, PT ;  /* 0x0000003a27007c0c */ /* 0x000fe4000bfa6270 */
[----:B------:R-:W-:-:S11]  /*dbea0*/  LOP3.LUT R50, R50, 0xefffffff, RZ, 0xc0, !PT ;  /* 0xefffffff32327812 */ /* 0x000fd600078ec0ff */
[----:B------:R-:W-:Y:S02]  /*dbeb0*/  @P5 LOP3.LUT R50, R50, 0x10000000, RZ, 0xfc, !PT ;  /* 0x1000000032325812 */ /* 0x000fe400078efcff */
[----:B--2---:R-:W-:Y:S02]  /*dbec0*/  ISETP.GE.AND P5, PT, R40, UR56, PT ;  /* 0x0000003828007c0c */ /* 0x004fe4000bfa6270 */
[----:B------:R-:W-:-:S11]  /*dbed0*/  LOP3.LUT R50, R50, 0xbfffffff, RZ, 0xc0, !PT ;  /* 0xbfffffff32327812 */ /* 0x000fd600078ec0ff */
[----:B------:R-:W-:Y:S02]  /*dbee0*/  @P5 LOP3.LUT R50, R50, 0x40000000, RZ, 0xfc, !PT ;  /* 0x4000000032325812 */ /* 0x000fe400078efcff */
[----:B------:R-:W-:Y:S01]  /*dbef0*/  ISETP.GE.AND P5, PT, R41, UR54, PT ;  /* 0x0000003629007c0c */ /* 0x000fe2000bfa6270 */
[C---:B------:R-:W-:Y:S02]  /*dbf00*/  VIADD R60, R9.reuse, 0xca ;  /* 0x000000ca093c7836 */ /* 0x040fe40000000000 */
[C---:B------:R-:W-:Y:S02]  /*dbf10*/  VIADD R58, R9.reuse, 0xcb ;  /* 0x000000cb093a7836 */ /* 0x040fe40000000000 */
[C---:B------:R-:W-:Y:S02]  /*dbf20*/  VIADD R57, R9.reuse, 0xcc ;  /* 0x000000cc09397836 */ /* 0x040fe40000000000 */
[C---:B------:R-:W-:Y:S02]  /*dbf30*/  VIADD R56, R9.reuse, 0xcd ;  /* 0x000000cd09387836 */ /* 0x040fe40000000000 */
[----:B------:R-:W-:-:S02]  /*dbf40*/  VIADD R55, R9, 0xce ;  /* 0x000000ce09377836 */ /* 0x000fc40000000000 */
[C---:B------:R-:W-:Y:S02]  /*dbf50*/  VIADD R51, R9.reuse, 0xcf ;  /* 0x000000cf09337836 */ /* 0x040fe40000000000 */
[C---:B------:R-:W-:Y:S02]  /*dbf60*/  VIADD R7, R9.reuse, 0xd0 ;  /* 0x000000d009077836 */ /* 0x040fe40000000000 */
[C---:B------:R-:W-:Y:S01]  /*dbf70*/  VIADD R6, R9.reuse, 0xd1 ;  /* 0x000000d109067836 */ /* 0x040fe20000000000 */
[----:B------:R-:W-:Y:S01]  /*dbf80*/  LOP3.LUT R48, R48, 0xfffffffd, RZ, 0xc0, !PT ;  /* 0xfffffffd30307812 */ /* 0x000fe200078ec0ff */
[----:B------:R-:W-:Y:S01]  /*dbf90*/  VIADD R5, R9, 0xd2 ;  /* 0x000000d209057836 */ /* 0x000fe20000000000 */
[----:B----4-:R-:W-:-:S04]  /*dbfa0*/  LOP3.LUT R49, R49, 0xfffffffe, RZ, 0xc0, !PT ;  /* 0xfffffffe31317812 */ /* 0x010fc800078ec0ff */
[----:B------:R-:W-:Y:S02]  /*dbfb0*/  @P5 LOP3.LUT R49, R49, 0x1, RZ, 0xfc, !PT ;  /* 0x0000000131315812 */ /* 0x000fe400078efcff */
[----:B------:R-:W-:Y:S02]  /*dbfc0*/  ISETP.GE.AND P5, PT, R42, UR52, PT ;  /* 0x000000342a007c0c */ /* 0x000fe4000bfa6270 */
[----:B------:R-:W-:-:S11]  /*dbfd0*/  LOP3.LUT R49, R49, 0xfffffffb, RZ, 0xc0, !PT ;  /* 0xfffffffb31317812 */ /* 0x000fd600078ec0ff */
[----:B------:R-:W-:Y:S02]  /*dbfe0*/  @P5 LOP3.LUT R49, R49, 0x4, RZ, 0xfc, !PT ;  /* 0x0000000431315812 */ /* 0x000fe400078efcff */
[----:B------:R-:W-:Y:S02]  /*dbff0*/  ISETP.GE.AND P5, PT, R43, UR50, PT ;  /* 0x000000322b007c0c */ /* 0x000fe4000bfa6270 */
[----:B------:R-:W-:-:S11]  /*dc000*/  LOP3.LUT R49, R49, 0xffffffef, RZ, 0xc0, !PT ;  /* 0xffffffef31317812 */ /* 0x000fd600078ec0ff */
[----:B------:R-:W-:Y:S02]  /*dc010*/  @P5 LOP3.LUT R49, R49, 0x10, RZ, 0xfc, !PT ;  /* 0x0000001031315812 */ /* 0x000fe400078efcff */
[----:B------:R-:W-:Y:S02]  /*dc020*/  ISETP.GE.AND P5, PT, R47, UR48, PT ;  /* 0x000000302f007c0c */ /* 0x000fe4000bfa6270 */
[----:B------:R-:W-:-:S11]  /*dc030*/  LOP3.LUT R49, R49, 0xffffffbf, RZ, 0xc0, !PT ;  /* 0xffffffbf31317812 */ /* 0x000fd600078ec0ff */
[----:B------:R-:W-:Y:S02]  /*dc040*/  @P5 LOP3.LUT R49, R49, 0x40, RZ, 0xfc, !PT ;  /* 0x0000004031315812 */ /* 0x000fe400078efcff */
[----:B---3--:R-:W-:Y:S02]  /*dc050*/  ISETP.GE.AND P5, PT, R61, UR47, PT ;  /* 0x0000002f3d007c0c */ /* 0x008fe4000bfa6270 */
[----:B------:R-:W-:-:S11]  /*dc060*/  LOP3.LUT R49, R49, 0xfffffeff, RZ, 0xc0, !PT ;  /* 0xfffffeff31317812 */ /* 0x000fd600078ec0ff */
[----:B------:R-:W-:Y:S02]  /*dc070*/  @P5 LOP3.LUT R49, R49, 0x100, RZ, 0xfc, !PT ;  /* 0x0000010031315812 */ /* 0x000fe400078efcff */
[----:B------:R-:W-:Y:S02]  /*dc080*/  ISETP.GE.AND P5, PT, R53, UR46, PT ;  /* 0x0000002e35007c0c */ /* 0x000fe4000bfa6270 */
[----:B------:R-:W-:Y:S01]  /*dc090*/  LOP3.LUT R49, R49, 0xfffff7ff, RZ, 0xc0, !PT ;  /* 0xfffff7ff31317812 */ /* 0x000fe200078ec0ff */
[----:B------:R-:W-:Y:S01]  /*dc0a0*/  VIADD R4, R9, 0xd3 ;  /* 0x000000d309047836 */ /* 0x000fe20000000000 */
[----:B------:R-:W2:Y:S09]  /*dc0b0*/  LDL.LU R53, [R1+0x4398] ;  /* 0x0043980001357983 */ /* 0x000eb20000300800 */
[----:B------:R-:W-:-:S02]  /*dc0c0*/  @P5 LOP3.LUT R49, R49, 0x800, RZ, 0xfc, !PT ;  /* 0x0000080031315812 */ /* 0x000fc400078efcff */
[----:B------:R-:W-:Y:S02]  /*dc0d0*/  ISETP.GE.AND P5, PT, R52, UR42, PT ;  /* 0x0000002a34007c0c */ /* 0x000fe4000bfa6270 */
[----:B------:R-:W-:Y:S01]  /*dc0e0*/  LOP3.LUT R49, R49, 0xffffbfff, RZ, 0xc0, !PT ;  /* 0xffffbfff31317812 */ /* 0x000fe200078ec0ff */
[----:B------:R-:W-:Y:S01]  /*dc0f0*/  VIADD R36, R9, 0xd4 ;  /* 0x000000d409247836 */ /* 0x000fe20000000000 */
[----:B------:R-:W3:Y:S09]  /*dc100*/  LDL.LU R52, [R1+0x4394] ;  /* 0x0043940001347983 */ /* 0x000ef20000300800 */
[----:B------:R-:W-:-:S02]  /*dc110*/  @P5 LOP3.LUT R49, R49, 0x4000, RZ, 0xfc, !PT ;  /* 0x0000400031315812 */ /* 0x000fc400078efcff */
[----:B------:R-:W-:Y:S02]  /*dc120*/  ISETP.GE.AND P5, PT, R54, UR41, PT ;  /* 0x0000002936007c0c */ /* 0x000fe4000bfa6270 */
[----:B------:R-:W-:Y:S01]  /*dc130*/  LOP3.LUT R49, R49, 0xffff7fff, RZ, 0xc0, !PT ;  /* 0xffff7fff31317812 */ /* 0x000fe200078ec0ff */
[----:B------:R-:W-:Y:S01]  /*dc140*/  VIADD R38, R9, 0xd5 ;  /* 0x000000d509267836 */ /* 0x000fe20000000000 */
[----:B------:R-:W4:Y:S09]  /*dc150*/  LDL.LU R54, [R1+0x4390] ;  /* 0x0043900001367983 */ /* 0x000f320000300800 */
[----:B------:R-:W-:-:S02]  /*dc160*/  @P5 LOP3.LUT R49, R49, 0x8000, RZ, 0xfc, !PT ;  /* 0x0000800031315812 */ /* 0x000fc400078efcff */
        /* <DEDUP_REMOVED lines=17> */
[----:B------:R-:W2:Y:S10]  /*dc280*/  LDL.LU R56, [R1+0x4380] ;  /* 0x0043800001387983 */ /* 0x000eb40000300800 */
[----:B------:R-:W-:-:S02]  /*dc290*/  @P5 LOP3.LUT R49, R49, 0x1000000, RZ, 0xfc, !PT ;  /* 0x0100000031315812 */ /* 0x000fc400078efcff */
[----:B------:R-:W-:Y:S02]  /*dc2a0*/  ISETP.GE.AND P5, PT, R55, UR16, PT ;  /* 0x0000001037007c0c */ /* 0x000fe4000bfa6270 */
[----:B------:R-:W-:Y:S01]  /*dc2b0*/  LOP3.LUT R49, R49, 0xfbffffff, RZ, 0xc0, !PT ;  /* 0xfbffffff31317812 */ /* 0x000fe200078ec0ff */
[----:B------:R-:W3:Y:S10]  /*dc2c0*/  LDL.LU R55, [R1+0x437c] ;  /* 0x00437c0001377983 */ /* 0x000ef40000300800 */
[----:B------:R-:W-:-:S02]  /*dc2d0*/  @P5 LOP3.LUT R49, R49, 0x4000000, RZ, 0xfc, !PT ;  /* 0x0400000031315812 */ /* 0x000fc400078efcff */
[----:B------:R-:W-:Y:S02]  /*dc2e0*/  ISETP.GE.AND P5, PT, R51, UR18, PT ;  /* 0x0000001233007c0c */ /* 0x000fe4000bfa6270 */
[----:B------:R-:W-:Y:S01]  /*dc2f0*/  LOP3.LUT R49, R49, 0xefffffff, RZ, 0xc0, !PT ;  /* 0xefffffff31317812 */ /* 0x000fe200078ec0ff */
[----:B------:R-:W4:Y:S10]  /*dc300*/  LDL.LU R51, [R1+0x4378] ;  /* 0x0043780001337983 */ /* 0x000f340000300800 */
[----:B------:R-:W-:-:S02]  /*dc310*/  @P5 LOP3.LUT R49, R49, 0x10000000, RZ, 0xfc, !PT ;  /* 0x1000000031315812 */ /* 0x000fc400078efcff */
[----:B------:R-:W-:Y:S02]  /*dc320*/  ISETP.GE.AND P5, PT, R7, UR20, PT ;  /* 0x0000001407007c0c */ /* 0x000fe4000bfa6270 */
[----:B------:R-:W-:Y:S01]  /*dc330*/  LOP3.LUT R49, R49, 0xbfffffff, RZ, 0xc0, !PT ;  /* 0xbfffffff31317812 */ /* 0x000fe200078ec0ff */
[----:B------:R-:W3:Y:S10]  /*dc340*/  LDL.LU R7, [R1+0x4374] ;  /* 0x0043740001077983 */ /* 0x000ef40000300800 */
[----:B------:R-:W-:-:S02]  /*dc350*/  @P5 LOP3.LUT R49, R49, 0x40000000, RZ, 0xfc, !PT ;  /* 0x4000000031315812 */ /* 0x000fc400078efcff */
[----:B------:R-:W-:Y:S02]  /*dc360*/  ISETP.GE.AND P5, PT, R6, UR22, PT ;  /* 0x0000001606007c0c */ /* 0x000fe4000bfa6270 */
[----:B------:R-:W3:Y:S11]  /*dc370*/  LDL.LU R6, [R1+0x4370] ;  /* 0x0043700001067983 */ /* 0x000ef60000300800 */
[----:B------:R-:W-:-:S02]  /*dc380*/  @P5 LOP3.LUT R48, R48, 0x2, RZ, 0xfc, !PT ;  /* 0x0000000230305812 */ /* 0x000fc400078efcff */
[----:B------:R-:W-:Y:S02]  /*dc390*/  ISETP.GE.AND P5, PT, R5, UR24, PT ;  /* 0x0000001805007c0c */ /* 0x000fe4000bfa6270 */
[----:B------:R-:W-:Y:S01]  /*dc3a0*/  LOP3.LUT R48, R48, 0xffffffef, RZ, 0xc0, !PT ;  /* 0xffffffef30307812 */ /* 0x000fe200078ec0ff */
[----:B------:R-:W3:Y:S10]  /*dc3b0*/  LDL.LU R5, [R1+0x436c] ;  /* 0x00436c0001057983 */ /* 0x000ef40000300800 */
        /* <DEDUP_REMOVED lines=8> */
[----:B------:R-:W3:Y:S10]  /*dc440*/  LDL.LU R36, [R1+0x4364] ;  /* 0x0043640001247983 */ /* 0x000ef40000300800 */
        /* <DEDUP_REMOVED lines=18> */
[----:B------:R-:W3:Y:S01]  /*dc570*/  LDL.LU R44, [R1+0x4350] ;  /* 0x00435000012c7983 */ /* 0x000ee20000300800 */
[----:B------:R-:W-:-:S04]  /*dc580*/  LOP3.LUT R3, R3, 0xfffdffff, RZ, 0xc0, !PT ;  /* 0xfffdffff03037812 */ /* 0x000fc800078ec0ff */
[----:B------:R-:W-:Y:S01]  /*dc590*/  @P0 LOP3.LUT R3, R3, 0x20000, RZ, 0xfc, !PT ;  /* 0x0002000003030812 */ /* 0x000fe200078efcff */
[----:B------:R-:W-:-:S03]  /*dc5a0*/  VIADD R31, R9, 0xea ;  /* 0x000000ea091f7836 */ /* 0x000fc60000000000 */
[----:B------:R-:W-:-:S04]  /*dc5b0*/  LOP3.LUT R3, R3, 0xffefffff, RZ, 0xc0, !PT ;  /* 0xffefffff03037812 */ /* 0x000fc800078ec0ff */
[----:B------:R-:W-:Y:S02]  /*dc5c0*/  @P2 LOP3.LUT R3, R3, 0x100000, RZ, 0xfc, !PT ;  /* 0x0010000003032812 */ /* 0x000fe400078efcff */
[----:B------:R-:W-:Y:S02]  /*dc5d0*/  ISETP.GE.AND P0, PT, R31, UR57, PT ;  /* 0x000000391f007c0c */ /* 0x000fe4000bf06270 */
[----:B------:R-:W-:Y:S01]  /*dc5e0*/  LOP3.LUT R3, R3, 0xffbfffff, RZ, 0xc0, !PT ;  /* 0xffbfffff03037812 */ /* 0x000fe200078ec0ff */
[----:B------:R-:W-:-:S03]  /*dc5f0*/  VIADD R30, R9, 0xeb ;  /* 0x000000eb091e7836 */ /* 0x000fc60000000000 */
[----:B------:R-:W-:Y:S02]  /*dc600*/  @P1 LOP3.LUT R3, R3, 0x400000, RZ, 0xfc, !PT ;  /* 0x0040000003031812 */ /* 0x000fe400078efcff */
[----:B------:R-:W-:Y:S02]  /*dc610*/  ISETP.GE.AND P2, PT, R30, UR59, PT ;  /* 0x0000003b1e007c0c */ /* 0x000fe4000bf46270 */
[----:B------:R-:W-:Y:S01]  /*dc620*/  LOP3.LUT R3, R3, 0xfeffffff, RZ, 0xc0, !PT ;  /* 0xfeffffff03037812 */ /* 0x000fe200078ec0ff */
[----:B------:R-:W-:-:S03]  /*dc630*/  VIADD R29, R9, 0xec ;  /* 0x000000ec091d7836 */ /* 0x000fc60000000000 */
[----:B------:R-:W-:Y:S01]  /*dc640*/  @P0 LOP3.LUT R3, R3, 0x1000000, RZ, 0xfc, !PT ;  /* 0x0100000003030812 */ /* 0x000fe200078efcff */
[----:B------:R-:W-:Y:S01]  /*dc650*/  VIADD R27, R9, 0xee ;  /* 0x000000ee091b7836 */ /* 0x000fe20000000000 */
[----:B------:R-:W-:Y:S02]  /*dc660*/  ISETP.GE.AND P1, PT, R29, UR61, PT ;  /* 0x0000003d1d007c0c */ /* 0x000fe4000bf26270 */
[----:B------:R-:W-:Y:S01]  /*dc670*/  LOP3.LUT R3, R3, 0xfbffffff, RZ, 0xc0, !PT ;  /* 0xfbffffff03037812 */ /* 0x000fe200078ec0ff */
[----:B------:R-:W-:-:S03]  /*dc680*/  VIADD R28, R9, 0xed ;  /* 0x000000ed091c7836 */ /* 0x000fc60000000000 */
[----:B------:R-:W-:Y:S02]  /*dc690*/  @P2 LOP3.LUT R3, R3, 0x4000000, RZ, 0xfc, !PT ;  /* 0x0400000003032812 */ /* 0x000fe400078efcff */
[----:B------:R-:W-:Y:S01]  /*dc6a0*/  ISETP.GE.AND P2, PT, R27, UR7, PT ;  /* 0x000000071b007c0c */ /* 0x000fe2000bf46270 */
[----:B------:R-:W-:Y:S01]  /*dc6b0*/  VIADD R26, R9, 0xef ;  /* 0x000000ef091a7836 */ /* 0x000fe20000000000 */
[----:B------:R-:W-:Y:S02]  /*dc6c0*/  ISETP.GE.AND P0, PT, R28, UR5, PT ;  /* 0x000000051c007c0c */ /* 0x000fe4000bf06270 */
[----:B------:R-:W-:Y:S02]  /*dc6d0*/  LOP3.LUT R3, R3, 0xefffffff, RZ, 0xc0, !PT ;  /* 0xefffffff03037812 */ /* 0x000fe400078ec0ff */
[----:B------:R-:W-:Y:S02]  /*dc6e0*/  LOP3.LUT R2, R2, 0xfffffffe, RZ, 0xc0, !PT ;  /* 0xfffffffe02027812 */ /* 0x000fe400078ec0ff */
[----:B------:R-:W-:-:S02]  /*dc6f0*/  @P1 LOP3.LUT R3, R3, 0x10000000, RZ, 0xfc, !PT ;  /* 0x1000000003031812 */ /* 0x000fc400078efcff */
[----:B------:R-:W-:Y:S01]  /*dc700*/  ISETP.GE.AND P1, PT, R26, UR9, PT ;  /* 0x000000091a007c0c */ /* 0x000fe2000bf26270 */
[----:B------:R-:W-:Y:S01]  /*dc710*/  VIADD R25, R9, 0xf0 ;  /* 0x000000f009197836 */ /* 0x000fe20000000000 */
[----:B------:R-:W-:Y:S02]  /*dc720*/  LOP3.LUT R3, R3, 0xbfffffff, RZ, 0xc0, !PT ;  /* 0xbfffffff03037812 */ /* 0x000fe400078ec0ff */
[----:B------:R-:W-:Y:S02]  /*dc730*/  @P2 LOP3.LUT R2, R2, 0x1, RZ, 0xfc, !PT ;  /* 0x0000000102022812 */ /* 0x000fe400078efcff */
        /* <DEDUP_REMOVED lines=27> */
[----:B------:R-:W-:Y:S01]  /*dc8f0*/  VIADD R18, R9, 0xf7 ;  /* 0x000000f709127836 */ /* 0x000fe20000000000 */
[----:B------:R-:W0:Y:S02]  /*dc900*/  S2R R8, SR_TID.X ;  /* 0x0000000000087919 */ /* 0x000e240000002100 */
[----:B------:R-:W-:Y:S02]  /*dc910*/  @P1 LOP3.LUT R2, R2, 0x10000, RZ, 0xfc, !PT ;  /* 0x0001000002021812 */ /* 0x000fe400078efcff */
[----:B------:R-:W-:-:S02]  /*dc920*/  ISETP.GE.AND P2, PT, R18, UR25, PT ;  /* 0x0000001912007c0c */ /* 0x000fc4000bf46270 */
[----:B------:R-:W-:Y:S01]  /*dc930*/  LOP3.LUT R2, R2, 0xfffbffff, RZ, 0xc0, !PT ;  /* 0xfffbffff02027812 */ /* 0x000fe200078ec0ff */
[----:B------:R-:W-:-:S03]  /*dc940*/  VIADD R17, R9, 0xf8 ;  /* 0x000000f809117836 */ /* 0x000fc60000000000 */
[----:B------:R-:W-:Y:S02]  /*dc950*/  @P0 LOP3.LUT R2, R2, 0x40000, RZ, 0xfc, !PT ;  /* 0x0004000002020812 */ /* 0x000fe400078efcff */
[----:B------:R-:W-:Y:S01]  /*dc960*/  ISETP.GE.AND P1, PT, R17, UR27, PT ;  /* 0x0000001b11007c0c */ /* 0x000fe2000bf26270 */
[C---:B------:R-:W-:Y:S01]  /*dc970*/  VIADD R16, R9.reuse, 0xf9 ;  /* 0x000000f909107836 */ /* 0x040fe20000000000 */
[----:B------:R-:W-:Y:S01]  /*dc980*/  LOP3.LUT R2, R2, 0xffefffff, RZ, 0xc0, !PT ;  /* 0xffefffff02027812 */ /* 0x000fe200078ec0ff */
[C---:B------:R-:W-:Y:S01]  /*dc990*/  VIADD R14, R9.reuse, 0xfb ;  /* 0x000000fb090e7836 */ /* 0x040fe20000000000 */
[----:B------:R-:W-:Y:S01]  /*dc9a0*/  LOP3.LUT R48, R48, 0xfffbffff, RZ, 0xc0, !PT ;  /* 0xfffbffff30307812 */ /* 0x000fe200078ec0ff */
[C---:B------:R-:W-:Y:S02]  /*dc9b0*/  VIADD R13, R9.reuse, 0xfc ;  /* 0x000000fc090d7836 */ /* 0x040fe40000000000 */
[C---:B------:R-:W-:Y:S02]  /*dc9c0*/  VIADD R12, R9.reuse, 0xfd ;  /* 0x000000fd090c7836 */ /* 0x040fe40000000000 */
[----:B------:R-:W-:-:S02]  /*dc9d0*/  VIADD R11, R9, 0xfe ;  /* 0x000000fe090b7836 */ /* 0x000fc40000000000 */
[C---:B------:R-:W-:Y:S02]  /*dc9e0*/  VIADD R10, R9.reuse, 0xff ;  /* 0x000000ff090a7836 */ /* 0x040fe40000000000 */
[----:B------:R-:W-:Y:S01]  /*dc9f0*/  VIADD R9, R9, 0xda ;  /* 0x000000da09097836 */ /* 0x000fe20000000000 */
[----:B------:R-:W-:Y:S02]  /*dca00*/  @P2 LOP3.LUT R2, R2, 0x100000, RZ, 0xfc, !PT ;  /* 0x0010000002022812 */ /* 0x000fe400078efcff */
[----:B------:R-:W-:Y:S02]  /*dca10*/  @P5 LOP3.LUT R48, R48, 0x40000, RZ, 0xfc, !PT ;  /* 0x0004000030305812 */ /* 0x000fe400078efcff */
[----:B------:R-:W-:Y:S02]  /*dca20*/  ISETP.GE.AND P0, PT, R16, UR29, PT ;  /* 0x0000001d10007c0c */ /* 0x000fe4000bf06270 */
[----:B------:R-:W-:Y:S02]  /*dca30*/  ISETP.GE.AND P5, PT, R9, UR40, PT ;  /* 0x0000002809007c0c */ /* 0x000fe4000bfa6270 */
[----:B------:R-:W-:-:S04]  /*dca40*/  LOP3.LUT R2, R2, 0xffbfffff, RZ, 0xc0, !PT ;  /* 0xffbfffff02027812 */ /* 0x000fc800078ec0ff */
[----:B------:R-:W-:Y:S02]  /*dca50*/  @P1 LOP3.LUT R2, R2, 0x400000, RZ, 0xfc, !PT ;  /* 0x0040000002021812 */ /* 0x000fe400078efcff */
[----:B------:R-:W-:Y:S02]  /*dca60*/  LOP3.LUT R48, R48, 0xffefffff, RZ, 0xc0, !PT ;  /* 0xffefffff30307812 */ /* 0x000fe400078ec0ff */
[----:B------:R-:W-:Y:S02]  /*dca70*/  LOP3.LUT R2, R2, 0xfdffffff, RZ, 0xc0, !PT ;  /* 0xfdffffff02027812 */ /* 0x000fe400078ec0ff */
[----:B0-----:R-:W-:Y:S02]  /*dca80*/  LOP3.LUT R8, R8, 0x1f, RZ, 0xc0, !PT ;  /* 0x0000001f08087812 */ /* 0x001fe400078ec0ff */
[----:B------:R-:W-:Y:S02]  /*dca90*/  @P0 LOP3.LUT R2, R2, 0x2000000, RZ, 0xfc, !PT ;  /* 0x0200000002020812 */ /* 0x000fe400078efcff */
[----:B------:R-:W-:-:S02]  /*dcaa0*/  @P5 LOP3.LUT R48, R48, 0x100000, RZ, 0xfc, !PT ;  /* 0x0010000030305812 */ /* 0x000fc400078efcff */
[----:B------:R-:W-:Y:S02]  /*dcab0*/  ISETP.GE.AND P4, PT, R14, UR33, PT ;  /* 0x000000210e007c0c */ /* 0x000fe4000bf86270 */
[----:B------:R-:W-:Y:S02]  /*dcac0*/  ISETP.GE.AND P3, PT, R13, UR35, PT ;  /* 0x000000230d007c0c */ /* 0x000fe4000bf66270 */
[----:B------:R-:W-:Y:S02]  /*dcad0*/  ISETP.GE.AND P2, PT, R12, UR37, PT ;  /* 0x000000250c007c0c */ /* 0x000fe4000bf46270 */
[----:B------:R-:W-:Y:S02]  /*dcae0*/  ISETP.GE.AND P1, PT, R11, UR39, PT ;  /* 0x000000270b007c0c */ /* 0x000fe4000bf26270 */
[----:B------:R-:W-:Y:S02]  /*dcaf0*/  ISETP.GE.AND P0, PT, R10, UR43, PT ;  /* 0x0000002b0a007c0c */ /* 0x000fe4000bf06270 */
[----:B------:R-:W-:Y:S01]  /*dcb00*/  LOP3.LUT P5, RZ, R0, 0x2000, RZ, 0xc0, !PT ;  /* 0x0000200000ff7812 */ /* 0x000fe200078ac0ff */
[----:B------:R-:W3:Y:S01]  /*dcb10*/  LDL.LU R29, [R1+0xa4] ;  /* 0x0000a400011d7983 */ /* 0x000ee20000300800 */
[----:B----4-:R-:W-:Y:S01]  /*dcb20*/  LOP3.LUT R51, R51, 0xfff7ffff, RZ, 0xc0, !PT ;  /* 0xfff7ffff33337812 */ /* 0x010fe200078ec0ff */
[----:B------:R-:W-:-:S02]  /*dcb30*/  ULDC UR5, c[0x0][0x228] ;  /* 0x00008a0000057ab9 */ /* 0x000fc40000000800 */
[----:B------:R-:W4:Y:S04]  /*dcb40*/  LDL.LU R39, [R1+0xa8] ;  /* 0x0000a80001277983 */ /* 0x000f280000300800 */
[----:B------:R-:W4:Y:S04]  /*dcb50*/  LDL.LU R30, [R1+0xac] ;  /* 0x0000ac00011e7983 */ /* 0x000f280000300800 */
[----:B------:R-:W4:Y:S04]  /*dcb60*/  LDL.LU R61, [R1+0xb0] ;  /* 0x0000b000013d7983 */ /* 0x000f280000300800 */
[----:B------:R-:W4:Y:S04]  /*dcb70*/  LDL.LU R42, [R1+0xb4] ;  /* 0x0000b400012a7983 */ /* 0x000f280000300800 */
[----:B------:R-:W4:Y:S01]  /*dcb80*/  LDL.LU R43, [R1+0xb8] ;  /* 0x0000b800012b7983 */ /* 0x000f220000300800 */
[----:B------:R-:W-:-:S03]  /*dcb90*/  @P6 LOP3.LUT R51, R51, 0x80000, RZ, 0xfc, !PT ;  /* 0x0008000033336812 */ /* 0x000fc600078efcff */
[----:B------:R-:W4:Y:S01]  /*dcba0*/  LDL.LU R31, [R1+0x1284] ;  /* 0x00128400011f7983 */ /* 0x000f220000300800 */
[----:B------:R-:W-:-:S03]  /*dcbb0*/  LOP3.LUT R51, R51, 0xfffbffff, RZ, 0xc0, !PT ;  /* 0xfffbffff33337812 */ /* 0x000fc600078ec0ff */
        /* <DEDUP_REMOVED lines=13> */
[----:B------:R-:W-:Y:S02]  /*dcc90*/  @P0 LOP3.LUT R51, R51, 0x8000, RZ, 0xfc, !PT ;  /* 0x0000800033330812 */ /* 0x000fe400078efcff */
[----:B------:R-:W-:Y:S01]  /*dcca0*/  LOP3.LUT R0, R0, 0xffffffef, RZ, 0xc0, !PT ;  /* 0xffffffef00007812 */ /* 0x000fe200078ec0ff */
[----:B------:R0:W-:Y:S01]  /*dccb0*/  STL [R1+0x4404], R57 ;  /* 0x0044043901007387 */ /* 0x0001e20000100800 */
[----:B------:R-:W-:Y:S02]  /*dccc0*/  LOP3.LUT R51, R51, 0xffffbfff, RZ, 0xc0, !PT ;  /* 0xffffbfff33337812 */ /* 0x000fe400078ec0ff */
[C---:B--2---:R-:W-:Y:S01]  /*dccd0*/  LOP3.LUT P6, RZ, R56.reuse, 0x400000, RZ, 0xc0, !PT ;  /* 0x0040000038ff7812 */ /* 0x044fe200078cc0ff */
[----:B---3--:R-:W-:Y:S01]  /*dcce0*/  STL [R1+0x43fc], R58 ;  /* 0x0043fc3a01007387 */ /* 0x008fe20000100800 */
[----:B------:R-:W-:Y:S02]  /*dccf0*/  @P2 LOP3.LUT R51, R51, 0x4000, RZ, 0xfc, !PT ;  /* 0x0000400033332812 */ /* 0x000fe400078efcff */
[----:B------:R-:W-:Y:S01]  /*dcd00*/  LOP3.LUT P5, RZ, R56, 0x2000000, RZ, 0xc0, !PT ;  /* 0x0200000038ff7812 */ /* 0x000fe200078ac0ff */
[----:B------:R-:W-:Y:S01]  /*dcd10*/  STL [R1+0x43f8], R59 ;  /* 0x0043f83b01007387 */ /* 0x000fe20000100800 */
[----:B------:R-:W-:Y:S01]  /*dcd20*/  LOP3.LUT R51, R51, 0xffffdfff, RZ, 0xc0, !PT ;  /* 0xffffdfff33337812 */ /* 0x000fe200078ec0ff */
[----:B------:R-:W-:Y:S03]  /*dcd30*/  BAR.SYNC.DEFER_BLOCKING 0x0 ;  /* 0x0000000000007b1d */ /* 0x000fe60000010000 */
[----:B------:R-:W-:-:S02]  /*dcd40*/  @P1 LOP3.LUT R51, R51, 0x2000, RZ, 0xfc, !PT ;  /* 0x0000200033331812 */ /* 0x000fc400078efcff */
[C---:B------:R-:W-:Y:S02]  /*dcd50*/  LOP3.LUT P1, RZ, R56.reuse, 0x10, RZ, 0xc0, !PT ;  /* 0x0000001038ff7812 */ /* 0x040fe4000782c0ff */
[----:B------:R-:W-:Y:S02]  /*dcd60*/  LOP3.LUT P4, RZ, R56, 0x8000000, RZ, 0xc0, !PT ;  /* 0x0800000038ff7812 */ /* 0x000fe4000788c0ff */
[----:B0-----:R-:W-:Y:S01]  /*dcd70*/  LEA R57, R8, UR4, 0x4 ;  /* 0x0000000408397c11 */ /* 0x001fe2000f8e20ff */
[----:B------:R-:W-:Y:S01]  /*dcd80*/  STL [R1+0x43f4], R60 ;  /* 0x0043f43c01007387 */ /* 0x000fe20000100800 */
[----:B------:R-:W-:Y:S01]  /*dcd90*/  LOP3.LUT P3, RZ, R55, 0x2000, RZ, 0xc0, !PT ;  /* 0x0000200037ff7812 */ /* 0x000fe2000786c0ff */
[----:B------:R-:W-:Y:S02]  /*dcda0*/  ULDC UR4, c[0x0][0x228] ;  /* 0x00008a0000047ab9 */ /* 0x000fe40000000800 */
[----:B------:R-:W-:Y:S04]  /*dcdb0*/  STL [R1+0x43f0], R54 ;  /* 0x0043f03601007387 */ /* 0x000fe80000100800 */
[----:B------:R-:W-:Y:S01]  /*dcdc0*/  @P1 LOP3.LUT R0, R0, 0x10, RZ, 0xfc, !PT ;  /* 0x0000001000001812 */ /* 0x000fe200078efcff */
[----:B------:R-:W-:Y:S01]  /*dcdd0*/  STL [R1+0x43cc], R52 ;  /* 0x0043cc3401007387 */ /* 0x000fe20000100800 */
[----:B------:R-:W-:-:S02]  /*dcde0*/  LOP3.LUT P1, RZ, R56, 0x40, RZ, 0xc0, !PT ;  /* 0x0000004038ff7812 */ /* 0x000fc4000782c0ff */
[----:B------:R-:W-:Y:S01]  /*dcdf0*/  LOP3.LUT R0, R0, 0xffffffdf, RZ, 0xc0, !PT ;  /* 0xffffffdf00007812 */ /* 0x000fe200078ec0ff */
[----:B------:R-:W-:Y:S04]  /*dce00*/  STL [R1+0x43c8], R53 ;  /* 0x0043c83501007387 */ /* 0x000fe80000100800 */
[----:B------:R-:W-:Y:S04]  /*dce10*/  STL [R1+0x43b8], R2 ;  /* 0x0043b80201007387 */ /* 0x000fe80000100800 */
[----:B------:R-:W-:Y:S02]  /*dce20*/  STL [R1+0x43a8], R3 ;  /* 0x0043a80301007387 */ /* 0x000fe40000100800 */
[----:B------:R-:W-:-:S02]  /*dce30*/  @P1 LOP3.LUT R0, R0, 0x20, RZ, 0xfc, !PT ;  /* 0x0000002000001812 */ /* 0x000fc400078efcff */
[----:B------:R-:W-:Y:S01]  /*dce40*/  LOP3.LUT P1, RZ, R56, 0x200, RZ, 0xc0, !PT ;  /* 0x0000020038ff7812 */ /* 0x000fe2000782c0ff */
[----:B------:R-:W-:Y:S01]  /*dce50*/  STL [R1+0x4398], R48 ;  /* 0x0043983001007387 */ /* 0x000fe20000100800 */
[----:B------:R-:W-:-:S03]  /*dce60*/  LOP3.LUT R0, R0, 0xffffffbf, RZ, 0xc0, !PT ;  /* 0xffffffbf00007812 */ /* 0x000fc600078ec0ff */
[----:B------:R-:W-:Y:S04]  /*dce70*/  STL [R1+0x4384], R49 ;  /* 0x0043843101007387 */ /* 0x000fe80000100800 */
[----:B------:R-:W-:Y:S04]  /*dce80*/  STL [R1+0x4380], R50 ;  /* 0x0043803201007387 */ /* 0x000fe80000100800 */
[----:B------:R-:W-:Y:S01]  /*dce90*/  @P1 LOP3.LUT R0, R0, 0x40, RZ, 0xfc, !PT ;  /* 0x0000004000001812 */ /* 0x000fe200078efcff */
[----:B------:R-:W-:Y:S01]  /*dcea0*/  STL [R1+0x43dc], R55 ;  /* 0x0043dc3701007387 */ /* 0x000fe20000100800 */
[----:B------:R-:W-:-:S02]  /*dceb0*/  LOP3.LUT P1, RZ, R56, 0x800, RZ, 0xc0, !PT ;  /* 0x0000080038ff7812 */ /* 0x000fc4000782c0ff */
[----:B------:R-:W-:Y:S01]  /*dcec0*/  LOP3.LUT R0, R0, 0xffffff7f, RZ, 0xc0, !PT ;  /* 0xffffff7f00007812 */ /* 0x000fe200078ec0ff */
[----:B------:R-:W-:Y:S10]  /*dced0*/  STL [R1+0x43d8], R51 ;  /* 0x0043d83301007387 */ /* 0x000ff40000100800 */
[----:B------:R-:W-:-:S02]  /*dcee0*/  @P1 LOP3.LUT R0, R0, 0x80, RZ, 0xfc, !PT ;  /* 0x0000008000001812 */ /* 0x000fc400078efcff */
[----:B------:R-:W-:Y:S02]  /*dcef0*/  LOP3.LUT P1, RZ, R56, 0x1000, RZ, 0xc0, !PT ;  /* 0x0000100038ff7812 */ /* 0x000fe4000782c0ff */
[----:B------:R-:W-:-:S11]  /*dcf00*/  LOP3.LUT R0, R0, 0xfffffeff, RZ, 0xc0, !PT ;  /* 0xfffffeff00007812 */ /* 0x000fd600078ec0ff */
[----:B------:R-:W-:Y:S02]  /*dcf10*/  @P1 LOP3.LUT R0, R0, 0x100, RZ, 0xfc, !PT ;  /* 0x0000010000001812 */ /* 0x000fe400078efcff */
        /* <DEDUP_REMOVED lines=9> */
[----:B------:R-:W-:-:S03]  /*dcfb0*/  LOP3.LUT P1, RZ, R56, 0x100000, RZ, 0xc0, !PT ;  /* 0x0010000038ff7812 */ /* 0x000fc6000782c0ff */
[----:B------:R-:W-:Y:S04]  /*dcfc0*/  STL [R1+0x4400], R0 ;  /* 0x0044000001007387 */ /* 0x000fe80000100800 */
[----:B------:R0:W-:Y:S04]  /*dcfd0*/  STL [R1+0x4408], R56 ;  /* 0x0044083801007387 */ /* 0x0001e80000100800 */
        /* <DEDUP_REMOVED lines=12> */
[----:B------:R1:W-:Y:S01]  /*dd0a0*/  STSM.16.M88.4 [R57], R4 ;  /* 0x0000000439007844 */ /* 0x0003e20000000200 */
[----:B------:R-:W-:-:S03]  /*dd0b0*/  NOP ;  /* 0x0000000000007918 */ /* 0x000fc60000000000 */
[----:B------:R-:W1:Y:S01]  /*dd0c0*/  LDS.128 R8, [R57] ;  /* 0x0000000039087984 */ /* 0x000e620000000c00 */
[----:B----4-:R-:W-:-:S03]  /*dd0d0*/  PRMT R39, R39, 0x3340, R29 ;  /* 0x0000334027277816 */ /* 0x010fc6000000001d */
[----:B------:R-:W4:Y:S01]  /*dd0e0*/  LDL.LU R29, [R1+0x1238] ;  /* 0x00123800011d7983 */ /* 0x000f220000300800 */
[----:B------:R-:W-:-:S03]  /*dd0f0*/  PRMT R61, R61, 0x3340, R30 ;  /* 0x000033403d3d7816 */ /* 0x000fc6000000001e */
[----:B------:R-:W4:Y:S01]  /*dd100*/  LDL.LU R30, [R1+0x13d0] ;  /* 0x0013d000011e7983 */ /* 0x000f220000300800 */
[----:B0-----:R-:W-:-:S03]  /*dd110*/  PRMT R56, R43, 0x3340, R42 ;  /* 0x000033402b387816 */ /* 0x001fc6000000002a */
[----:B------:R-:W4:Y:S04]  /*dd120*/  LDL.LU R42, [R1+0x1234] ;  /* 0x00123400012a7983 */ /* 0x000f280000300800 */
[----:B------:R-:W4:Y:S01]  /*dd130*/  LDL.LU R43, [R1+0x13cc] ;  /* 0x0013cc00012b7983 */ /* 0x000f220000300800 */
[----:B-1----:R-:W-:-:S03]  /*dd140*/  PRMT R4, R32, 0x5410, R31 ;  /* 0x0000541020047816 */ /* 0x002fc6000000001f */
[----:B------:R-:W-:Y:S04]  /*dd150*/  STL [R1+0x9a8], R57 ;  /* 0x0009a83901007387 */ /* 0x000fe80000100800 */
[----:B------:R-:W-:Y:S04]  /*dd160*/  STL [R1+0x134], R9 ;  /* 0x0001340901007387 */ /* 0x000fe80000100800 */
[----:B------:R-:W4:Y:S01]  /*dd170*/  LDL.LU R31, [R1+0x1224] ;  /* 0x00122400011f7983 */ /* 0x000f220000300800 */
[----:B------:R-:W-:-:S03]  /*dd180*/  PRMT R5, R34, 0x5410, R33 ;  /* 0x0000541022057816 */ /* 0x000fc60000000021 */
[----:B------:R-:W4:Y:S04]  /*dd190*/  LDL.LU R32, [R1+0x13ac] ;  /* 0x0013ac0001207983 */ /* 0x000f280000300800 */
[----:B------:R-:W4:Y:S01]  /*dd1a0*/  LDL.LU R33, [R1+0x1220] ;  /* 0x0012200001217983 */ /* 0x000f220000300800 */
[----:B------:R-:W-:-:S03]  /*dd1b0*/  PRMT R6, R40, 0x5410, R35 ;  /* 0x0000541028067816 */ /* 0x000fc60000000023 */
[----:B------:R-:W4:Y:S01]  /*dd1c0*/  LDL.LU R34, [R1+0x13a8] ;  /* 0x0013a80001227983 */ /* 0x000f220000300800 */
[----:B------:R-:W-:Y:S01]  /*dd1d0*/  PRMT R7, R47, 0x5410, R41 ;  /* 0x000054102f077816 */ /* 0x000fe20000000029 */
[----:B------:R-:W-:Y:S02]  /*dd1e0*/  NOP ;  /* 0x0000000000007918 */ /* 0x000fe40000000000 */
[----:B------:R-:W4:Y:S04]  /*dd1f0*/  LDL.LU R35, [R1+0x121c] ;  /* 0x00121c0001237983 */ /* 0x000f280000300800 */
[----:B------:R-:W4:Y:S04]  /*dd200*/  LDL.LU R40, [R1+0x13a4] ;  /* 0x0013a40001287983 */ /* 0x000f280000300800 */
[----:B------:R-:W4:Y:S04]  /*dd210*/  LDL.LU R41, [R1+0x1218] ;  /* 0x0012180001297983 */ /* 0x000f280000300800 */
[----:B------:R-:W4:Y:S01]  /*dd220*/  LDL.LU R47, [R1+0x13a0] ;  /* 0x0013a000012f7983 */ /* 0x000f220000300800 */
[----:B------:R-:W-:-:S02]  /*dd230*/  IMAD.MOV.U32 R0, RZ, RZ, R8 ;  /* 0x000000ffff007224 */ /* 0x000fc400078e0008 */
[----:B------:R-:W-:Y:S01]  /*dd240*/  IMAD.MOV.U32 R58, RZ, RZ, R10 ;  /* 0x000000ffff3a7224 */ /* 0x000fe200078e000a */
[----:B------:R-:W-:Y:S01]  /*dd250*/  STSM.16.M88.4 [R57], R4 ;  /* 0x0000000439007844 */ /* 0x000fe20000000200 */
[----:B------:R-:W-:Y:S01]  /*dd260*/  IMAD.MOV.U32 R59, RZ, RZ, R11 ;  /* 0x000000ffff3b7224 */ /* 0x000fe200078e000b */
[----:B------:R-:W-:Y:S02]  /*dd270*/  NOP ;  /* 0x0000000000007918 */ /* 0x000fe40000000000 */
[----:B------:R-:W0:Y:S04]  /*dd280*/  LDS.128 R8, [R57] ;  /* 0x0000000039087984 */ /* 0x000e280000000c00 */
[----:B0-----:R-:W-:Y:S04]  /*dd290*/  STL.64 [R1+0x120], R8 ;  /* 0x0001200801007387 */ /* 0x001fe80000100a00 */
[----:B------:R-:W-:Y:S01]  /*dd2a0*/  STL.64 [R1+0x128], R10 ;  /* 0x0001280a01007387 */ /* 0x000fe20000100a00 */
[----:B------:R-:W-:Y:S01]  /*dd2b0*/  NOP ;  /* 0x0000000000007918 */ /* 0x000fe20000000000 */
[----:B--2---:R-:W-:-:S02]  /*dd2c0*/  PRMT R4, R18, 0x5410, R17 ;  /* 0x0000541012047816 */ /* 0x004fc40000000011 */
[----:B---3--:R-:W-:Y:S02]  /*dd2d0*/  PRMT R5, R20, 0x5410, R19 ;  /* 0x0000541014057816 */ /* 0x008fe40000000013 */
[----:B------:R-:W-:Y:S02]  /*dd2e0*/  PRMT R6, R22, 0x5410, R21 ;  /* 0x0000541016067816 */ /* 0x000fe40000000015 */
[----:B------:R-:W-:-:S05]  /*dd2f0*/  PRMT R7, R24, 0x5410, R23 ;  /* 0x0000541018077816 */ /* 0x000fca0000000017 */
[----:B------:R0:W-:Y:S01]  /*dd300*/  STSM.16.M88.4 [R57], R4 ;  /* 0x0000000439007844 */ /* 0x0001e20000000200 */
[----:B------:R-:W-:-:S03]  /*dd310*/  NOP ;  /* 0x0000000000007918 */ /* 0x000fc60000000000 */
[----:B------:R-:W1:Y:S01]  /*dd320*/  LDS.128 R8, [R57] ;  /* 0x0000000039087984 */ /* 0x000e620000000c00 */
[----:B0-----:R-:W-:Y:S02]  /*dd330*/  PRMT R4, R26, 0x5410, R25 ;  /* 0x000054101a047816 */ /* 0x001fe40000000019 */
[----:B------:R-:W-:Y:S01]  /*dd340*/  PRMT R5, R28, 0x5410, R27 ;  /* 0x000054101c057816 */ /* 0x000fe2000000001b */
[----:B-1----:R-:W-:Y:S04]  /*dd350*/  STL [R1+0x114], R9 ;  /* 0x0001140901007387 */ /* 0x002fe80000100800 */
[----:B------:R-:W-:Y:S04]  /*dd360*/  STL.64 [R1+0x118], R10 ;  /* 0x0001180a01007387 */ /* 0x000fe80000100a00 */
[----:B------:R-:W2:Y:S04]  /*dd370*/  LDL.LU R25, [R1+0x1208] ;  /* 0x0012080001197983 */ /* 0x000ea80000300800 */
[----:B------:R-:W2:Y:S04]  /*dd380*/  LDL.LU R26, [R1+0x1380] ;  /* 0x00138000011a7983 */ /* 0x000ea80000300800 */
[----:B------:R-:W3:Y:S04]  /*dd390*/  LDL.LU R27, [R1+0x1204] ;  /* 0x00120400011b7983 */ /* 0x000ee80000300800 */
[----:B------:R-:W3:Y:S01]  /*dd3a0*/  LDL.LU R28, [R1+0x1370] ;  /* 0x00137000011c7983 */ /* 0x000ee20000300800 */
[----:B----4-:R-:W-:-:S03]  /*dd3b0*/  PRMT R6, R30, 0x5410, R29 ;  /* 0x000054101e067816 */ /* 0x010fc6000000001d */
[----:B------:R-:W4:Y:S04]  /*dd3c0*/  LDL.LU R29, [R1+0x1200] ;  /* 0x00120000011d7983 */ /* 0x000f280000300800 */
[----:B------:R-:W4:Y:S01]  /*dd3d0*/  LDL.LU R30, [R1+0x136c] ;  /* 0x00136c00011e7983 */ /* 0x000f220000300800 */
[----:B------:R-:W-:Y:S01]  /*dd3e0*/  PRMT R7, R43, 0x5410, R42 ;  /* 0x000054102b077816 */ /* 0x000fe2000000002a */
[----:B------:R-:W-:Y:S02]  /*dd3f0*/  NOP ;  /* 0x0000000000007918 */ /* 0x000fe40000000000 */
        /* <DEDUP_REMOVED lines=10> */
[----:B------:R0:W-:Y:S02]  /*dd4a0*/  STSM.16.M88.4 [R57], R4 ;  /* 0x0000000439007844 */ /* 0x0001e40000000200 */
[----:B0-----:R-:W-:-:S02]  /*dd4b0*/  PRMT R4, R32, 0x5410, R31 ;  /* 0x0000541020047816 */ /* 0x001fc4000000001f */
[----:B------:R-:W4:Y:S01]  /*dd4c0*/  LDL.LU R31, [R1+0x11c4] ;  /* 0x0011c400011f7983 */ /* 0x000f220000300800 */
[----:B------:R-:W-:-:S03]  /*dd4d0*/  PRMT R5, R34, 0x5410, R33 ;  /* 0x0000541022057816 */ /* 0x000fc60000000021 */
[----:B------:R-:W4:Y:S01]  /*dd4e0*/  LDL.LU R32, [R1+0x1314] ;  /* 0x0013140001207983 */ /* 0x000f220000300800 */
[----:B------:R-:W-:-:S03]  /*dd4f0*/  PRMT R6, R40, 0x5410, R35 ;  /* 0x0000541028067816 */ /* 0x000fc60000000023 */
[----:B------:R-:W4:Y:S04]  /*dd500*/  LDL.LU R33, [R1+0x11bc] ;  /* 0x0011bc0001217983 */ /* 0x000f280000300800 */
[----:B------:R-:W4:Y:S01]  /*dd510*/  LDL.LU R34, [R1+0x130c] ;  /* 0x00130c0001227983 */ /* 0x000f220000300800 */
[----:B------:R-:W-:Y:S01]  /*dd520*/  PRMT R7, R47, 0x5410, R41 ;  /* 0x000054102f077816 */ /* 0x000fe20000000029 */
[----:B------:R-:W-:Y:S01]  /*dd530*/  IMAD.MOV.U32 R60, RZ, RZ, R8 ;  /* 0x000000ffff3c7224 */ /* 0x000fe200078e0008 */
[----:B------:R-:W-:Y:S01]  /*dd540*/  NOP ;  /* 0x0000000000007918 */ /* 0x000fe20000000000 */
[----:B------:R-:W4:Y:S04]  /*dd550*/  LDL.LU R35, [R1+0x11b8] ;  /* 0x0011b80001237983 */ /* 0x000f280000300800 */
[----:B------:R-:W4:Y:S04]  /*dd560*/  LDL.LU R40, [R1+0x1308] ;  /* 0x0013080001287983 */ /* 0x000f280000300800 */
[----:B------:R-:W4:Y:S04]  /*dd570*/  LDL.LU R41, [R1+0x11b0] ;  /* 0x0011b00001297983 */ /* 0x000f280000300800 */
[----:B------:R-:W4:Y:S04]  /*dd580*/  LDL.LU R47, [R1+0x12fc] ;  /* 0x0012fc00012f7983 */ /* 0x000f280000300800 */
[----:B------:R-:W0:Y:S01]  /*dd590*/  LDS.128 R8, [R57] ;  /* 0x0000000039087984 */ /* 0x000e220000000c00 */
[----:B------:R-:W-:-:S03]  /*dd5a0*/  NOP ;  /* 0x0000000000007918 */ /* 0x000fc60000000000 */
[----:B------:R2:W-:Y:S04]  /*dd5b0*/  STSM.16.M88.4 [R57], R4 ;  /* 0x0000000439007844 */ /* 0x0005e80000000200 */
[----:B0-----:R-:W-:Y:S04]  /*dd5c0*/  STL [R1+0x100], R8 ;  /* 0x0001000801007387 */ /* 0x001fe80000100800 */
[----:B------:R-:W-:Y:S01]  /*dd5d0*/  STL.64 [R1+0x108], R10 ;  /* 0x0001080a01007387 */ /* 0x000fe20000100a00 */
[----:B------:R-:W-:Y:S01]  /*dd5e0*/  IMAD.MOV.U32 R54, RZ, RZ, R9 ;  /* 0x000000ffff367224 */ /* 0x000fe200078e0009 */
[----:B------:R-:W-:-:S02]  /*dd5f0*/  NOP ;  /* 0x0000000000007918 */ /* 0x000fc40000000000 */
[----:B------:R-:W0:Y:S01]  /*dd600*/  LDS.128 R8, [R57] ;  /* 0x0000000039087984 */ /* 0x000e220000000c00 */
[----:B--2---:R-:W-:-:S03]  /*dd610*/  PRMT R4, R26, 0x5410, R25 ;  /* 0x000054101a047816 */ /* 0x004fc60000000019 */
[----:B------:R-:W2:Y:S04]  /*dd620*/  LDL.LU R25, [R1+0x11a0] ;  /* 0x0011a00001197983 */ /* 0x000ea80000300800 */
[----:B------:R-:W2:Y:S01]  /*dd630*/  LDL.LU R26, [R1+0x12bc] ;  /* 0x0012bc00011a7983 */ /* 0x000ea20000300800 */
[----:B---3--:R-:W-:-:S03]  /*dd640*/  PRMT R5, R28, 0x5410, R27 ;  /* 0x000054101c057816 */ /* 0x008fc6000000001b */
        /* <DEDUP_REMOVED lines=9> */
[----:B------:R1:W-:Y:S04]  /*dd6e0*/  STSM.16.M88.4 [R57], R4 ;  /* 0x0000000439007844 */ /* 0x0003e80000000200 */
[----:B0-----:R-:W-:Y:S04]  /*dd6f0*/  STL.64 [R1+0xf0], R8 ;  /* 0x0000f00801007387 */ /* 0x001fe80000100a00 */
[----:B------:R-:W-:Y:S01]  /*dd700*/  STL.64 [R1+0xf8], R10 ;  /* 0x0000f80a01007387 */ /* 0x000fe20000100a00 */
[----:B------:R-:W-:-:S03]  /*dd710*/  NOP ;  /* 0x0000000000007918 */ /* 0x000fc60000000000 */
[----:B------:R-:W0:Y:S01]  /*dd720*/  LDS.128 R8, [R57] ;  /* 0x0000000039087984 */ /* 0x000e220000000c00 */
[----:B-1----:R-:W-:Y:S02]  /*dd730*/  PRMT R4, R18, 0x5410, R17 ;  /* 0x0000541012047816 */ /* 0x002fe40000000011 */
[----:B------:R-:W-:Y:S02]  /*dd740*/  PRMT R5, R20, 0x5410, R19 ;  /* 0x0000541014057816 */ /* 0x000fe40000000013 */
[----:B------:R-:W-:Y:S02]  /*dd750*/  PRMT R6, R22, 0x5410, R21 ;  /* 0x0000541016067816 */ /* 0x000fe40000000015 */
[----:B------:R-:W-:Y:S01]  /*dd760*/  PRMT R7, R24, 0x5410, R23 ;  /* 0x0000541018077816 */ /* 0x000fe20000000017 */
[----:B------:R-:W-:-:S04]  /*dd770*/  NOP ;  /* 0x0000000000007918 */ /* 0x000fc80000000000 */
[----:B------:R1:W-:Y:S02]  /*dd780*/  STSM.16.M88.4 [R57], R4 ;  /* 0x0000000439007844 */ /* 0x0003e40000000200 */
[----:B-1----:R-:W-:Y:S02]  /*dd790*/  PRMT R4, R32, 0x5410, R31 ;  /* 0x0000541020047816 */ /* 0x002fe4000000001f */
[----:B0-----:R-:W-:Y:S04]  /*dd7a0*/  STL.64 [R1+0xe0], R8 ;  /* 0x0000e00801007387 */ /* 0x001fe80000100a00 */
[----:B------:R-:W-:Y:S01]  /*dd7b0*/  STL.64 [R1+0xe8], R10 ;  /* 0x0000e80a01007387 */ /* 0x000fe20000100a00 */
[----:B------:R-:W-:Y:S01]  /*dd7c0*/  PRMT R5, R34, 0x5410, R33 ;  /* 0x0000541022057816 */ /* 0x000fe20000000021 */
[----:B------:R-:W-:-:S02]  /*dd7d0*/  NOP ;  /* 0x0000000000007918 */ /* 0x000fc40000000000 */
[----:B------:R-:W4:Y:S04]  /*dd7e0*/  LDL.LU R31, [R1+0x11ac] ;  /* 0x0011ac00011f7983 */ /* 0x000f280000300800 */
[----:B------:R-:W4:Y:S01]  /*dd7f0*/  LDL.LU R32, [R1+0x12f0] ;  /* 0x0012f00001207983 */ /* 0x000f220000300800 */
[----:B------:R-:W-:-:S03]  /*dd800*/  PRMT R6, R40, 0x5410, R35 ;  /* 0x0000541028067816 */ /* 0x000fc60000000023 */
[----:B------:R-:W4:Y:S04]  /*dd810*/  LDL.LU R33, [R1+0x11a8] ;  /* 0x0011a80001217983 */ /* 0x000f280000300800 */
[----:B------:R-:W4:Y:S01]  /*dd820*/  LDL.LU R34, [R1+0x12e4] ;  /* 0x0012e40001227983 */ /* 0x000f220000300800 */
[----:B------:R-:W-:-:S03]  /*dd830*/  PRMT R7, R47, 0x5410, R41 ;  /* 0x000054102f077816 */ /* 0x000fc60000000029 */
[----:B------:R-:W4:Y:S04]  /*dd840*/  LDL.LU R35, [R1+0x118c] ;  /* 0x00118c0001237983 */ /* 0x000f280000300800 */
[----:B------:R-:W4:Y:S04]  /*dd850*/  LDL.LU R40, [R1+0x12a0] ;  /* 0x0012a00001287983 */ /* 0x000f280000300800 */
[----:B------:R-:W4:Y:S04]  /*dd860*/  LDL.LU R41, [R1+0x117c] ;  /* 0x00117c0001297983 */ /* 0x000f280000300800 */
[----:B------:R-:W4:Y:S04]  /*dd870*/  LDL.LU R47, [R1+0x1288] ;  /* 0x00128800012f7983 */ /* 0x000f280000300800 */
[----:B------:R-:W0:Y:S01]  /*dd880*/  LDS.128 R8, [R57] ;  /* 0x0000000039087984 */ /* 0x000e220000000c00 */
[----:B------:R-:W-:-:S03]  /*dd890*/  NOP ;  /* 0x0000000000007918 */ /* 0x000fc60000000000 */
[----:B------:R-:W-:Y:S04]  /*dd8a0*/  STSM.16.M88.4 [R57], R4 ;  /* 0x0000000439007844 */ /* 0x000fe80000000200 */
[----:B0-----:R-:W-:Y:S04]  /*dd8b0*/  STL.64 [R1+0xd0], R8 ;  /* 0x0000d00801007387 */ /* 0x001fe80000100a00 */
[----:B------:R-:W-:Y:S01]  /*dd8c0*/  STL.64 [R1+0xd8], R10 ;  /* 0x0000d80a01007387 */ /* 0x000fe20000100a00 */
[----:B------:R-:W-:-:S03]  /*dd8d0*/  NOP ;  /* 0x0000000000007918 */ /* 0x000fc60000000000 */
[----:B------:R-:W0:Y:S04]  /*dd8e0*/  LDS.128 R8, [R57] ;  /* 0x0000000039087984 */ /* 0x000e280000000c00 */
[----:B------:R-:W4:Y:S04]  /*dd8f0*/  LDL.LU R17, [R1+0x11c8] ;  /* 0x0011c80001117983 */ /* 0x000f280000300800 */
[----:B------:R-:W4:Y:S04]  /*dd900*/  LDL.LU R18, [R1+0x1324] ;  /* 0x0013240001127983 */ /* 0x000f280000300800 */
[----:B0-----:R-:W-:Y:S04]  /*dd910*/  STL.64 [R1+0xc0], R8 ;  /* 0x0000c00801007387 */ /* 0x001fe80000100a00 */
[----:B------:R-:W-:Y:S01]  /*dd920*/  STL.64 [R1+0xc8], R10 ;  /* 0x0000c80a01007387 */ /* 0x000fe20000100a00 */
[----:B------:R-:W-:-:S03]  /*dd930*/  NOP ;  /* 0x0000000000007918 */ /* 0x000fc60000000000 */
[----:B------:R-:W4:Y:S04]  /*dd940*/  LDL.LU R19, [R1+0x11c0] ;  /* 0x0011c00001137983 */ /* 0x000f280000300800 */
[----:B------:R-:W4:Y:S04]  /*dd950*/  LDL.LU R20, [R1+0x1310] ;  /* 0x0013100001147983 */ /* 0x000f280000300800 */
[----:B------:R-:W4:Y:S04]  /*dd960*/  LDL.LU R21, [R1+0x11b4] ;  /* 0x0011b40001157983 */ /* 0x000f280000300800 */
[----:B------:R-:W4:Y:S04]  /*dd970*/  LDL.LU R22, [R1+0x1304] ;  /* 0x0013040001167983 */ /* 0x000f280000300800 */
[----:B------:R-:W4:Y:S04]  /*dd980*/  LDL.LU R23, [R1+0x1180] ;  /* 0x0011800001177983 */ /* 0x000f280000300800 */
[----:B------:R-:W4:Y:S01]  /*dd990*/  LDL.LU R24, [R1+0x1294] ;  /* 0x0012940001187983 */ /* 0x000f220000300800 */
        /* <DEDUP_REMOVED lines=9> */
[----:B------:R-:W-:-:S03]  /*dda30*/  PRMT R7, R43, 0x5410, R42 ;  /* 0x000054102b077816 */ /* 0x000fc6000000002a */
[----:B------:R-:W4:Y:S04]  /*dda40*/  LDL.LU R42, [R1+0x11dc] ;  /* 0x0011dc00012a7983 */ /* 0x000f280000300800 */
[----:B------:R-:W4:Y:S04]  /*dda50*/  LDL.LU R43, [R1+0x1340] ;  /* 0x00134000012b7983 */ /* 0x000f280000300800 */
[----:B------:R-:W-:Y:S01]  /*dda60*/  STSM.16.M88.4 [R57], R4 ;  /* 0x0000000439007844 */ /* 0x000fe20000000200 */
[----:B------:R-:W-:-:S03]  /*dda70*/  NOP ;  /* 0x0000000000007918 */ /* 0x000fc60000000000 */
[----:B------:R-:W0:Y:S04]  /*dda80*/  LDS.128 R8, [R57] ;  /* 0x0000000039087984 */ /* 0x000e280000000c00 */
[----:B0-----:R-:W-:Y:S04]  /*dda90*/  STL [R1+0xb4], R9 ;  /* 0x0000b40901007387 */ /* 0x001fe80000100800 */
[----:B------:R-:W-:Y:S01]  /*ddaa0*/  STL.64 [R1+0xb8], R10 ;  /* 0x0000b80a01007387 */ /* 0x000fe20000100a00 */
[----:B------:R-:W-:-:S03]  /*ddab0*/  PRMT R4, R32, 0x5410, R31 ;  /* 0x0000541020047816 */ /* 0x000fc6000000001f */
[----:B------:R-:W4:Y:S04]  /*ddac0*/  LDL.LU R31, [R1+0x1214] ;  /* 0x00121400011f7983 */ /* 0x000f280000300800 */
[----:B------:R-:W4:Y:S01]  /*ddad0*/  LDL.LU R32, [R1+0x139c] ;  /* 0x00139c0001207983 */ /* 0x000f220000300800 */
[----:B------:R-:W-:-:S03]  /*ddae0*/  PRMT R5, R34, 0x5410, R33 ;  /* 0x0000541022057816 */ /* 0x000fc60000000021 */
[----:B------:R-:W4:Y:S04]  /*ddaf0*/  LDL.LU R33, [R1+0x1210] ;  /* 0x0012100001217983 */ /* 0x000f280000300800 */
[----:B------:R-:W4:Y:S01]  /*ddb00*/  LDL.LU R34, [R1+0x1390] ;  /* 0x0013900001227983 */ /* 0x000f220000300800 */
[----:B------:R-:W-:-:S03]  /*ddb10*/  PRMT R6, R40, 0x5410, R35 ;  /* 0x0000541028067816 */ /* 0x000fc60000000023 */
[----:B------:R-:W4:Y:S04]  /*ddb20*/  LDL.LU R35, [R1+0x120c] ;  /* 0x00120c0001237983 */ /* 0x000f280000300800 */
[----:B------:R-:W4:Y:S01]  /*ddb30*/  LDL.LU R40, [R1+0x1384] ;  /* 0x0013840001287983 */ /* 0x000f220000300800 */
[----:B------:R-:W-:Y:S01]  /*ddb40*/  PRMT R7, R47, 0x5410, R41 ;  /* 0x000054102f077816 */ /* 0x000fe20000000029 */
[----:B------:R-:W-:Y:S02]  /*ddb50*/  NOP ;  /* 0x0000000000007918 */ /* 0x000fe40000000000 */
[----:B------:R-:W4:Y:S04]  /*ddb60*/  LDL.LU R41, [R1+0x1184] ;  /* 0x0011840001297983 */ /* 0x000f280000300800 */
[----:B------:R-:W4:Y:S01]  /*ddb70*/  LDL.LU R47, [R1+0x129c] ;  /* 0x00129c00012f7983 */ /* 0x000f220000300800 */
[----:B------:R-:W-:-:S03]  /*ddb80*/  IMAD.MOV.U32 R55, RZ, RZ, R8 ;  /* 0x000000ffff377224 */ /* 0x000fc600078e0008 */
[----:B------:R0:W-:Y:S01]  /*ddb90*/  STSM.16.M88.4 [R57], R4 ;  /* 0x0000000439007844 */ /* 0x0001e20000000200 */
[----:B------:R-:W-:-:S03]  /*ddba0*/  NOP ;  /* 0x0000000000007918 */ /* 0x000fc60000000000 */
[----:B------:R-:W1:Y:S01]  /*ddbb0*/  LDS.128 R8, [R57] ;  /* 0x0000000039087984 */ /* 0x000e620000000c00 */
[----:B0-----:R-:W-:-:S03]  /*ddbc0*/  PRMT R4, R18, 0x5410, R17 ;  /* 0x0000541012047816 */ /* 0x001fc60000000011 */
[----:B-1----:R-:W-:Y:S01]  /*ddbd0*/  STL [R1+0xa0], R8 ;  /* 0x0000a00801007387 */ /* 0x002fe20000100800 */
[----:B------:R-:W-:-:S03]  /*ddbe0*/  IMAD.MOV.U32 R51, RZ, RZ, R9 ;  /* 0x000000ffff337224 */ /* 0x000fc600078e0009 */
[----:B------:R-:W-:Y:S01]  /*ddbf0*/  STL.64 [R1+0xa8], R10 ;  /* 0x0000a80a01007387 */ /* 0x000fe20000100a00 */
[----:B------:R-:W-:Y:S01]  /*ddc00*/  NOP ;  /* 0x0000000000007918 */ /* 0x000fe20000000000 */
[----:B------:R-:W-:Y:S02]  /*ddc10*/  PRMT R5, R20, 0x5410, R19 ;  /* 0x0000541014057816 */ /* 0x000fe40000000013 */
[----:B------:R-:W-:Y:S02]  /*ddc20*/  PRMT R6, R22, 0x5410, R21 ;  /* 0x0000541016067816 */ /* 0x000fe40000000015 */
[----:B------:R-:W-:-:S05]  /*ddc30*/  PRMT R7, R24, 0x5410, R23 ;  /* 0x0000541018077816 */ /* 0x000fca0000000017 */
[----:B------:R2:W-:Y:S01]  /*ddc40*/  STSM.16.M88.4 [R57], R4 ;  /* 0x0000000439007844 */ /* 0x0005e20000000200 */
[----:B------:R-:W-:-:S03]  /*ddc50*/  NOP ;  /* 0x0000000000007918 */ /* 0x000fc60000000000 */
[----:B------:R-:W0:Y:S01]  /*ddc60*/  LDS.128 R8, [R57] ;  /* 0x0000000039087984 */ /* 0x000e220000000c00 */
[----:B--2---:R-:W-:-:S03]  /*ddc70*/  PRMT R4, R26, 0x5410, R25 ;  /* 0x000054101a047816 */ /* 0x004fc60000000019 */
[----:B------:R-:W2:Y:S04]  /*ddc80*/  LDL.LU R25, [R1+0x1254] ;  /* 0x0012540001197983 */ /* 0x000ea80000300800 */
[----:B------:R-:W2:Y:S01]  /*ddc90*/  LDL.LU R26, [R1+0x13fc] ;  /* 0x0013fc00011a7983 */ /* 0x000ea20000300800 */
[----:B---3--:R-:W-:-:S03]  /*ddca0*/  PRMT R5, R28, 0x5410, R27 ;  /* 0x000054101c057816 */ /* 0x008fc6000000001b */
[----:B0-----:R-:W-:Y:S04]  /*ddcb0*/  STL.64 [R1+0x90], R8 ;  /* 0x0000900801007387 */ /* 0x001fe80000100a00 */
[----:B------:R-:W-:Y:S01]  /*ddcc0*/  STL.64 [R1+0x98], R10 ;  /* 0x0000980a01007387 */ /* 0x000fe20000100a00 */
[----:B------:R-:W-:-:S03]  /*ddcd0*/  NOP ;  /* 0x0000000000007918 */ /* 0x000fc60000000000 */
[----:B------:R-:W3:Y:S01]  /*ddce0*/  LDL.LU R27, [R1+0x1244] ;  /* 0x00124400011b7983 */ /* 0x000ee20000300800 */
[----:B----4-:R-:W-:-:S03]  /*ddcf0*/  PRMT R6, R30, 0x5410, R29 ;  /* 0x000054101e067816 */ /* 0x010fc6000000001d */
[----:B------:R-:W3:Y:S04]  /*ddd00*/  LDL.LU R28, [R1+0x13d8] ;  /* 0x0013d800011c7983 */ /* 0x000ee80000300800 */
[----:B------:R-:W4:Y:S04]  /*ddd10*/  LDL.LU R29, [R1+0x1240] ;  /* 0x00124000011d7983 */ /* 0x000f280000300800 */
[----:B------:R-:W4:Y:S01]  /*ddd20*/  LDL.LU R30, [R1+0x13d4] ;  /* 0x0013d400011e7983 */ /* 0x000f220000300800 */
[----:B------:R-:W-:-:S03]  /*ddd30*/  PRMT R7, R43, 0x5410, R42 ;  /* 0x000054102b077816 */ /* 0x000fc6000000002a */
        /* <DEDUP_REMOVED lines=10> */
[----:B------:R0:W-:Y:S01]  /*ddde0*/  STSM.16.M88.4 [R57], R4 ;  /* 0x0000000439007844 */ /* 0x0001e20000000200 */
[----:B------:R-:W-:-:S03]  /*dddf0*/  NOP ;  /* 0x0000000000007918 */ /* 0x000fc60000000000 */
[----:B------:R-:W1:Y:S01]  /*dde00*/  LDS.128 R8, [R57] ;  /* 0x0000000039087984 */ /* 0x000e620000000c00 */
[----:B0-----:R-:W-:-:S03]  /*dde10*/  PRMT R4, R32, 0x5410, R31 ;  /* 0x0000541020047816 */ /* 0x001fc6000000001f */
        /* <DEDUP_REMOVED lines=12> */
[----:B-1----:R-:W-:-:S03]  /*ddee0*/  IMAD.MOV.U32 R52, RZ, RZ, R10 ;  /* 0x000000ffff347224 */ /* 0x002fc600078e000a */
[----:B------:R-:W-:Y:S04]  /*ddef0*/  STL.64 [R1+0x80], R8 ;  /* 0x0000800801007387 */ /* 0x000fe80000100a00 */
[----:B------:R2:W-:Y:S04]  /*ddf00*/  STSM.16.M88.4 [R57], R4 ;  /* 0x0000000439007844 */ /* 0x0005e80000000200 */
[----:B------:R-:W-:Y:S01]  /*ddf10*/  STL [R1+0x8c], R11 ;  /* 0x00008c0b01007387 */ /* 0x000fe20000100800 */
[----:B------:R-:W-:-:S03]  /*ddf20*/  NOP ;  /* 0x0000000000007918 */ /* 0x000fc60000000000 */
[----:B------:R-:W0:Y:S01]  /*ddf30*/  LDS.128 R8, [R57] ;  /* 0x0000000039087984 */ /* 0x000e220000000c00 */
[----:B--2---:R-:W-:-:S03]  /*ddf40*/  PRMT R4, R26, 0x5410, R25 ;  /* 0x000054101a047816 */ /* 0x004fc60000000019 */
[----:B------:R-:W2:Y:S04]  /*ddf50*/  LDL.LU R25, [R1+0x12ec] ;  /* 0x0012ec0001197983 */ /* 0x000ea80000300800 */
[----:B------:R-:W2:Y:S04]  /*ddf60*/  LDL.LU R26, [R1+0x14a0] ;  /* 0x0014a000011a7983 */ /* 0x000ea80000300800 */
[----:B0-----:R-:W-:Y:S04]  /*ddf70*/  STL.64 [R1+0x70], R8 ;  /* 0x0000700801007387 */ /* 0x001fe80000100a00 */
[----:B------:R-:W-:Y:S01]  /*ddf80*/  STL.64 [R1+0x78], R10 ;  /* 0x0000780a01007387 */ /* 0x000fe20000100a00 */
[----:B------:R-:W-:Y:S01]  /*ddf90*/  NOP ;  /* 0x0000000000007918 */ /* 0x000fe20000000000 */
[----:B---3--:R-:W-:-:S02]  /*ddfa0*/  PRMT R5, R28, 0x5410, R27 ;  /* 0x000054101c057816 */ /* 0x008fc4000000001b */
[----:B------:R-:W3:Y:S04]  /*ddfb0*/  LDL.LU R27, [R1+0x12d4] ;  /* 0x0012d400011b7983 */ /* 0x000ee80000300800 */
[----:B------:R-:W3:Y:S01]  /*ddfc0*/  LDL.LU R28, [R1+0x147c] ;  /* 0x00147c00011c7983 */ /* 0x000ee20000300800 */
[----:B----4-:R-:W-:-:S03]  /*ddfd0*/  PRMT R6, R30, 0x5410, R29 ;  /* 0x000054101e067816 */ /* 0x010fc6000000001d */
[----:B------:R-:W4:Y:S04]  /*ddfe0*/  LDL.LU R29, [R1+0x12d0] ;  /* 0x0012d000011d7983 */ /* 0x000f280000300800 */
[----:B------:R-:W4:Y:S01]  /*ddff0*/  LDL.LU R30, [R1+0x1478] ;  /* 0x00147800011e7983 */ /* 0x000f220000300800 */
[----:B------:R-:W-:-:S03]  /*de000*/  PRMT R7, R43, 0x5410, R42 ;  /* 0x000054102b077816 */ /* 0x000fc6000000002a */
[----:B------:R-:W4:Y:S04]  /*de010*/  LDL.LU R42, [R1+0x119c] ;  /* 0x00119c00012a7983 */ /* 0x000f280000300800 */
[----:B------:R0:W-:Y:S01]  /*de020*/  STSM.16.M88.4 [R57], R4 ;  /* 0x0000000439007844 */ /* 0x0001e20000000200 */
[----:B------:R-:W-:-:S03]  /*de030*/  NOP ;  /* 0x0000000000007918 */ /* 0x000fc60000000000 */
[----:B------:R-:W1:Y:S04]  /*de040*/  LDS.128 R8, [R57] ;  /* 0x0000000039087984 */ /* 0x000e680000000c00 */
[----:B------:R-:W4:Y:S01]  /*de050*/  LDL.LU R43, [R1+0x12b0] ;  /* 0x0012b000012b7983 */ /* 0x000f220000300800 */
[----:B0-----:R-:W-:Y:S02]  /*de060*/  PRMT R4, R18, 0x5410, R17 ;  /* 0x0000541012047816 */ /* 0x001fe40000000011 */
[----:B------:R-:W-:Y:S02]  /*de070*/  PRMT R5, R20, 0x5410, R19 ;  /* 0x0000541014057816 */ /* 0x000fe40000000013 */
[----:B------:R-:W-:Y:S02]  /*de080*/  PRMT R6, R22, 0x5410, R21 ;  /* 0x0000541016067816 */ /* 0x000fe40000000015 */
[----:B------:R-:W-:Y:S01]  /*de090*/  PRMT R7, R24, 0x5410, R23 ;  /* 0x0000541018077816 */ /* 0x000fe20000000017 */
[----:B------:R-:W-:-:S04]  /*de0a0*/  NOP ;  /* 0x0000000000007918 */ /* 0x000fc80000000000 */
[----:B------:R0:W-:Y:S04]  /*de0b0*/  STSM.16.M88.4 [R57], R4 ;  /* 0x0000000439007844 */ /* 0x0001e80000000200 */
[----:B-1----:R-:W-:Y:S04]  /*de0c0*/  STL.64 [R1+0x60], R8 ;  /* 0x0000600801007387 */ /* 0x002fe80000100a00 */
[----:B------:R-:W-:Y:S01]  /*de0d0*/  STL.64 [R1+0x68], R10 ;  /* 0x0000680a01007387 */ /* 0x000fe20000100a00 */
[----:B------:R-:W-:-:S03]  /*de0e0*/  NOP ;  /* 0x0000000000007918 */ /* 0x000fc60000000000 */
[----:B------:R-:W1:Y:S01]  /*de0f0*/  LDS.128 R8, [R57] ;  /* 0x0000000039087984 */ /* 0x000e620000000c00 */
[----:B0-----:R-:W-:Y:S02]  /*de100*/  PRMT R4, R32, 0x5410, R31 ;  /* 0x0000541020047816 */ /* 0x001fe4000000001f */
[----:B------:R-:W-:Y:S02]  /*de110*/  PRMT R5, R34, 0x5410, R33 ;  /* 0x0000541022057816 */ /* 0x000fe40000000021 */
[----:B------:R-:W-:Y:S01]  /*de120*/  PRMT R6, R40, 0x5410, R35 ;  /* 0x0000541028067816 */ /* 0x000fe20000000023 */
[----:B-1----:R-:W-:Y:S04]  /*de130*/  STL [R1+0x54], R9 ;  /* 0x0000540901007387 */ /* 0x002fe80000100800 */
[----:B------:R-:W-:Y:S04]  /*de140*/  STL.64 [R1+0x58], R10 ;  /* 0x0000580a01007387 */ /* 0x000fe80000100a00 */
[----:B------:R-:W4:Y:S04]  /*de150*/  LDL.LU R31, [R1+0x1320] ;  /* 0x00132000011f7983 */ /* 0x000f280000300800 */
[----:B------:R-:W4:Y:S04]  /*de160*/  LDL.LU R32, [R1+0x14b8] ;  /* 0x0014b80001207983 */ /* 0x000f280000300800 */
[----:B------:R-:W4:Y:S04]  /*de170*/  LDL.LU R33, [R1+0x131c] ;  /* 0x00131c0001217983 */ /* 0x000f280000300800 */
[----:B------:R-:W4:Y:S01]  /*de180*/  LDL.LU R34, [R1+0x14b4] ;  /* 0x0014b40001227983 */ /* 0x000f220000300800 */
[----:B------:R-:W-:Y:S01]  /*de190*/  PRMT R7, R47, 0x5410, R41 ;  /* 0x000054102f077816 */ /* 0x000fe20000000029 */
[----:B------:R-:W-:-:S02]  /*de1a0*/  NOP ;  /* 0x0000000000007918 */ /* 0x000fc40000000000 */
[----:B------:R-:W4:Y:S04]  /*de1b0*/  LDL.LU R35, [R1+0x1318] ;  /* 0x0013180001237983 */ /* 0x000f280000300800 */
[----:B------:R-:W4:Y:S04]  /*de1c0*/  LDL.LU R40, [R1+0x14b0] ;  /* 0x0014b00001287983 */ /* 0x000f280000300800 */
[----:B------:R-:W4:Y:S04]  /*de1d0*/  LDL.LU R41, [R1+0x1300] ;  /* 0x0013000001297983 */ /* 0x000f280000300800 */
[----:B------:R-:W4:Y:S01]  /*de1e0*/  LDL.LU R47, [R1+0x14a8] ;  /* 0x0014a800012f7983 */ /* 0x000f220000300800 */
[----:B------:R-:W-:-:S03]  /*de1f0*/  IMAD.MOV.U32 R53, RZ, RZ, R8 ;  /* 0x000000ffff357224 */ /* 0x000fc600078e0008 */
[----:B------:R-:W-:Y:S01]  /*de200*/  STSM.16.M88.4 [R57], R4 ;  /* 0x0000000439007844 */ /* 0x000fe20000000200 */
[----:B------:R-:W-:-:S03]  /*de210*/  NOP ;  /* 0x0000000000007918 */ /* 0x000fc60000000000 */
[----:B------:R-:W0:Y:S04]  /*de220*/  LDS.128 R8, [R57] ;  /* 0x0000000039087984 */ /* 0x000e280000000c00 */
[----:B------:R-:W-:Y:S04]  /*de230*/  STL.64 [R1+0x43d0], R52 ;  /* 0x0043d03401007387 */ /* 0x000fe80000100a00 */
        /* <DEDUP_REMOVED lines=21> */
[----:B------:R-:W2:Y:S04]  /*de390*/  LDL.LU R42, [R1+0x1354] ;  /* 0x00135400012a7983 */ /* 0x000ea80000300800 */
[----:B------:R0:W-:Y:S01]  /*de3a0*/  STSM.16.M88.4 [R57], R4 ;  /* 0x0000000439007844 */ /* 0x0001e20000000200 */
[----:B------:R-:W-:-:S03]  /*de3b0*/  NOP ;  /* 0x0000000000007918 */ /* 0x000fc60000000000 */
[----:B------:R-:W1:Y:S04]  /*de3c0*/  LDS.128 R8, [R57] ;  /* 0x0000000039087984 */ /* 0x000e680000000c00 */
[----:B------:R-:W2:Y:S01]  /*de3d0*/  LDL.LU R43, [R1+0x14c8] ;  /* 0x0014c800012b7983 */ /* 0x000ea20000300800 */
[----:B0-----:R-:W-:-:S03]  /*de3e0*/  PRMT R4, R32, 0x5410, R31 ;  /* 0x0000541020047816 */ /* 0x001fc6000000001f */
[----:B------:R-:W4:Y:S04]  /*de3f0*/  LDL.LU R31, [R1+0x1394] ;  /* 0x00139400011f7983 */ /* 0x000f280000300800 */
[----:B------:R-:W4:Y:S01]  /*de400*/  LDL.LU R32, [R1+0x14e0] ;  /* 0x0014e00001207983 */ /* 0x000f220000300800 */
[----:B------:R-:W-:-:S03]  /*de410*/  PRMT R5, R34, 0x5410, R33 ;  /* 0x0000541022057816 */ /* 0x000fc60000000021 */
[----:B-1----:R-:W-:Y:S04]  /*de420*/  STL [R1+0x30], R8 ;  /* 0x0000300801007387 */ /* 0x002fe80000100800 */
[----:B------:R-:W-:Y:S04]  /*de430*/  STL.64 [R1+0x38], R10 ;  /* 0x0000380a01007387 */ /* 0x000fe80000100a00 */
[----:B------:R-:W4:Y:S01]  /*de440*/  LDL.LU R33, [R1+0x138c] ;  /* 0x00138c0001217983 */ /* 0x000f220000300800 */
[----:B------:R-:W-:-:S03]  /*de450*/  PRMT R6, R40, 0x5410, R35 ;  /* 0x0000541028067816 */ /* 0x000fc60000000023 */
[----:B------:R-:W4:Y:S04]  /*de460*/  LDL.LU R34, [R1+0x14dc] ;  /* 0x0014dc0001227983 */ /* 0x000f280000300800 */
[----:B------:R-:W4:Y:S01]  /*de470*/  LDL.LU R35, [R1+0x1388] ;  /* 0x0013880001237983 */ /* 0x000f220000300800 */
[----:B------:R-:W-:Y:S01]  /*de480*/  PRMT R7, R47, 0x5410, R41 ;  /* 0x000054102f077816 */ /* 0x000fe20000000029 */
[----:B------:R-:W-:Y:S02]  /*de490*/  NOP ;  /* 0x0000000000007918 */ /* 0x000fe40000000000 */
[----:B------:R-:W4:Y:S04]  /*de4a0*/  LDL.LU R40, [R1+0x14d8] ;  /* 0x0014d80001287983 */ /* 0x000f280000300800 */
[----:B------:R-:W4:Y:S04]  /*de4b0*/  LDL.LU R41, [R1+0x140] ;  /* 0x0001400001297983 */ /* 0x000f280000300800 */
[----:B------:R-:W4:Y:S01]  /*de4c0*/  LDL.LU R47, [R1+0x116c] ;  /* 0x00116c00012f7983 */ /* 0x000f220000300800 */
[----:B------:R-:W-:-:S03]  /*de4d0*/  IMAD.MOV.U32 R2, RZ, RZ, R9 ;  /* 0x000000ffff027224 */ /* 0x000fc600078e0009 */
[----:B------:R0:W-:Y:S01]  /*de4e0*/  STSM.16.M88.4 [R57], R4 ;  /* 0x0000000439007844 */ /* 0x0001e20000000200 */
[----:B------:R-:W-:-:S03]  /*de4f0*/  NOP ;  /* 0x0000000000007918 */ /* 0x000fc60000000000 */
[----:B------:R-:W1:Y:S01]  /*de500*/  LDS.128 R8, [R57] ;  /* 0x0000000039087984 */ /* 0x000e620000000c00 */
[----:B0-----:R-:W-:Y:S02]  /*de510*/  PRMT R4, R18, 0x5410, R17 ;  /* 0x0000541012047816 */ /* 0x001fe40000000011 */
[----:B------:R-:W-:Y:S01]  /*de520*/  PRMT R5, R20, 0x5410, R19 ;  /* 0x0000541014057816 */ /* 0x000fe20000000013 */
[----:B-1----:R-:W-:Y:S01]  /*de530*/  STL.64 [R1+0x20], R8 ;  /* 0x0000200801007387 */ /* 0x002fe20000100a00 */
[----:B------:R-:W-:Y:S01]  /*de540*/  IMAD.MOV.U32 R3, RZ, RZ, R10 ;  /* 0x000000ffff037224 */ /* 0x000fe200078e000a */
[----:B------:R-:W-:Y:S02]  /*de550*/  PRMT R6, R22, 0x5410, R21 ;  /* 0x0000541016067816 */ /* 0x000fe40000000015 */
[----:B------:R-:W-:Y:S01]  /*de560*/  STL [R1+0x2c], R11 ;  /* 0x00002c0b01007387 */ /* 0x000fe20000100800 */
[----:B------:R-:W-:Y:S01]  /*de570*/  NOP ;  /* 0x0000000000007918 */ /* 0x000fe20000000000 */
[----:B------:R-:W-:-:S05]  /*de580*/  PRMT R7, R24, 0x5410, R23 ;  /* 0x0000541018077816 */ /* 0x000fca0000000017 */
[----:B------:R-:W-:Y:S01]  /*de590*/  STSM.16.M88.4 [R57], R4 ;  /* 0x0000000439007844 */ /* 0x000fe20000000200 */
[----:B------:R-:W-:-:S03]  /*de5a0*/  NOP ;  /* 0x0000000000007918 */ /* 0x000fc60000000000 */
[----:B------:R-:W0:Y:S04]  /*de5b0*/  LDS.128 R8, [R57] ;  /* 0x0000000039087984 */ /* 0x000e280000000c00 */
[----:B------:R-:W-:Y:S01]  /*de5c0*/  STL.64 [R1+0x43c0], R2 ;  /* 0x0043c00201007387 */ /* 0x000fe20000100a00 */
[----:B0-----:R-:W-:Y:S01]  /*de5d0*/  IMAD.MOV.U32 R48, RZ, RZ, R11 ;  /* 0x000000ffff307224 */ /* 0x001fe200078e000b */
[----:B---3--:R-:W-:Y:S02]  /*de5e0*/  PRMT R5, R28, 0x5410, R27 ;  /* 0x000054101c057816 */ /* 0x008fe4000000001b */
[----:B--2---:R-:W-:Y:S02]  /*de5f0*/  PRMT R7, R43, 0x5410, R42 ;  /* 0x000054102b077816 */ /* 0x004fe4000000002a */
[----:B------:R-:W2:Y:S04]  /*de600*/  LDL.LU R42, [R1+0x13b8] ;  /* 0x0013b800012a7983 */ /* 0x000ea80000300800 */
[----:B------:R-:W2:Y:S04]  /*de610*/  LDL.LU R43, [R1+0x14f0] ;  /* 0x0014f000012b7983 */ /* 0x000ea80000300800 */
[----:B------:R4:W-:Y:S04]  /*de620*/  STL.64 [R1+0x10], R8 ;  /* 0x0000100801007387 */ /* 0x0009e80000100a00 */
        /* <DEDUP_REMOVED lines=9> */
[----:B----4-:R-:W-:-:S03]  /*de6c0*/  PRMT R9, R34, 0x5410, R33 ;  /* 0x0000541022097816 */ /* 0x010fc60000000021 */
[----:B------:R-:W4:Y:S04]  /*de6d0*/  LDL.LU R33, [R1+0x13c4] ;  /* 0x0013c40001217983 */ /* 0x000f280000300800 */
[----:B------:R-:W4:Y:S01]  /*de6e0*/  LDL.LU R34, [R1+0x14f8] ;  /* 0x0014f80001227983 */ /* 0x000f220000300800 */
[----:B0-----:R-:W-:-:S03]  /*de6f0*/  PRMT R10, R40, 0x5410, R35 ;  /* 0x00005410280a7816 */ /* 0x001fc60000000023 */
[----:B------:R-:W3:Y:S01]  /*de700*/  LDL.LU R35, [R1+0x13bc] ;  /* 0x0013bc0001237983 */ /* 0x000ee20000300800 */
[----:B------:R-:W-:-:S03]  /*de710*/  PRMT R11, R47, 0x5410, R41 ;  /* 0x000054102f0b7816 */ /* 0x000fc60000000029 */
[----:B------:R-:W3:Y:S01]  /*de720*/  LDL.LU R47, [R1+0x14f4] ;  /* 0x0014f400012f7983 */ /* 0x000ee20000300800 */
[----:B------:R-:W-:Y:S02]  /*de730*/  PRMT R4, R26, 0x5410, R25 ;  /* 0x000054101a047816 */ /* 0x000fe40000000019 */
[----:B------:R-:W-:Y:S01]  /*de740*/  PRMT R6, R30, 0x5410, R29 ;  /* 0x000054101e067816 */ /* 0x000fe2000000001d */
[----:B------:R-:W-:-:S04]  /*de750*/  NOP ;  /* 0x0000000000007918 */ /* 0x000fc80000000000 */
[----:B------:R-:W-:Y:S01]  /*de760*/  STSM.16.M88.4 [R57], R4 ;  /* 0x0000000439007844 */ /* 0x000fe20000000200 */
[----:B------:R-:W-:-:S03]  /*de770*/  NOP ;  /* 0x0000000000007918 */ /* 0x000fc60000000000 */
[----:B------:R-:W0:Y:S01]  /*de780*/  LDS.128 R4, [R57] ;  /* 0x0000000039047984 */ /* 0x000e220000000c00 */
[----:B------:R-:W-:Y:S01]  /*de790*/  PRMT R8, R32, 0x5410, R31 ;  /* 0x0000541020087816 */ /* 0x000fe2000000001f */
[----:B------:R-:W-:Y:S02]  /*de7a0*/  NOP ;  /* 0x0000000000007918 */ /* 0x000fe40000000000 */
[----:B------:R-:W3:Y:S04]  /*de7b0*/  LDL.LU R40, [R1+0x144] ;  /* 0x0001440001287983 */ /* 0x000ee80000300800 */
[----:B------:R-:W3:Y:S04]  /*de7c0*/  LDL.LU R41, [R1+0x1170] ;  /* 0x0011700001297983 */ /* 0x000ee80000300800 */
[----:B------:R-:W-:Y:S01]  /*de7d0*/  STSM.16.M88.4 [R57], R8 ;  /* 0x0000000839007844 */ /* 0x000fe20000000200 */
[----:B------:R-:W-:Y:S01]  /*de7e0*/  NOP ;  /* 0x0000000000007918 */ /* 0x000fe20000000000 */
[----:B0-----:R-:W-:-:S02]  /*de7f0*/  IMAD.MOV.U32 R49, RZ, RZ, R6 ;  /* 0x000000ffff317224 */ /* 0x001fc400078e0006 */
[----:B------:R-:W-:Y:S01]  /*de800*/  STL.64 [R1], R4 ;  /* 0x0000000401007387 */ /* 0x000fe20000100a00 */
[----:B------:R-:W-:-:S03]  /*de810*/  IMAD.MOV.U32 R50, RZ, RZ, R7 ;  /* 0x000000ffff327224 */ /* 0x000fc600078e0007 */
[----:B------:R-:W0:Y:S04]  /*de820*/  LDS.128 R4, [R57] ;  /* 0x0000000039047984 */ /* 0x000e280000000c00 */
[----:B------:R-:W-:Y:S04]  /*de830*/  STL.64 [R1+0x43e0], R50 ;  /* 0x0043e03201007387 */ /* 0x000fe80000100a00 */
[----:B------:R-:W-:Y:S04]  /*de840*/  STL.64 [R1+0x43a0], R48 ;  /* 0x0043a03001007387 */ /* 0x000fe80000100a00 */
[----:B------:R-:W3:Y:S04]  /*de850*/  LDL.LU R25, [R1+0x13e8] ;  /* 0x0013e80001197983 */ /* 0x000ee80000300800 */
[----:B------:R-:W3:Y:S04]  /*de860*/  LDL.LU R26, [R1+0x150c] ;  /* 0x00150c00011a7983 */ /* 0x000ee80000300800 */
[----:B------:R-:W3:Y:S04]  /*de870*/  LDL.LU R29, [R1+0x13e4] ;  /* 0x0013e400011d7983 */ /* 0x000ee80000300800 */
[----:B------:R-:W3:Y:S04]  /*de880*/  LDL.LU R30, [R1+0x1508] ;  /* 0x00150800011e7983 */ /* 0x000ee80000300800 */
[----:B------:R-:W3:Y:S04]  /*de890*/  LDL.LU R31, [R1+0x13e0] ;  /* 0x0013e000011f7983 */ /* 0x000ee80000300800 */
[----:B------:R-:W3:Y:S01]  /*de8a0*/  LDL.LU R32, [R1+0x1504] ;  /* 0x0015040001207983 */ /* 0x000ee20000300800 */
[----:B--2---:R-:W-:-:S03]  /*de8b0*/  PRMT R12, R43, 0x5410, R42 ;  /* 0x000054102b0c7816 */ /* 0x004fc6000000002a */
[----:B------:R-:W2:Y:S04]  /*de8c0*/  LDL.LU R42, [R1+0x13dc] ;  /* 0x0013dc00012a7983 */ /* 0x000ea80000300800 */
[----:B------:R-:W2:Y:S04]  /*de8d0*/  LDL.LU R43, [R1+0x1500] ;  /* 0x00150000012b7983 */ /* 0x000ea80000300800 */
[----:B0-----:R-:W-:Y:S04]  /*de8e0*/  STL.64 [R1+0x4390], R4 ;  /* 0x0043900401007387 */ /* 0x001fe80000100a00 */
[----:B------:R-:W-:Y:S01]  /*de8f0*/  STL.64 [R1+0x4388], R6 ;  /* 0x0043880601007387 */ /* 0x000fe20000100a00 */
[----:B----4-:R-:W-:-:S03]  /*de900*/  PRMT R17, R34, 0x5410, R33 ;  /* 0x0000541022117816 */ /* 0x010fc60000000021 */
[----:B------:R-:W4:Y:S04]  /*de910*/  LDL.LU R33, [R1+0x1408] ;  /* 0x0014080001217983 */ /* 0x000f280000300800 */
[----:B------:R-:W4:Y:S01]  /*de920*/  LDL.LU R34, [R1+0x1518] ;  /* 0x0015180001227983 */ /* 0x000f220000300800 */
[----:B---3--:R-:W-:-:S03]  /*de930*/  PRMT R18, R47, 0x5410, R35 ;  /* 0x000054102f127816 */ /* 0x008fc60000000023 */
[----:B------:R-:W3:Y:S04]  /*de940*/  LDL.LU R35, [R1+0x13f8] ;  /* 0x0013f80001237983 */ /* 0x000ee80000300800 */
[----:B------:R-:W3:Y:S01]  /*de950*/  LDL.LU R47, [R1+0x1514] ;  /* 0x00151400012f7983 */ /* 0x000ee20000300800 */
[----:B------:R-:W-:Y:S02]  /*de960*/  PRMT R13, R20, 0x5410, R19 ;  /* 0x00005410140d7816 */ /* 0x000fe40000000013 */
[----:B------:R-:W-:Y:S02]  /*de970*/  PRMT R14, R22, 0x5410, R21 ;  /* 0x00005410160e7816 */ /* 0x000fe40000000015 */
[----:B------:R-:W-:Y:S01]  /*de980*/  PRMT R15, R24, 0x5410, R23 ;  /* 0x00005410180f7816 */ /* 0x000fe20000000017 */
[----:B------:R-:W-:-:S04]  /*de990*/  NOP ;  /* 0x0000000000007918 */ /* 0x000fc80000000000 */
[----:B------:R-:W-:Y:S01]  /*de9a0*/  STSM.16.M88.4 [R57], R12 ;  /* 0x0000000c39007844 */ /* 0x000fe20000000200 */
[----:B------:R-:W-:-:S03]  /*de9b0*/  NOP ;  /* 0x0000000000007918 */ /* 0x000fc60000000000 */
[----:B------:R-:W0:Y:S01]  /*de9c0*/  LDS.128 R8, [R57] ;  /* 0x0000000039087984 */ /* 0x000e220000000c00 */
[----:B------:R-:W-:Y:S02]  /*de9d0*/  PRMT R16, R28, 0x5410, R27 ;  /* 0x000054101c107816 */ /* 0x000fe4000000001b */
[----:B------:R-:W-:Y:S01]  /*de9e0*/  PRMT R19, R41, 0x5410, R40 ;  /* 0x0000541029137816 */ /* 0x000fe20000000028 */
[----:B------:R-:W3:Y:S01]  /*de9f0*/  LDL.LU R27, [R1+0x13f4] ;  /* 0x0013f400011b7983 */ /* 0x000ee20000300800 */
[----:B------:R-:W-:-:S03]  /*dea00*/  NOP ;  /* 0x0000000000007918 */ /* 0x000fc60000000000 */
[----:B------:R-:W3:Y:S04]  /*dea10*/  LDL.LU R28, [R1+0x1510] ;  /* 0x00151000011c7983 */ /* 0x000ee80000300800 */
[----:B------:R-:W3:Y:S04]  /*dea20*/  LDL.LU R40, [R1+0x148] ;  /* 0x0001480001287983 */ /* 0x000ee80000300800 */
[----:B------:R-:W3:Y:S04]  /*dea30*/  LDL.LU R41, [R1+0x1174] ;  /* 0x0011740001297983 */ /* 0x000ee80000300800 */
[----:B------:R-:W-:Y:S01]  /*dea40*/  STSM.16.M88.4 [R57], R16 ;  /* 0x0000001039007844 */ /* 0x000fe20000000200 */
[----:B------:R-:W-:-:S03]  /*dea50*/  NOP ;  /* 0x0000000000007918 */ /* 0x000fc60000000000 */
[----:B------:R-:W1:Y:S04]  /*dea60*/  LDS.128 R12, [R57] ;  /* 0x00000000390c7984 */ /* 0x000e680000000c00 */
[----:B0-----:R-:W-:Y:S04]  /*dea70*/  STL.64 [R1+0x4360], R8 ;  /* 0x0043600801007387 */ /* 0x001fe80000100a00 */
[----:B------:R-:W-:Y:S01]  /*dea80*/  STL.64 [R1+0x4358], R10 ;  /* 0x0043580a01007387 */ /* 0x000fe20000100a00 */
[----:B------:R-:W-:Y:S02]  /*dea90*/  PRMT R21, R30, 0x5410, R29 ;  /* 0x000054101e157816 */ /* 0x000fe4000000001d */
[----:B------:R-:W-:-:S02]  /*deaa0*/  PRMT R22, R32, 0x5410, R31 ;  /* 0x0000541020167816 */ /* 0x000fc4000000001f */
[----:B------:R-:W-:Y:S02]  /*deab0*/  PRMT R20, R26, 0x5410, R25 ;  /* 0x000054101a147816 */ /* 0x000fe40000000019 */
[----:B--2---:R-:W-:Y:S01]  /*deac0*/  PRMT R23, R43, 0x5410, R42 ;  /* 0x000054102b177816 */ /* 0x004fe2000000002a */
[----:B------:R-:W-:Y:S01]  /*dead0*/  NOP ;  /* 0x0000000000007918 */ /* 0x000fe20000000000 */
        /* <DEDUP_REMOVED lines=8> */
[----:B-1----:R-:W-:Y:S04]  /*deb60*/  STL.64 [R1+0x4368], R12 ;  /* 0x0043680c01007387 */ /* 0x002fe80000100a00 */
[----:B------:R-:W-:Y:S04]  /*deb70*/  STL.64 [R1+0x4350], R14 ;  /* 0x0043500e01007387 */ /* 0x000fe80000100a00 */
[----:B------:R-:W2:Y:S04]  /*deb80*/  LDL.LU R49, [R1+0x1438] ;  /* 0x0014380001317983 */ /* 0x000ea80000300800 */
[----:B------:R-:W2:Y:S04]  /*deb90*/  LDL.LU R32, [R1+0x1534] ;  /* 0x0015340001207983 */ /* 0x000ea80000300800 */
[----:B------:R-:W2:Y:S01]  /*deba0*/  LDL.LU R53, [R1+0x1434] ;  /* 0x0014340001357983 */ /* 0x000ea20000300800 */
[----:B----4-:R-:W-:-:S03]  /*debb0*/  PRMT R24, R34, 0x5410, R33 ;  /* 0x0000541022187816 */ /* 0x010fc60000000021 */
[----:B------:R-:W4:Y:S04]  /*debc0*/  LDL.LU R33, [R1+0x1530] ;  /* 0x0015300001217983 */ /* 0x000f280000300800 */
[----:B------:R-:W4:Y:S04]  /*debd0*/  LDL.LU R50, [R1+0x1430] ;  /* 0x0014300001327983 */ /* 0x000f280000300800 */
[----:B------:R-:W4:Y:S01]  /*debe0*/  LDL.LU R34, [R1+0x152c] ;  /* 0x00152c0001227983 */ /* 0x000f220000300800 */
[----:B---3--:R-:W-:-:S03]  /*debf0*/  PRMT R25, R47, 0x5410, R35 ;  /* 0x000054102f197816 */ /* 0x008fc60000000023 */
[----:B------:R-:W3:Y:S04]  /*dec00*/  LDL.LU R35, [R1+0x1160] ;  /* 0x0011600001237983 */ /* 0x000ee80000300800 */
[----:B------:R-:W3:Y:S04]  /*dec10*/  LDL.LU R47, [R1+0x1178] ;  /* 0x00117800012f7983 */ /* 0x000ee80000300800 */
[----:B------:R-:W-:Y:S01]  /*dec20*/  STSM.16.M88.4 [R57], R20 ;  /* 0x0000001439007844 */ /* 0x000fe20000000200 */
[----:B------:R-:W-:-:S03]  /*dec30*/  NOP ;  /* 0x0000000000007918 */ /* 0x000fc60000000000 */
[----:B------:R-:W0:Y:S01]  /*dec40*/  LDS.128 R16, [R57] ;  /* 0x0000000039107984 */ /* 0x000e220000000c00 */
[----:B------:R-:W-:Y:S02]  /*dec50*/  PRMT R26, R28, 0x5410, R27 ;  /* 0x000054101c1a7816 */ /* 0x000fe4000000001b */
[----:B------:R-:W-:Y:S01]  /*dec60*/  PRMT R27, R41, 0x5410, R40 ;  /* 0x00005410291b7816 */ /* 0x000fe20000000028 */
[----:B------:R-:W-:-:S04]  /*dec70*/  NOP ;  /* 0x0000000000007918 */ /* 0x000fc80000000000 */
[----:B------:R-:W-:Y:S01]  /*dec80*/  STSM.16.M88.4 [R57], R24 ;  /* 0x0000001839007844 */ /* 0x000fe20000000200 */
[----:B------:R-:W-:-:S03]  /*dec90*/  NOP ;  /* 0x0000000000007918 */ /* 0x000fc60000000000 */
[----:B------:R-:W1:Y:S04]  /*deca0*/  LDS.128 R20, [R57] ;  /* 0x0000000039147984 */ /* 0x000e680000000c00 */
[----:B0-----:R-:W-:Y:S04]  /*decb0*/  STL.64 [R1+0x4378], R16 ;  /* 0x0043781001007387 */ /* 0x001fe80000100a00 */
[----:B------:R-:W-:Y:S04]  /*decc0*/  STL.64 [R1+0x4370], R18 ;  /* 0x0043701201007387 */ /* 0x000fe80000100a00 */
        /* <DEDUP_REMOVED lines=8> */
[----:B------:R-:W2:Y:S04]  /*ded50*/  LDL.LU R43, [R1+0x1538] ;  /* 0x00153800012b7983 */ /* 0x000ea80000300800 */
[----:B-1----:R-:W-:Y:S04]  /*ded60*/  STL.64 [R1+0x43e8], R20 ;  /* 0x0043e81401007387 */ /* 0x002fe80000100a00 */
[----:B------:R-:W-:Y:S01]  /*ded70*/  STL.64 [R1+0x43b0], R22 ;  /* 0x0043b01601007387 */ /* 0x000fe20000100a00 */
[----:B----4-:R-:W-:-:S03]  /*ded80*/  PRMT R33, R33, 0x5410, R53 ;  /* 0x0000541021217816 */ /* 0x010fc60000000035 */
[----:B------:R-:W4:Y:S04]  /*ded90*/  LDL.LU R53, [R1+0x9ac] ;  /* 0x0009ac0001357983 */ /* 0x000f280000300800 */
[----:B------:R-:W4:Y:S01]  /*deda0*/  LDL.LU R9, [R1+0x146c] ;  /* 0x00146c0001097983 */ /* 0x000f220000300800 */
[----:B---3--:R-:W-:-:S03]  /*dedb0*/  PRMT R35, R47, 0x5410, R35 ;  /* 0x000054102f237816 */ /* 0x008fc60000000023 */
[----:B------:R-:W3:Y:S04]  /*dedc0*/  LDL.LU R47, [R1+0x1548] ;  /* 0x00154800012f7983 */ /* 0x000ee80000300800 */
[----:B------:R-:W3:Y:S04]  /*dedd0*/  LDL.LU R12, [R1+0x1494] ;  /* 0x00149400010c7983 */ /* 0x000ee80000300800 */
[----:B------:R-:W3:Y:S04]  /*dede0*/  LDL.LU R13, [R1+0x1558] ;  /* 0x00155800010d7983 */ /* 0x000ee80000300800 */
[----:B------:R-:W3:Y:S04]  /*dedf0*/  LDL.LU R6, [R1+0x148c] ;  /* 0x00148c0001067983 */ /* 0x000ee80000300800 */
[----:B------:R-:W3:Y:S01]  /*dee00*/  LDL.LU R7, [R1+0x1554] ;  /* 0x0015540001077983 */ /* 0x000ee20000300800 */
[----:B------:R-:W-:-:S02]  /*dee10*/  PRMT R29, R29, 0x5410, R4 ;  /* 0x000054101d1d7816 */ /* 0x000fc40000000004 */
[----:B------:R-:W-:Y:S01]  /*dee20*/  PRMT R30, R30, 0x5410, R5 ;  /* 0x000054101e1e7816 */ /* 0x000fe20000000005 */
[----:B------:R-:W3:Y:S01]  /*dee30*/  LDL.LU R4, [R1+0x1470] ;  /* 0x0014700001047983 */ /* 0x000ee20000300800 */
[----:B------:R-:W-:Y:S02]  /*dee40*/  PRMT R34, R34, 0x5410, R50 ;  /* 0x0000541022227816 */ /* 0x000fe40000000032 */
[----:B------:R-:W-:Y:S01]  /*dee50*/  PRMT R31, R31, 0x5410, R48 ;  /* 0x000054101f1f7816 */ /* 0x000fe20000000030 */
[----:B------:R-:W3:Y:S01]  /*dee60*/  LDL.LU R5, [R1+0x154c] ;  /* 0x00154c0001057983 */ /* 0x000ee20000300800 */
[----:B------:R-:W-:Y:S01]  /*dee70*/  PRMT R32, R32, 0x5410, R49 ;  /* 0x0000541020207816 */ /* 0x000fe20000000031 */
[----:B------:R-:W-:Y:S02]  /*dee80*/  NOP ;  /* 0x0000000000007918 */ /* 0x000fe40000000000 */
[----:B------:R-:W3:Y:S04]  /*dee90*/  LDL.LU R50, [R1+0x1164] ;  /* 0x0011640001327983 */ /* 0x000ee80000300800 */
[----:B------:R-:W3:Y:S04]  /*deea0*/  LDL.LU R48, [R1+0x14ac] ;  /* 0x0014ac0001307983 */ /* 0x000ee80000300800 */
[----:B------:R-:W3:Y:S04]  /*deeb0*/  LDL.LU R49, [R1+0x1560] ;  /* 0x0015600001317983 */ /* 0x000ee80000300800 */
[----:B------:R-:W3:Y:S04]  /*deec0*/  LDL.LU R10, [R1+0x14a4] ;  /* 0x0014a400010a7983 */ /* 0x000ee80000300800 */
[----:B------:R-:W3:Y:S04]  /*deed0*/  LDL.LU R11, [R1+0x155c] ;  /* 0x00155c00010b7983 */ /* 0x000ee80000300800 */
[----:B------:R-:W-:Y:S01]  /*deee0*/  STSM.16.M88.4 [R57], R28 ;  /* 0x0000001c39007844 */ /* 0x000fe20000000200 */
[----:B------:R-:W-:-:S03]  /*deef0*/  NOP ;  /* 0x0000000000007918 */ /* 0x000fc60000000000 */
[----:B------:R-:W0:Y:S01]  /*def00*/  LDS.128 R24, [R57] ;  /* 0x0000000039187984 */ /* 0x000e220000000c00 */
[----:B------:R-:W-:Y:S01]  /*def10*/  NOP ;  /* 0x0000000000007918 */ /* 0x000fe20000000000 */
[----:B------:R-:W-:Y:S02]  /*def20*/  PRMT R40, R40, 0x5410, R51 ;  /* 0x0000541028287816 */ /* 0x000fe40000000033 */
[----:B------:R-:W3:Y:S01]  /*def30*/  LDL.LU R51, [R1+0x1474] ;  /* 0x0014740001337983 */ /* 0x000ee20000300800 */
[----:B------:R-:W-:-:S03]  /*def40*/  PRMT R41, R41, 0x5410, R2 ;  /* 0x0000541029297816 */ /* 0x000fc60000000002 */
[----:B------:R-:W3:Y:S04]  /*def50*/  LDL.LU R2, [R1+0x1550] ;  /* 0x0015500001027983 */ /* 0x000ee80000300800 */
[----:B------:R-:W-:Y:S01]  /*def60*/  STSM.16.M88.4 [R57], R32 ;  /* 0x0000002039007844 */ /* 0x000fe20000000200 */
[----:B------:R-:W-:-:S03]  /*def70*/  NOP ;  /* 0x0000000000007918 */ /* 0x000fc60000000000 */
[----:B------:R-:W1:Y:S01]  /*def80*/  LDS.128 R28, [R57] ;  /* 0x00000000391c7984 */ /* 0x000e620000000c00 */
[----:B--2---:R-:W-:-:S03]  /*def90*/  PRMT R42, R42, 0x5410, R3 ;  /* 0x000054102a2a7816 */ /* 0x004fc60000000003 */
[----:B------:R-:W2:Y:S01]  /*defa0*/  LDL.LU R3, [R1+0x1168] ;  /* 0x0011680001037983 */ /* 0x000ea20000300800 */
[----:B------:R-:W-:Y:S01]  /*defb0*/  PRMT R43, R43, 0x5410, R52 ;  /* 0x000054102b2b7816 */ /* 0x000fe20000000034 */
[----:B------:R-:W-:-:S04]  /*defc0*/  NOP ;  /* 0x0000000000007918 */ /* 0x000fc80000000000 */
[----:B------:R-:W-:Y:S01]  /*defd0*/  STSM.16.M88.4 [R57], R40 ;  /* 0x0000002839007844 */ /* 0x000fe20000000200 */
[----:B------:R-:W-:-:S03]  /*defe0*/  NOP ;  /* 0x0000000000007918 */ /* 0x000fc60000000000 */
[----:B------:R-:W1:Y:S01]  /*deff0*/  LDS.128 R32, [R57] ;  /* 0x0000000039207984 */ /* 0x000e620000000c00 */
[----:B----4-:R-:W-:Y:S01]  /*df000*/  PRMT R39, R53, 0x5410, R39 ;  /* 0x0000541035277816 */ /* 0x010fe20000000027 */
[----:B------:R-:W-:Y:S02]  /*df010*/  NOP ;  /* 0x0000000000007918 */ /* 0x000fe40000000000 */
[----:B------:R-:W4:Y:S04]  /*df020*/  LDL.LU.64 R52, [R1+0x1158] ;  /* 0x0011580001347983 */ /* 0x000f280000300a00 */
[----:B------:R-:W-:Y:S01]  /*df030*/  STSM.16.M88.4 [R57], R36 ;  /* 0x0000002439007844 */ /* 0x000fe20000000200 */
[----:B------:R-:W-:-:S03]  /*df040*/  NOP ;  /* 0x0000000000007918 */ /* 0x000fc60000000000 */
[----:B------:R-:W1:Y:S01]  /*df050*/  LDS.128 R36, [R57] ;  /* 0x0000000039247984 */ /* 0x000e620000000c00 */
[----:B---3--:R-:W-:Y:S01]  /*df060*/  PRMT R47, R47, 0x5410, R9 ;  /* 0x000054102f2f7816 */ /* 0x008fe20000000009 */
[----:B------:R-:W-:Y:S02]  /*df070*/  NOP ;  /* 0x0000000000007918 */ /* 0x000fe40000000000 */
[----:B------:R-:W3:Y:S04]  /*df080*/  LDL.LU.64 R8, [R1+0x1150] ;  /* 0x0011500001087983 */ /* 0x000ee80000300a00 */
[----:B------:R0:W-:Y:S01]  /*df090*/  STSM.16.M88.4 [R57], R44 ;  /* 0x0000002c39007844 */ /* 0x0001e20000000200 */
[----:B------:R-:W-:-:S03]  /*df0a0*/  NOP ;  /* 0x0000000000007918 */ /* 0x000fc60000000000 */
[----:B------:R-:W1:Y:S01]  /*df0b0*/  LDS.128 R40, [R57] ;  /* 0x0000000039287984 */ /* 0x000e620000000c00 */
[----:B0-----:R-:W-:-:S03]  /*df0c0*/  PRMT R46, R7, 0x5410, R6 ;  /* 0x00005410072e7816 */ /* 0x001fc60000000006 */
[----:B------:R-:W3:Y:S01]  /*df0d0*/  LDL.LU.64 R6, [R1+0x1148] ;  /* 0x0011480001067983 */ /* 0x000ee20000300a00 */
[----:B------:R-:W-:Y:S02]  /*df0e0*/  PRMT R45, R13, 0x5410, R12 ;  /* 0x000054100d2d7816 */ /* 0x000fe4000000000c */
[----:B------:R-:W-:Y:S02]  /*df0f0*/  PRMT R44, R5, 0x5410, R4 ;  /* 0x00005410052c7816 */ /* 0x000fe40000000004 */
[----:B------:R-:W-:Y:S01]  /*df100*/  PRMT R47, R50, 0x5410, R61 ;  /* 0x00005410322f7816 */ /* 0x000fe2000000003d */
[----:B------:R-:W-:Y:S01]  /*df110*/  NOP ;  /* 0x0000000000007918 */ /* 0x000fe20000000000 */
[----:B------:R-:W-:-:S03]  /*df120*/  PRMT R13, R49, 0x5410, R48 ;  /* 0x00005410310d7816 */ /* 0x000fc60000000030 */
[----:B------:R-:W-:Y:S01]  /*df130*/  STSM.16.M88.4 [R57], R44 ;  /* 0x0000002c39007844 */ /* 0x000fe20000000200 */
[----:B------:R-:W-:Y:S01]  /*df140*/  NOP ;  /* 0x0000000000007918 */ /* 0x000fe20000000000 */
[----:B------:R-:W-:Y:S02]  /*df150*/  PRMT R14, R11, 0x5410, R10 ;  /* 0x000054100b0e7816 */ /* 0x000fe4000000000a */
[----:B------:R-:W0:Y:S01]  /*df160*/  LDS.128 R44, [R57] ;  /* 0x00000000392c7984 */ /* 0x000e220000000c00 */
[----:B------:R-:W-:Y:S01]  /*df170*/  PRMT R61, R0, 0x7770, RZ ;  /* 0x00007770003d7816 */ /* 0x000fe200000000ff */
[----:B------:R-:W-:Y:S02]  /*df180*/  NOP ;  /* 0x0000000000007918 */ /* 0x000fe40000000000 */
[----:B------:R-:W3:Y:S04]  /*df190*/  LDL.LU.64 R4, [R1+0x1140] ;  /* 0x0011400001047983 */ /* 0x000ee80000300a00 */
[----:B------:R-:W3:Y:S04]  /*df1a0*/  LDL.LU R50, [R1+0x134] ;  /* 0x0001340001327983 */ /* 0x000ee80000300800 */
[----:B------:R-:W3:Y:S01]  /*df1b0*/  LDL.LU.64 R48, [R1+0x1138] ;  /* 0x0011380001307983 */ /* 0x000ee20000300a00 */
[----:B------:R-:W-:-:S02]  /*df1c0*/  PRMT R12, R2, 0x5410, R51 ;  /* 0x00005410020c7816 */ /* 0x000fc40000000033 */
[----:B--2---:R-:W-:Y:S02]  /*df1d0*/  PRMT R15, R3, 0x5410, R56 ;  /* 0x00005410030f7816 */ /* 0x004fe40000000038 */
[----:B------:R-:W2:Y:S04]  /*df1e0*/  LDL.LU R56, [R1+0x4408] ;  /* 0x0044080001387983 */ /* 0x000ea80000300800 */
[----:B------:R1:W-:Y:S01]  /*df1f0*/  STSM.16.M88.4 [R57], R12 ;  /* 0x0000000c39007844 */ /* 0x0003e20000000200 */
[----:B------:R-:W-:-:S03]  /*df200*/  NOP ;  /* 0x0000000000007918 */ /* 0x000fc60000000000 */
[----:B-1----:R-:W2:Y:S04]  /*df210*/  LDL.LU R57, [R1+0x4404] ;  /* 0x0044040001397983 */ /* 0x002ea80000300800 */
[----:B------:R-:W2:Y:S04]  /*df220*/  LDL.LU.64 R2, [R1+0x1130] ;  /* 0x0011300001027983 */ /* 0x000ea80000300a00 */
[----:B----4-:R1:W-:Y:S02]  /*df230*/  @P3 STG.E.U8 desc[UR44][R52.64], R61 ;  /* 0x0000003d34003986 */ /* 0x0103e4000c10112c */
[----:B-1----:R-:W-:-:S02]  /*df240*/  PRMT R61, R0, 0x7771, RZ ;  /* 0x00007771003d7816 */ /* 0x002fc400000000ff */
[----:B------:R-:W4:Y:S04]  /*df250*/  LDL.LU.64 R52, [R1+0x1128] ;  /* 0x0011280001347983 */ /* 0x000f280000300a00 */
[----:B------:R-:W4:Y:S04]  /*df260*/  LDL.LU.64 R20, [R1+0x1120] ;  /* 0x0011200001147983 */ /* 0x000f280000300a00 */
[----:B---3--:R1:W-:Y:S04]  /*df270*/  @P4 STG.E.U8 desc[UR44][R8.64], R61 ;  /* 0x0000003d08004986 */ /* 0x0083e8000c10112c */
[----:B------:R-:W3:Y:S04]  /*df280*/  LDL.LU.64 R18, [R1+0x1118] ;  /* 0x0011180001127983 */ /* 0x000ee80000300a00 */
[----:B------:R-:W3:Y:S01]  /*df290*/  LDL.LU.64 R16, [R1+0x1110] ;  /* 0x0011100001107983 */ /* 0x000ee20000300a00 */
[----:B-1----:R-:W-:-:S03]  /*df2a0*/  PRMT R61, R0, 0x7772, RZ ;  /* 0x00007772003d7816 */ /* 0x002fc600000000ff */
[----:B------:R-:W3:Y:S04]  /*df2b0*/  LDL.LU.64 R14, [R1+0x1108] ;  /* 0x00110800010e7983 */ /* 0x000ee80000300a00 */
[----:B------:R1:W-:Y:S02]  /*df2c0*/  @P5 STG.E.U8 desc[UR44][R6.64], R61 ;  /* 0x0000003d06005986 */ /* 0x0003e4000c10112c */
[----:B-1----:R-:W-:Y:S02]  /*df2d0*/  PRMT R61, R0, 0x7773, RZ ;  /* 0x00007773003d7816 */ /* 0x002fe400000000ff */
[----:B------:R-:W2:Y:S04]  /*df2e0*/  LDL.LU R0, [R1+0x4400] ;  /* 0x0044000001007983 */ /* 0x000ea80000300800 */
[----:B------:R-:W3:Y:S04]  /*df2f0*/  LDL.LU.64 R12, [R1+0x1100] ;  /* 0x00110000010c7983 */ /* 0x000ee80000300a00 */
[----:B------:R-:W3:Y:S04]  /*df300*/  LDL.LU.64 R10, [R1+0x10f8] ;  /* 0x0010f800010a7983 */ /* 0x000ee80000300a00 */
[----:B------:R-:W3:Y:S04]  /*df310*/  LDL.LU.64 R8, [R1+0x10f0] ;  /* 0x0010f00001087983 */ /* 0x000ee80000300a00 */
[----:B------:R1:W-:Y:S04]  /*df320*/  @P6 STG.E.U8 desc[UR44][R4.64], R61 ;  /* 0x0000003d04006986 */ /* 0x0003e8000c10112c */
[----:B------:R-:W3:Y:S01]  /*df330*/  LDL.LU.64 R6, [R1+0x10e8] ;  /* 0x0010e80001067983 */ /* 0x000ee20000300a00 */
[----:B-1----:R-:W-:-:S03]  /*df340*/  PRMT R61, R50, 0x7770, RZ ;  /* 0x00007770323d7816 */ /* 0x002fc600000000ff */
[----:B------:R-:W3:Y:S04]  /*df350*/  LDL.LU.64 R4, [R1+0x10e0] ;  /* 0x0010e00001047983 */ /* 0x000ee80000300a00 */
[----:B------:R1:W-:Y:S04]  /*df360*/  @P1 STG.E.U8 desc[UR44][R48.64], R61 ;  /* 0x0000003d30001986 */ /* 0x0003e8000c10112c */
[----:B------:R-:W3:Y:S01]  /*df370*/  LDL.LU R51, [R1+0x120] ;  /* 0x0001200001337983 */ /* 0x000ee20000300800 */
[----:B-1----:R-:W-:-:S03]  /*df380*/  PRMT R61, R50, 0x7771, RZ ;  /* 0x00007771323d7816 */ /* 0x002fc600000000ff */
[----:B------:R-:W3:Y:S01]  /*df390*/  LDL.LU.64 R48, [R1+0x10d8] ;  /* 0x0010d80001307983 */ /* 0x000ee20000300a00 */
[----:B--2---:R-:W-:-:S13]  /*df3a0*/  LOP3.LUT P1, RZ, R0, 0x800, RZ, 0xc0, !PT ;  /* 0x0000080000ff7812 */ /* 0x004fda000782c0ff */
[----:B------:R1:W-:Y:S01]  /*df3b0*/  @P1 STG.E.U8 desc[UR44][R2.64], R61 ;  /* 0x0000003d02001986 */ /* 0x0003e2000c10112c */
[----:B------:R-:W-:-:S03]  /*df3c0*/  LOP3.LUT P1, RZ, R0, 0x400, RZ, 0xc0, !PT ;  /* 0x0000040000ff7812 */ /* 0x000fc6000782c0ff */
[----:B-1----:R-:W2:Y:S01]  /*df3d0*/  LDL.LU.64 R2, [R1+0x10d0] ;  /* 0x0010d00001027983 */ /* 0x002ea20000300a00 */
[----:B------:R-:W-:-:S09]  /*df3e0*/  PRMT R61, R50, 0x7772, RZ ;  /* 0x00007772323d7816 */ /* 0x000fd200000000ff */
[----:B----4-:R1:W-:Y:S04]  /*df3f0*/  @P1 STG.E.U8 desc[UR44][R52.64], R61 ;  /* 0x0000003d34001986 */ /* 0x0103e8000c10112c */
[----:B-1----:R-:W4:Y:S01]  /*df400*/  LDL.LU.64 R52, [R1+0x10c8] ;  /* 0x0010c80001347983 */ /* 0x002f220000300a00 */
[----:B------:R-:W-:Y:S02]  /*df410*/  LOP3.LUT P1, RZ, R0, 0x200, RZ, 0xc0, !PT ;  /* 0x0000020000ff7812 */ /* 0x000fe4000782c0ff */
[----:B------:R-:W-:-:S11]  /*df420*/  PRMT R61, R50, 0x7773, RZ ;  /* 0x00007773323d7816 */ /* 0x000fd600000000ff */
[----:B------:R1:W-:Y:S01]  /*df430*/  @P1 STG.E.U8 desc[UR44][R20.64], R61 ;  /* 0x0000003d14001986 */ /* 0x0003e2000c10112c */
[----:B------:R-:W-:Y:S02]  /*df440*/  LOP3.LUT P1, RZ, R0, 0x100, RZ, 0xc0, !PT ;  /* 0x0000010000ff7812 */ /* 0x000fe4000782c0ff */
[----:B-1----:R-:W-:-:S11]  /*df450*/  PRMT R61, R58, 0x7770, RZ ;  /* 0x000077703a3d7816 */ /* 0x002fd600000000ff */
[----:B---3--:R1:W-:Y:S01]  /*df460*/  @P1 STG.E.U8 desc[UR44][R18.64], R61 ;  /* 0x0000003d12001986 */ /* 0x0083e2000c10112c */
[----:B------:R-:W-:Y:S02]  /*df470*/  LOP3.LUT P1, RZ, R0, 0x80, RZ, 0xc0, !PT ;  /* 0x0000008000ff7812 */ /* 0x000fe4000782c0ff */
[----:B-1----:R-:W-:-:S11]  /*df480*/  PRMT R61, R58, 0x7771, RZ ;  /* 0x000077713a3d7816 */ /* 0x002fd600000000ff */
[----:B------:R1:W-:Y:S01]  /*df490*/  @P1 STG.E.U8 desc[UR44][R16.64], R61 ;  /* 0x0000003d10001986 */ /* 0x0003e2000c10112c */
[----:B------:R-:W-:Y:S02]  /*df4a0*/  LOP3.LUT P1, RZ, R0, 0x40, RZ, 0xc0, !PT ;  /* 0x0000004000ff7812 */ /* 0x000fe4000782c0ff */
[----:B-1----:R-:W-:-:S11]  /*df4b0*/  PRMT R61, R58, 0x7772, RZ ;  /* 0x000077723a3d7816 */ /* 0x002fd600000000ff */
[----:B------:R1:W-:Y:S01]  /*df4c0*/  @P1 STG.E.U8 desc[UR44][R14.64], R61 ;  /* 0x0000003d0e001986 */ /* 0x0003e2000c10112c */
[----:B------:R-:W-:Y:S02]  /*df4d0*/  LOP3.LUT P1, RZ, R0, 0x20, RZ, 0xc0, !PT ;  /* 0x0000002000ff7812 */ /* 0x000fe4000782c0ff */
[----:B-1----:R-:W-:Y:S02]  /*df4e0*/  PRMT R61, R58, 0x7773, RZ ;  /* 0x000077733a3d7816 */ /* 0x002fe400000000ff */
[----:B------:R-:W-:Y:S01]  /*df4f0*/  LOP3.LUT P2, RZ, R56, 0x8, RZ, 0xc0, !PT ;  /* 0x0000000838ff7812 */ /* 0x000fe2000784c0ff */
[----:B------:R-:W3:Y:S08]  /*df500*/  LDL.LU R58, [R1+0x43fc] ;  /* 0x0043fc00013a7983 */ /* 0x000ef00000300800 */
[----:B------:R1:W-:Y:S01]  /*df510*/  @P1 STG.E.U8 desc[UR44][R12.64], R61 ;  /* 0x0000003d0c001986 */ /* 0x0003e2000c10112c */
[----:B------:R-:W-:-:S02]  /*df520*/  LOP3.LUT P1, RZ, R0, 0x10, RZ, 0xc0, !PT ;  /* 0x0000001000ff7812 */ /* 0x000fc4000782c0ff */
[----:B------:R-:W-:Y:S02]  /*df530*/  LOP3.LUT P0, RZ, R56, 0x2, RZ, 0xc0, !PT ;  /* 0x0000000238ff7812 */ /* 0x000fe4000780c0ff */
[----:B-1----:R-:W-:-:S09]  /*df540*/  PRMT R61, R59, 0x7770, RZ ;  /* 0x000077703b3d7816 */ /* 0x002fd200000000ff */
[----:B------:R1:W-:Y:S01]  /*df550*/  @P1 STG.E.U8 desc[UR44][R10.64], R61 ;  /* 0x0000003d0a001986 */ /* 0x0003e2000c10112c */
[----:B------:R-:W-:Y:S02]  /*df560*/  LOP3.LUT P3, RZ, R57, 0x40000000, RZ, 0xc0, !PT ;  /* 0x4000000039ff7812 */ /* 0x000fe4000786c0ff */
[----:B-1----:R-:W-:-:S05]  /*df570*/  PRMT R61, R59, 0x7771, RZ ;  /* 0x000077713b3d7816 */ /* 0x002fca00000000ff */
[----:B------:R1:W-:Y:S01]  /*df580*/  @P2 STG.E.U8 desc[UR44][R8.64], R61 ;  /* 0x0000003d08002986 */ /* 0x0003e2000c10112c */
[----:B------:R-:W-:Y:S02]  /*df590*/  LOP3.LUT P4, RZ, R57, 0x10000000, RZ, 0xc0, !PT ;  /* 0x1000000039ff7812 */ /* 0x000fe4000788c0ff */
[----:B-1----:R-:W-:-:S05]  /*df5a0*/  PRMT R61, R59, 0x7772, RZ ;  /* 0x000077723b3d7816 */ /* 0x002fca00000000ff */
[----:B------:R1:W-:Y:S01]  /*df5b0*/  @P0 STG.E.U8 desc[UR44][R6.64], R61 ;  /* 0x0000003d06000986 */ /* 0x0003e2000c10112c */
[----:B------:R-:W-:Y:S02]  /*df5c0*/  LOP3.LUT P5, RZ, R57, 0x8000000, RZ, 0xc0, !PT ;  /* 0x0800000039ff7812 */ /* 0x000fe400078ac0ff */
[----:B-1----:R-:W-:Y:S02]  /*df5d0*/  PRMT R61, R59, 0x7773, RZ ;  /* 0x000077733b3d7816 */ /* 0x002fe400000000ff */
[----:B------:R-:W-:Y:S01]  /*df5e0*/  LOP3.LUT P6, RZ, R57, 0x2000000, RZ, 0xc0, !PT ;  /* 0x0200000039ff7812 */ /* 0x000fe200078cc0ff */
[----:B------:R-:W3:Y:S04]  /*df5f0*/  LDL.LU R59, [R1+0x43f8] ;  /* 0x0043f800013b7983 */ /* 0x000ee80000300800 */
[----:B------:R1:W-:Y:S02]  /*df600*/  @P3 STG.E.U8 desc[UR44][R4.64], R61 ;  /* 0x0000003d04003986 */ /* 0x0003e4000c10112c */
[----:B-1----:R-:W-:-:S05]  /*df610*/  PRMT R61, R51, 0x7770, RZ ;  /* 0x00007770333d7816 */ /* 0x002fca00000000ff */
[----:B------:R1:W-:Y:S02]  /*df620*/  @P4 STG.E.U8 desc[UR44][R48.64], R61 ;  /* 0x0000003d30004986 */ /* 0x0003e4000c10112c */
[----:B-1----:R-:W-:-:S05]  /*df630*/  PRMT R61, R51, 0x7771, RZ ;  /* 0x00007771333d7816 */ /* 0x002fca00000000ff */
[----:B--2---:R1:W-:Y:S02]  /*df640*/  @P5 STG.E.U8 desc[UR44][R2.64], R61 ;  /* 0x0000003d02005986 */ /* 0x0043e4000c10112c */
[----:B-1----:R-:W-:-:S05]  /*df650*/  PRMT R61, R51, 0x7772, RZ ;  /* 0x00007772333d7816 */ /* 0x002fca00000000ff */
[----:B----4-:R1:W-:Y:S04]  /*df660*/  @P6 STG.E.U8 desc[UR44][R52.64], R61 ;  /* 0x0000003d34006986 */ /* 0x0103e8000c10112c */
[----:B-1----:R-:W2:Y:S04]  /*df670*/  LDL.LU.64 R52, [R1+0x10c0] ;  /* 0x0010c00001347983 */ /* 0x002ea80000300a00 */
[----:B------:R-:W4:Y:S04]  /*df680*/  LDL.LU.64 R8, [R1+0x10b8] ;  /* 0x0010b80001087983 */ /* 0x000f280000300a00 */
[----:B------:R-:W4:Y:S04]  /*df690*/  LDL.LU.64 R6, [R1+0x10b0] ;  /* 0x0010b00001067983 */ /* 0x000f280000300a00 */
[----:B------:R-:W4:Y:S04]  /*df6a0*/  LDL.LU.64 R4, [R1+0x10a8] ;  /* 0x0010a80001047983 */ /* 0x000f280000300a00 */
[----:B------:R-:W4:Y:S04]  /*df6b0*/  LDL.LU R50, [R1+0x124] ;  /* 0x0001240001327983 */ /* 0x000f280000300800 */
[----:B------:R-:W4:Y:S04]  /*df6c0*/  LDL.LU.64 R48, [R1+0x10a0] ;  /* 0x0010a00001307983 */ /* 0x000f280000300a00 */
[----:B------:R-:W4:Y:S04]  /*df6d0*/  LDL.LU.64 R2, [R1+0x1098] ;  /* 0x0010980001027983 */ /* 0x000f280000300a00 */
[----:B------:R-:W4:Y:S01]  /*df6e0*/  LDL.LU R21, [R1+0x128] ;  /* 0x0001280001157983 */ /* 0x000f220000300800 */
[----:B------:R-:W-:-:S02]  /*df6f0*/  LOP3.LUT P3, RZ, R57, 0x400000, RZ, 0xc0, !PT ;  /* 0x0040000039ff7812 */ /* 0x000fc4000786c0ff */
[----:B------:R-:W-:Y:S02]  /*df700*/  PRMT R61, R51, 0x7773, RZ ;  /* 0x00007773333d7816 */ /* 0x000fe400000000ff */
[----:B---3--:R-:W-:Y:S02]  /*df710*/  LOP3.LUT P1, RZ, R58, 0x40000000, RZ, 0xc0, !PT ;  /* 0x400000003aff7812 */ /* 0x008fe4000782c0ff */
[----:B------:R-:W-:Y:S02]  /*df720*/  LOP3.LUT R0, R0, 0xfffffffe, RZ, 0xc0, !PT ;  /* 0xfffffffe00007812 */ /* 0x000fe400078ec0ff */
[----:B------:R-:W-:-:S05]  /*df730*/  LOP3.LUT R59, R59, 0xefffffff, RZ, 0xc0, !PT ;  /* 0xefffffff3b3b7812 */ /* 0x000fca00078ec0ff */
[----:B--2---:R1:W-:Y:S04]  /*df740*/  @P3 STG.E.U8 desc[UR44][R52.64], R61 ;  /* 0x0000003d34003986 */ /* 0x0043e8000c10112c */
[----:B-1----:R-:W2:Y:S01]  /*df750*/  LDL.LU.64 R52, [R1+0x1090] ;  /* 0x0010900001347983 */ /* 0x002ea20000300a00 */
[----:B------:R-:W-:Y:S02]  /*df760*/  @P1 LOP3.LUT R59, R59, 0x10000000, RZ, 0xfc, !PT ;  /* 0x100000003b3b1812 */ /* 0x000fe400078efcff */
[----:B------:R-:W-:Y:S01]  /*df770*/  LOP3.LUT P1, RZ, R57, 0x2, RZ, 0xc0, !PT ;  /* 0x0000000239ff7812 */ /* 0x000fe2000782c0ff */
[----:B------:R-:W3:Y:S01]  /*df780*/  LDL.LU.64 R22, [R1+0x1088] ;  /* 0x0010880001167983 */ /* 0x000ee20000300a00 */
[----:B------:R-:W-:-:S03]  /*df790*/  LOP3.LUT R59, R59, 0xdfffffff, RZ, 0xc0, !PT ;  /* 0xdfffffff3b3b7812 */ /* 0x000fc600078ec0ff */
[----:B------:R-:W3:Y:S04]  /*df7a0*/  LDL.LU.64 R18, [R1+0x1080] ;  /* 0x0010800001127983 */ /* 0x000ee80000300a00 */
[----:B------:R-:W3:Y:S04]  /*df7b0*/  LDL.LU R51, [R1+0x12c] ;  /* 0x00012c0001337983 */ /* 0x000ee80000300800 */
[----:B------:R-:W-:Y:S01]  /*df7c0*/  @P1 LOP3.LUT R59, R59, 0x20000000, RZ, 0xfc, !PT ;  /* 0x200000003b3b1812 */ /* 0x000fe200078efcff */
[----:B------:R-:W3:Y:S01]  /*df7d0*/  LDL.LU.64 R16, [R1+0x1078] ;  /* 0x0010780001107983 */ /* 0x000ee20000300a00 */
[----:B------:R-:W-:-:S02]  /*df7e0*/  LOP3.LUT P1, RZ, R57, 0x8, RZ, 0xc0, !PT ;  /* 0x0000000839ff7812 */ /* 0x000fc4000782c0ff */
[----:B------:R-:W-:Y:S01]  /*df7f0*/  LOP3.LUT R59, R59, 0xbfffffff, RZ, 0xc0, !PT ;  /* 0xbfffffff3b3b7812 */ /* 0x000fe200078ec0ff */
[----:B------:R-:W3:Y:S01]  /*df800*/  LDL.LU.64 R14, [R1+0x1070] ;  /* 0x00107000010e7983 */ /* 0x000ee20000300a00 */
[C---:B------:R-:W-:Y:S02]  /*df810*/  LOP3.LUT P4, RZ, R57.reuse, 0x100000, RZ, 0xc0, !PT ;  /* 0x0010000039ff7812 */ /* 0x040fe4000788c0ff */
[C---:B------:R-:W-:Y:S01]  /*df820*/  LOP3.LUT P5, RZ, R57.reuse, 0x80000, RZ, 0xc0, !PT ;  /* 0x0008000039ff7812 */ /* 0x040fe200078ac0ff */
[----:B------:R-:W3:Y:S01]  /*df830*/  LDL.LU.64 R12, [R1+0x1068] ;  /* 0x00106800010c7983 */ /* 0x000ee20000300a00 */
[----:B----4-:R-:W-:Y:S02]  /*df840*/  PRMT R61, R50, 0x7770, RZ ;  /* 0x00007770323d7816 */ /* 0x010fe400000000ff */
[----:B------:R-:W-:Y:S01]  /*df850*/  LOP3.LUT P6, RZ, R57, 0x20000, RZ, 0xc0, !PT ;  /* 0x0002000039ff7812 */ /* 0x000fe200078cc0ff */
[----:B------:R-:W4:Y:S02]  /*df860*/  LDL.LU.64 R10, [R1+0x1060] ;  /* 0x00106000010a7983 */ /* 0x000f240000300a00 */
[----:B------:R-:W-:-:S02]  /*df870*/  @P1 LOP3.LUT R59, R59, 0x40000000, RZ, 0xfc, !PT ;  /* 0x400000003b3b1812 */ /* 0x000fc400078efcff */
[----:B------:R-:W-:Y:S02]  /*df880*/  LOP3.LUT P1, RZ, R57, 0x10, RZ, 0xc0, !PT ;  /* 0x0000001039ff7812 */ /* 0x000fe4000782c0ff */
[----:B------:R-:W-:-:S11]  /*df890*/  LOP3.LUT R59, R59, 0x7fffffff, RZ, 0xc0, !PT ;  /* 0x7fffffff3b3b7812 */ /* 0x000fd600078ec0ff */
[----:B------:R-:W-:Y:S02]  /*df8a0*/  @P1 LOP3.LUT R59, R59, 0x80000000, RZ, 0xfc, !PT ;  /* 0x800000003b3b1812 */ /* 0x000fe400078efcff */
[----:B------:R-:W-:-:S13]  /*df8b0*/  LOP3.LUT P1, RZ, R57, 0x40, RZ, 0xc0, !PT ;  /* 0x0000004039ff7812 */ /* 0x000fda000782c0ff */
[----:B------:R-:W-:Y:S02]  /*df8c0*/  @P1 LOP3.LUT R0, R0, 0x1, RZ, 0xfc, !PT ;  /* 0x0000000100001812 */ /* 0x000fe400078efcff */
[----:B------:R-:W-:Y:S02]  /*df8d0*/  LOP3.LUT P1, RZ, R57, 0x200, RZ, 0xc0, !PT ;  /* 0x0000020039ff7812 */ /* 0x000fe4000782c0ff */
[----:B------:R-:W-:-:S11]  /*df8e0*/  LOP3.LUT R0, R0, 0xfffffffd, RZ, 0xc0, !PT ;  /* 0xfffffffd00007812 */ /* 0x000fd600078ec0ff */
[----:B------:R-:W-:Y:S02]  /*df8f0*/  @P1 LOP3.LUT R0, R0, 0x2, RZ, 0xfc, !PT ;  /* 0x0000000200001812 */ /* 0x000fe400078efcff */
[----:B------:R-:W-:Y:S02]  /*df900*/  LOP3.LUT P1, RZ, R57, 0x800, RZ, 0xc0, !PT ;  /* 0x0000080039ff7812 */ /* 0x000fe4000782c0ff */
[----:B------:R-:W-:Y:S01]  /*df910*/  LOP3.LUT R0, R0, 0xfffffffb, RZ, 0xc0, !PT ;  /* 0xfffffffb00007812 */ /* 0x000fe200078ec0ff */
[----:B------:R1:W-:Y:S10]  /*df920*/  @P4 STG.E.U8 desc[UR44][R8.64], R61 ;  /* 0x0000003d08004986 */ /* 0x0003f4000c10112c */
[----:B------:R-:W-:-:S02]  /*df930*/  @P1 LOP3.LUT R0, R0, 0x4, RZ, 0xfc, !PT ;  /* 0x0000000400001812 */ /* 0x000fc400078efcff */
[----:B------:R-:W-:Y:S01]  /*df940*/  LOP3.LUT P1, RZ, R57, 0x1000, RZ, 0xc0, !PT ;  /* 0x0000100039ff7812 */ /* 0x000fe2000782c0ff */
[----:B-1----:R-:W4:Y:S01]  /*df950*/  LDL.LU.64 R8, [R1+0x1058] ;  /* 0x0010580001087983 */ /* 0x002f220000300a00 */
[----:B------:R-:W-:Y:S02]  /*df960*/  LOP3.LUT R0, R0, 0xfffffff7, RZ, 0xc0, !PT ;  /* 0xfffffff700007812 */ /* 0x000fe400078ec0ff */
[----:B------:R-:W-:-:S05]  /*df970*/  PRMT R61, R50, 0x7771, RZ ;  /* 0x00007771323d7816 */ /* 0x000fca00000000ff */
[----:B------:R1:W-:Y:S04]  /*df980*/  @P5 STG.E.U8 desc[UR44][R6.64], R61 ;  /* 0x0000003d06005986 */ /* 0x0003e8000c10112c */
[----:B------:R-:W-:Y:S02]  /*df990*/  @P1 LOP3.LUT R0, R0, 0x8, RZ, 0xfc, !PT ;  /* 0x0000000800001812 */ /* 0x000fe400078efcff */
[----:B------:R-:W-:Y:S02]  /*df9a0*/  LOP3.LUT P1, RZ, R57, 0x4000, RZ, 0xc0, !PT ;  /* 0x0000400039ff7812 */ /* 0x000fe4000782c0ff */
[C---:B-1----:R-:W-:Y:S01]  /*df9b0*/  PRMT R61, R50.reuse, 0x7772, RZ ;  /* 0x00007772323d7816 */ /* 0x042fe200000000ff */
[----:B------:R-:W4:Y:S04]  /*df9c0*/  LDL.LU.64 R6, [R1+0x1050] ;  /* 0x0010500001067983 */ /* 0x000f280000300a00 */
[----:B------:R1:W-:Y:S02]  /*df9d0*/  @P6 STG.E.U8 desc[UR44][R4.64], R61 ;  /* 0x0000003d04006986 */ /* 0x0003e4000c10112c */
[----:B-1----:R-:W-:-:S02]  /*df9e0*/  PRMT R61, R50, 0x7773, RZ ;  /* 0x00007773323d7816 */ /* 0x002fc400000000ff */
[----:B------:R-:W4:Y:S04]  /*df9f0*/  LDL.LU.64 R4, [R1+0x1048] ;  /* 0x0010480001047983 */ /* 0x000f280000300a00 */
[----:B------:R1:W-:Y:S01]  /*dfa00*/  @P1 STG.E.U8 desc[UR44][R48.64], R61 ;  /* 0x0000003d30001986 */ /* 0x0003e2000c10112c */
[----:B------:R-:W-:-:S03]  /*dfa10*/  LOP3.LUT P1, RZ, R0, 0x8, RZ, 0xc0, !PT ;  /* 0x0000000800ff7812 */ /* 0x000fc6000782c0ff */
[----:B------:R-:W4:Y:S01]  /*dfa20*/  LDL.LU R50, [R1+0x114] ;  /* 0x0001140001327983 */ /* 0x000f220000300800 */
[----:B-1----:R-:W-:-:S03]  /*dfa30*/  PRMT R61, R21, 0x7770, RZ ;  /* 0x00007770153d7816 */ /* 0x002fc600000000ff */
[----:B------:R-:W4:Y:S06]  /*dfa40*/  LDL.LU.64 R48, [R1+0x1040] ;  /* 0x0010400001307983 */ /* 0x000f2c0000300a00 */
[----:B------:R1:W-:Y:S01]  /*dfa50*/  @P1 STG.E.U8 desc[UR44][R2.64], R61 ;  /* 0x0000003d02001986 */ /* 0x0003e2000c10112c */
[----:B------:R-:W-:-:S03]  /*dfa60*/  LOP3.LUT P1, RZ, R0, 0x4, RZ, 0xc0, !PT ;  /* 0x0000000400ff7812 */ /* 0x000fc6000782c0ff */
[----:B-1----:R-:W4:Y:S01]  /*dfa70*/  LDL.LU.64 R2, [R1+0x1038] ;  /* 0x0010380001027983 */ /* 0x002f220000300a00 */
[----:B------:R-:W-:-:S09]  /*dfa80*/  PRMT R61, R21, 0x7771, RZ ;  /* 0x00007771153d7816 */ /* 0x000fd200000000ff */
[----:B--2---:R1:W-:Y:S04]  /*dfa90*/  @P1 STG.E.U8 desc[UR44][R52.64], R61 ;  /* 0x0000003d34001986 */ /* 0x0043e8000c10112c */
[----:B-1----:R-:W2:Y:S01]  /*dfaa0*/  LDL.LU.64 R52, [R1+0x1030] ;  /* 0x0010300001347983 */ /* 0x002ea20000300a00 */
[----:B------:R-:W-:Y:S02]  /*dfab0*/  LOP3.LUT P1, RZ, R0, 0x2, RZ, 0xc0, !PT ;  /* 0x0000000200ff7812 */ /* 0x000fe4000782c0ff */
[----:B------:R-:W-:-:S11]  /*dfac0*/  PRMT R61, R21, 0x7772, RZ ;  /* 0x00007772153d7816 */ /* 0x000fd600000000ff */
[----:B---3--:R-:W-:Y:S01]  /*dfad0*/  @P1 STG.E.U8 desc[UR44][R22.64], R61 ;  /* 0x0000003d16001986 */ /* 0x008fe2000c10112c */
[----:B------:R-:W-:Y:S02]  /*dfae0*/  LOP3.LUT P1, RZ, R0, 0x1, RZ, 0xc0, !PT ;  /* 0x0000000100ff7812 */ /* 0x000fe4000782c0ff */
[----:B------:R-:W-:-:S11]  /*dfaf0*/  PRMT R0, R21, 0x7773, RZ ;  /* 0x0000777315007816 */ /* 0x000fd600000000ff */
[----:B------:R1:W-:Y:S01]  /*dfb00*/  @P1 STG.E.U8 desc[UR44][R18.64], R0 ;  /* 0x0000000012001986 */ /* 0x0003e2000c10112c */
[----:B------:R-:W-:Y:S02]  /*dfb10*/  LOP3.LUT P1, RZ, R59, 0x80000000, RZ, 0xc0, !PT ;  /* 0x800000003bff7812 */ /* 0x000fe4000782c0ff */
[----:B-1----:R-:W-:-:S11]  /*dfb20*/  PRMT R0, R51, 0x7770, RZ ;  /* 0x0000777033007816 */ /* 0x002fd600000000ff */
        /* <DEDUP_REMOVED lines=8> */
[C---:B------:R-:W-:Y:S02]  /*dfbb0*/  LOP3.LUT P2, RZ, R58.reuse, 0x10000000, RZ, 0xc0, !PT ;  /* 0x100000003aff7812 */ /* 0x040fe4000784c0ff */
[----:B------:R-:W-:Y:S02]  /*dfbc0*/  LOP3.LUT P0, RZ, R58, 0x8000000, RZ, 0xc0, !PT ;  /* 0x080000003aff7812 */ /* 0x000fe4000780c0ff */
[----:B-1----:R-:W-:-:S07]  /*dfbd0*/  PRMT R0, R51, 0x7773, RZ ;  /* 0x0000777333007816 */ /* 0x002fce00000000ff */
[----:B----4-:R1:W-:Y:S01]  /*dfbe0*/  @P1 STG.E.U8 desc[UR44][R10.64], R0 ;  /* 0x000000000a001986 */ /* 0x0103e2000c10112c */
[----:B------:R-:W-:Y:S02]  /*dfbf0*/  LOP3.LUT P3, RZ, R58, 0x2000000, RZ, 0xc0, !PT ;  /* 0x020000003aff7812 */ /* 0x000fe4000786c0ff */
[----:B-1----:R-:W-:-:S05]  /*dfc00*/  PRMT R0, R60, 0x7770, RZ ;  /* 0x000077703c007816 */ /* 0x002fca00000000ff */
        /* <DEDUP_REMOVED lines=9> */
[----:B------:R-:W3:Y:S04]  /*dfca0*/  LDL.LU R60, [R1+0x43f4] ;  /* 0x0043f400013c7983 */ /* 0x000ee80000300800 */
[----:B------:R1:W-:Y:S02]  /*dfcb0*/  @P4 STG.E.U8 desc[UR44][R48.64], R0 ;  /* 0x0000000030004986 */ /* 0x0003e4000c10112c */
[----:B-1----:R-:W-:-:S05]  /*dfcc0*/  PRMT R0, R50, 0x7770, RZ ;  /* 0x0000777032007816 */ /* 0x002fca00000000ff */
[----:B------:R1:W-:Y:S02]  /*dfcd0*/  @P5 STG.E.U8 desc[UR44][R2.64], R0 ;  /* 0x0000000002005986 */ /* 0x0003e4000c10112c */
[----:B-1----:R-:W-:-:S05]  /*dfce0*/  PRMT R0, R50, 0x7771, RZ ;  /* 0x0000777132007816 */ /* 0x002fca00000000ff */
[----:B--2---:R1:W-:Y:S04]  /*dfcf0*/  @P6 STG.E.U8 desc[UR44][R52.64], R0 ;  /* 0x0000000034006986 */ /* 0x0043e8000c10112c */
[----:B-1----:R-:W2:Y:S04]  /*dfd00*/  LDL.LU.64 R52, [R1+0x1028] ;  /* 0x0010280001347983 */ /* 0x002ea80000300a00 */
[----:B------:R-:W4:Y:S04]  /*dfd10*/  LDL.LU.64 R6, [R1+0x1020] ;  /* 0x0010200001067983 */ /* 0x000f280000300a00 */
[----:B------:R-:W4:Y:S04]  /*dfd20*/  LDL.LU.64 R8, [R1+0x1018] ;  /* 0x0010180001087983 */ /* 0x000f280000300a00 */
[----:B------:R-:W4:Y:S04]  /*dfd30*/  LDL.LU.64 R4, [R1+0x1010] ;  /* 0x0010100001047983 */ /* 0x000f280000300a00 */
[----:B------:R-:W4:Y:S04]  /*dfd40*/  LDL.LU.64 R48, [R1+0x1008] ;  /* 0x0010080001307983 */ /* 0x000f280000300a00 */
[----:B------:R-:W4:Y:S01]  /*dfd50*/  LDL.LU R51, [R1+0x118] ;  /* 0x0001180001337983 */ /* 0x000f220000300800 */
[----:B------:R-:W-:-:S03]  /*dfd60*/  LOP3.LUT P3, RZ, R58, 0x20000, RZ, 0xc0, !PT ;  /* 0x000200003aff7812 */ /* 0x000fc6000786c0ff */
[----:B------:R-:W4:Y:S01]  /*dfd70*/  LDL.LU.64 R2, [R1+0x1000] ;  /* 0x0010000001027983 */ /* 0x000f220000300a00 */
[----:B------:R-:W-:-:S03]  /*dfd80*/  PRMT R0, R50, 0x7772, RZ ;  /* 0x0000777232007816 */ /* 0x000fc600000000ff */
[----:B------:R-:W4:Y:S01]  /*dfd90*/  LDL.LU R19, [R1+0x11c] ;  /* 0x00011c0001137983 */ /* 0x000f220000300800 */
[----:B------:R-:W-:Y:S02]  /*dfda0*/  LOP3.LUT R59, R59, 0xffefffff, RZ, 0xc0, !PT ;  /* 0xffefffff3b3b7812 */ /* 0x000fe400078ec0ff */
[C---:B------:R-:W-:Y:S02]  /*dfdb0*/  LOP3.LUT P4, RZ, R58.reuse, 0x4000, RZ, 0xc0, !PT ;  /* 0x000040003aff7812 */ /* 0x040fe4000788c0ff */
[C---:B------:R-:W-:Y:S02]  /*dfdc0*/  LOP3.LUT P5, RZ, R58.reuse, 0x1000, RZ, 0xc0, !PT ;  /* 0x000010003aff7812 */ /* 0x040fe400078ac0ff */
[----:B------:R-:W-:Y:S02]  /*dfdd0*/  LOP3.LUT P6, RZ, R58, 0x800, RZ, 0xc0, !PT ;  /* 0x000008003aff7812 */ /* 0x000fe400078cc0ff */
[----:B---3--:R-:W-:Y:S01]  /*dfde0*/  LOP3.LUT P1, RZ, R60, 0x2000000, RZ, 0xc0, !PT ;  /* 0x020000003cff7812 */ /* 0x008fe2000782c0ff */
[----:B--2---:R1:W-:Y:S04]  /*dfdf0*/  @P3 STG.E.U8 desc[UR44][R52.64], R0 ;  /* 0x0000000034003986 */ /* 0x0043e8000c10112c */
[----:B-1----:R-:W2:Y:S08]  /*dfe00*/  LDL.LU.64 R52, [R1+0xff8] ;  /* 0x000ff80001347983 */ /* 0x002eb00000300a00 */
[----:B------:R-:W-:-:S02]  /*dfe10*/  @P1 LOP3.LUT R59, R59, 0x100000, RZ, 0xfc, !PT ;  /* 0x001000003b3b1812 */ /* 0x000fc400078efcff */
[----:B------:R-:W-:Y:S01]  /*dfe20*/  LOP3.LUT P1, RZ, R60, 0x8000000, RZ, 0xc0, !PT ;  /* 0x080000003cff7812 */ /* 0x000fe2000782c0ff */
[----:B------:R-:W3:Y:S01]  /*dfe30*/  LDL.LU.64 R22, [R1+0xff0] ;  /* 0x000ff00001167983 */ /* 0x000ee20000300a00 */
[----:B------:R-:W-:-:S03]  /*dfe40*/  LOP3.LUT R59, R59, 0xffdfffff, RZ, 0xc0, !PT ;  /* 0xffdfffff3b3b7812 */ /* 0x000fc600078ec0ff */
[----:B------:R-:W3:Y:S08]  /*dfe50*/  LDL.LU.64 R20, [R1+0xfe8] ;  /* 0x000fe80001147983 */ /* 0x000ef00000300a00 */
[----:B------:R-:W-:Y:S02]  /*dfe60*/  @P1 LOP3.LUT R59, R59, 0x200000, RZ, 0xfc, !PT ;  /* 0x002000003b3b1812 */ /* 0x000fe400078efcff */
[----:B------:R-:W-:-:S02]  /*dfe70*/  LOP3.LUT P1, RZ, R60, 0x10000000, RZ, 0xc0, !PT ;  /* 0x100000003cff7812 */ /* 0x000fc4000782c0ff */
[----:B------:R-:W-:-:S11]  /*dfe80*/  LOP3.LUT R59, R59, 0xffbfffff, RZ, 0xc0, !PT ;  /* 0xffbfffff3b3b7812 */ /* 0x000fd600078ec0ff */
[----:B------:R-:W-:Y:S02]  /*dfe90*/  @P1 LOP3.LUT R59, R59, 0x400000, RZ, 0xfc, !PT ;  /* 0x004000003b3b1812 */ /* 0x000fe400078efcff */
[----:B------:R-:W-:Y:S02]  /*dfea0*/  LOP3.LUT P1, RZ, R60, 0x40000000, RZ, 0xc0, !PT ;  /* 0x400000003cff7812 */ /* 0x000fe4000782c0ff */
[----:B------:R-:W-:-:S11]  /*dfeb0*/  LOP3.LUT R59, R59, 0xff7fffff, RZ, 0xc0, !PT ;  /* 0xff7fffff3b3b7812 */ /* 0x000fd600078ec0ff */
[----:B------:R-:W-:Y:S02]  /*dfec0*/  @P1 LOP3.LUT R59, R59, 0x800000, RZ, 0xfc, !PT ;  /* 0x008000003b3b1812 */ /* 0x000fe400078efcff */
[----:B------:R-:W-:Y:S02]  /*dfed0*/  LOP3.LUT P1, RZ, R58, 0x2, RZ, 0xc0, !PT ;  /* 0x000000023aff7812 */ /* 0x000fe4000782c0ff */
[----:B------:R-:W-:Y:S02]  /*dfee0*/  LOP3.LUT R59, R59, 0xfeffffff, RZ, 0xc0, !PT ;  /* 0xfeffffff3b3b7812 */ /* 0x000fe400078ec0ff */
[----:B------:R-:W-:-:S09]  /*dfef0*/  PRMT R0, R50, 0x7773, RZ ;  /* 0x0000777332007816 */ /* 0x000fd200000000ff */
[----:B------:R-:W-:Y:S02]  /*dff00*/  @P1 LOP3.LUT R59, R59, 0x1000000, RZ, 0xfc, !PT ;  /* 0x010000003b3b1812 */ /* 0x000fe400078efcff */
[----:B------:R-:W-:Y:S01]  /*dff10*/  LOP3.LUT P1, RZ, R58, 0x8, RZ, 0xc0, !PT ;  /* 0x000000083aff7812 */ /* 0x000fe2000782c0ff */
[----:B----4-:R1:W-:Y:S01]  /*dff20*/  @P4 STG.E.U8 desc[UR44][R6.64], R0 ;  /* 0x0000000006004986 */ /* 0x0103e2000c10112c */
[----:B------:R-:W-:-:S03]  /*dff30*/  LOP3.LUT R59, R59, 0xfdffffff, RZ, 0xc0, !PT ;  /* 0xfdffffff3b3b7812 */ /* 0x000fc600078ec0ff */
[----:B-1----:R-:W4:Y:S04]  /*dff40*/  LDL.LU R6, [R1+0x100] ;  /* 0x0001000001067983 */ /* 0x002f280000300800 */
[----:B------:R-:W4:Y:S04]  /*dff50*/  LDL.LU.64 R16, [R1+0xfe0] ;  /* 0x000fe00001107983 */ /* 0x000f280000300a00 */
[----:B------:R-:W-:Y:S02]  /*dff60*/  @P1 LOP3.LUT R59, R59, 0x2000000, RZ, 0xfc, !PT ;  /* 0x020000003b3b1812 */ /* 0x000fe400078efcff */
[----:B------:R-:W-:Y:S01]  /*dff70*/  LOP3.LUT P1, RZ, R58, 0x10, RZ, 0xc0, !PT ;  /* 0x000000103aff7812 */ /* 0x000fe2000782c0ff */
[----:B------:R-:W4:Y:S01]  /*dff80*/  LDL.LU.64 R14, [R1+0xfd8] ;  /* 0x000fd800010e7983 */ /* 0x000f220000300a00 */
[----:B------:R-:W-:-:S03]  /*dff90*/  LOP3.LUT R59, R59, 0xfbffffff, RZ, 0xc0, !PT ;  /* 0xfbffffff3b3b7812 */ /* 0x000fc600078ec0ff */
[----:B------:R-:W4:Y:S01]  /*dffa0*/  LDL.LU.64 R12, [R1+0xfd0] ;  /* 0x000fd000010c7983 */ /* 0x000f220000300a00 */
[----:B------:R-:W-:-:S03]  /*dffb0*/  PRMT R0, R51, 0x7770, RZ ;  /* 0x0000777033007816 */ /* 0x000fc600000000ff */
[----:B------:R-:W4:Y:S04]  /*dffc0*/  LDL.LU.64 R10, [R1+0xfc8] ;  /* 0x000fc800010a7983 */ /* 0x000f280000300a00 */
[----:B------:R-:W-:Y:S02]  /*dffd0*/  @P1 LOP3.LUT R59, R59, 0x4000000, RZ, 0xfc, !PT ;  /* 0x040000003b3b1812 */ /* 0x000fe400078efcff */
[----:B------:R-:W-:Y:S02]  /*dffe0*/  LOP3.LUT P1, RZ, R58, 0x40, RZ, 0xc0, !PT ;  /* 0x000000403aff7812 */ /* 0x000fe4000782c0ff */
[----:B------:R-:W-:Y:S01]  /*dfff0*/  LOP3.LUT R59, R59, 0xf7ffffff, RZ, 0xc0, !PT ;  /* 0xf7ffffff3b3b7812 */ /* 0x000fe200078ec0ff */
[----:B------:R1:W-:Y:S10]  /*e0000*/  @P5 STG.E.U8 desc[UR44][R8.64], R0 ;  /* 0x0000000008005986 */ /* 0x0003f4000c10112c */
[----:B------:R-:W-:-:S02]  /*e0010*/  @P1 LOP3.LUT R59, R59, 0x8000000, RZ, 0xfc, !PT ;  /* 0x080000003b3b1812 */ /* 0x000fc400078efcff */
[----:B------:R-:W-:Y:S01]  /*e0020*/  LOP3.LUT P1, RZ, R58, 0x200, RZ, 0xc0, !PT ;  /* 0x000002003aff7812 */ /* 0x000fe2000782c0ff */
[----:B-1----:R-:W4:Y:S01]  /*e0030*/  LDL.LU.64 R8, [R1+0xfc0] ;  /* 0x000fc00001087983 */ /* 0x002f220000300a00 */
[----:B------:R-:W-:-:S05]  /*e0040*/  PRMT R0, R51, 0x7771, RZ ;  /* 0x0000777133007816 */ /* 0x000fca00000000ff */
[----:B------:R1:W-:Y:S02]  /*e0050*/  @P6 STG.E.U8 desc[UR44][R4.64], R0 ;  /* 0x0000000004006986 */ /* 0x0003e4000c10112c */
[----:B-1----:R-:W-:Y:S02]  /*e0060*/  PRMT R0, R51, 0x7772, RZ ;  /* 0x0000777233007816 */ /* 0x002fe400000000ff */
[----:B------:R-:W4:Y:S04]  /*e0070*/  LDL.LU.64 R4, [R1+0xfb8] ;  /* 0x000fb80001047983 */ /* 0x000f280000300a00 */
[----:B------:R1:W-:Y:S01]  /*e0080*/  @P1 STG.E.U8 desc[UR44][R48.64], R0 ;  /* 0x0000000030001986 */ /* 0x0003e2000c10112c */
[----:B------:R-:W-:Y:S02]  /*e0090*/  LOP3.LUT P1, RZ, R59, 0x8000000, RZ, 0xc0, !PT ;  /* 0x080000003bff7812 */ /* 0x000fe4000782c0ff */
[----:B-1----:R-:W-:Y:S01]  /*e00a0*/  PRMT R0, R51, 0x7773, RZ ;  /* 0x0000777333007816 */ /* 0x002fe200000000ff */
[----:B------:R-:W4:Y:S10]  /*e00b0*/  LDL.LU.64 R48, [R1+0xfb0] ;  /* 0x000fb00001307983 */ /* 0x000f340000300a00 */
[----:B------:R1:W-:Y:S01]  /*e00c0*/  @P1 STG.E.U8 desc[UR44][R2.64], R0 ;  /* 0x0000000002001986 */ /* 0x0003e2000c10112c */
[----:B------:R-:W-:-:S03]  /*e00d0*/  LOP3.LUT P1, RZ, R59, 0x4000000, RZ, 0xc0, !PT ;  /* 0x040000003bff7812 */ /* 0x000fc6000782c0ff */
[----:B------:R-:W4:Y:S04]  /*e00e0*/  LDL.LU.64 R50, [R1+0xfa8] ;  /* 0x000fa80001327983 */ /* 0x000f280000300a00 */
[----:B-1----:R-:W4:Y:S01]  /*e00f0*/  LDL.LU.64 R2, [R1+0xfa0] ;  /* 0x000fa00001027983 */ /* 0x002f220000300a00 */
[----:B------:R-:W-:-:S03]  /*e0100*/  PRMT R0, R19, 0x7770, RZ ;  /* 0x0000777013007816 */ /* 0x000fc600000000ff */
[----:B------:R-:W4:Y:S04]  /*e0110*/  LDL.LU R7, [R1+0x108] ;  /* 0x0001080001077983 */ /* 0x000f280000300800 */
[----:B--2---:R1:W-:Y:S04]  /*e0120*/  @P1 STG.E.U8 desc[UR44][R52.64], R0 ;  /* 0x0000000034001986 */ /* 0x0043e8000c10112c */
[----:B-1----:R-:W2:Y:S01]  /*e0130*/  LDL.LU.64 R52, [R1+0xf98] ;  /* 0x000f980001347983 */ /* 0x002ea20000300a00 */
[----:B------:R-:W-:Y:S02]  /*e0140*/  LOP3.LUT P1, RZ, R59, 0x2000000, RZ, 0xc0, !PT ;  /* 0x020000003bff7812 */ /* 0x000fe4000782c0ff */
[----:B------:R-:W-:-:S11]  /*e0150*/  PRMT R0, R19, 0x7771, RZ ;  /* 0x0000777113007816 */ /* 0x000fd600000000ff */
[----:B---3--:R1:W-:Y:S01]  /*e0160*/  @P1 STG.E.U8 desc[UR44][R22.64], R0 ;  /* 0x0000000016001986 */ /* 0x0083e2000c10112c */
[----:B------:R-:W-:Y:S02]  /*e0170*/  LOP3.LUT P1, RZ, R59, 0x1000000, RZ, 0xc0, !PT ;  /* 0x010000003bff7812 */ /* 0x000fe4000782c0ff */
[----:B-1----:R-:W-:-:S11]  /*e0180*/  PRMT R0, R19, 0x7772, RZ ;  /* 0x0000777213007816 */ /* 0x002fd600000000ff */
[----:B------:R1:W-:Y:S01]  /*e0190*/  @P1 STG.E.U8 desc[UR44][R20.64], R0 ;  /* 0x0000000014001986 */ /* 0x0003e2000c10112c */
[----:B------:R-:W-:Y:S02]  /*e01a0*/  LOP3.LUT P1, RZ, R59, 0x800000, RZ, 0xc0, !PT ;  /* 0x008000003bff7812 */ /* 0x000fe4000782c0ff */
[----:B-1----:R-:W-:-:S11]  /*e01b0*/  PRMT R0, R19, 0x7773, RZ ;  /* 0x0000777313007816 */ /* 0x002fd600000000ff */
[----:B----4-:R1:W-:Y:S01]  /*e01c0*/  @P1 STG.E.U8 desc[UR44][R16.64], R0 ;  /* 0x0000000010001986 */ /* 0x0103e2000c10112c */
        /* <DEDUP_REMOVED lines=22> */
[----:B------:R1:W-:Y:S02]  /*e0330*/  @P4 STG.E.U8 desc[UR44][R50.64], R0 ;  /* 0x0000000032004986 */ /* 0x0003e4000c10112c */
[----:B-1----:R-:W-:Y:S02]  /*e0340*/  PRMT R0, R54, 0x7773, RZ ;  /* 0x0000777336007816 */ /* 0x002fe400000000ff */
[----:B------:R-:W3:Y:S04]  /*e0350*/  LDL.LU R54, [R1+0x43f0] ;  /* 0x0043f00001367983 */ /* 0x000ee80000300800 */
        /* <DEDUP_REMOVED lines=8> */
[----:B------:R-:W4:Y:S04]  /*e03e0*/  LDL.LU.64 R50, [R1+0xf68] ;  /* 0x000f680001327983 */ /* 0x000f280000300a00 */
[----:B------:R-:W4:Y:S01]  /*e03f0*/  LDL.LU R16, [R1+0x10c] ;  /* 0x00010c0001107983 */ /* 0x000f220000300800 */
[----:B------:R-:W-:-:S02]  /*e0400*/  LOP3.LUT P3, RZ, R60, 0x800, RZ, 0xc0, !PT ;  /* 0x000008003cff7812 */ /* 0x000fc4000786c0ff */
[----:B------:R-:W-:Y:S02]  /*e0410*/  PRMT R0, R7, 0x7771, RZ ;  /* 0x0000777107007816 */ /* 0x000fe400000000ff */
[----:B------:R-:W-:Y:S02]  /*e0420*/  LOP3.LUT P1, RZ, R60, 0x4, RZ, 0xc0, !PT ;  /* 0x000000043cff7812 */ /* 0x000fe4000782c0ff */
[----:B------:R-:W-:-:S11]  /*e0430*/  LOP3.LUT R59, R59, 0xffffefff, RZ, 0xc0, !PT ;  /* 0xffffefff3b3b7812 */ /* 0x000fd600078ec0ff */
[----:B------:R-:W-:Y:S02]  /*e0440*/  @P1 LOP3.LUT R59, R59, 0x1000, RZ, 0xfc, !PT ;  /* 0x000010003b3b1812 */ /* 0x000fe400078efcff */
[----:B------:R-:W-:Y:S02]  /*e0450*/  LOP3.LUT P1, RZ, R60, 0x1, RZ, 0xc0, !PT ;  /* 0x000000013cff7812 */ /* 0x000fe4000782c0ff */
[----:B------:R-:W-:-:S11]  /*e0460*/  LOP3.LUT R59, R59, 0xffffdfff, RZ, 0xc0, !PT ;  /* 0xffffdfff3b3b7812 */ /* 0x000fd600078ec0ff */
[----:B------:R-:W-:-:S04]  /*e0470*/  @P1 LOP3.LUT R59, R59, 0x2000, RZ, 0xfc, !PT ;  /* 0x000020003b3b1812 */ /* 0x000fc800078efcff */
[----:B------:R-:W-:Y:S02]  /*e0480*/  LOP3.LUT R59, R59, 0xffffbfff, RZ, 0xc0, !PT ;  /* 0xffffbfff3b3b7812 */ /* 0x000fe400078ec0ff */
[C---:B------:R-:W-:Y:S02]  /*e0490*/  LOP3.LUT P4, RZ, R60.reuse, 0x200, RZ, 0xc0, !PT ;  /* 0x000002003cff7812 */ /* 0x040fe4000788c0ff */
[----:B------:R-:W-:Y:S01]  /*e04a0*/  LOP3.LUT P5, RZ, R60, 0x40, RZ, 0xc0, !PT ;  /* 0x000000403cff7812 */ /* 0x000fe200078ac0ff */
[----:B--2---:R1:W-:Y:S04]  /*e04b0*/  @P3 STG.E.U8 desc[UR44][R52.64], R0 ;  /* 0x0000000034003986 */ /* 0x0043e8000c10112c */
[----:B-1----:R-:W2:Y:S01]  /*e04c0*/  LDL.LU.64 R52, [R1+0xf60] ;  /* 0x000f600001347983 */ /* 0x002ea20000300a00 */
[----:B---3--:R-:W-:-:S03]  /*e04d0*/  LOP3.LUT P1, RZ, R54, 0x80000000, RZ, 0xc0, !PT ;  /* 0x8000000036ff7812 */ /* 0x008fc6000782c0ff */
[----:B------:R-:W3:Y:S04]  /*e04e0*/  LDL.LU R17, [R1+0xf0] ;  /* 0x0000f00001117983 */ /* 0x000ee80000300800 */
[----:B------:R-:W3:Y:S04]  /*e04f0*/  LDL.LU.64 R22, [R1+0xf58] ;  /* 0x000f580001167983 */ /* 0x000ee80000300a00 */
[----:B------:R-:W3:Y:S02]  /*e0500*/  LDL.LU.64 R20, [R1+0xf50] ;  /* 0x000f500001147983 */ /* 0x000ee40000300a00 */
[----:B------:R-:W-:-:S02]  /*e0510*/  @P1 LOP3.LUT R59, R59, 0x4000, RZ, 0xfc, !PT ;  /* 0x000040003b3b1812 */ /* 0x000fc400078efcff */
[----:B------:R-:W-:Y:S01]  /*e0520*/  LOP3.LUT P1, RZ, R54, 0x20000000, RZ, 0xc0, !PT ;  /* 0x2000000036ff7812 */ /* 0x000fe2000782c0ff */
[----:B------:R-:W3:Y:S01]  /*e0530*/  LDL.LU.64 R18, [R1+0xf48] ;  /* 0x000f480001127983 */ /* 0x000ee20000300a00 */
[----:B------:R-:W-:Y:S02]  /*e0540*/  LOP3.LUT R59, R59, 0xffff7fff, RZ, 0xc0, !PT ;  /* 0xffff7fff3b3b7812 */ /* 0x000fe400078ec0ff */
[----:B------:R-:W-:Y:S01]  /*e0550*/  PRMT R0, R7, 0x7772, RZ ;  /* 0x0000777207007816 */ /* 0x000fe200000000ff */
[----:B------:R-:W3:Y:S08]  /*e0560*/  LDL.LU.64 R14, [R1+0xf40] ;  /* 0x000f4000010e7983 */ /* 0x000ef00000300a00 */
[----:B------:R-:W-:-:S02]  /*e0570*/  @P1 LOP3.LUT R59, R59, 0x8000, RZ, 0xfc, !PT ;  /* 0x000080003b3b1812 */ /* 0x000fc400078efcff */
[----:B------:R-:W-:Y:S02]  /*e0580*/  LOP3.LUT P1, RZ, R54, 0x8000000, RZ, 0xc0, !PT ;  /* 0x0800000036ff7812 */ /* 0x000fe4000782c0ff */
[----:B------:R-:W-:-:S11]  /*e0590*/  LOP3.LUT R59, R59, 0xfffeffff, RZ, 0xc0, !PT ;  /* 0xfffeffff3b3b7812 */ /* 0x000fd600078ec0ff */
[----:B------:R-:W-:Y:S02]  /*e05a0*/  @P1 LOP3.LUT R59, R59, 0x10000, RZ, 0xfc, !PT ;  /* 0x000100003b3b1812 */ /* 0x000fe400078efcff */
[----:B------:R-:W-:Y:S02]  /*e05b0*/  LOP3.LUT P1, RZ, R54, 0x10000000, RZ, 0xc0, !PT ;  /* 0x1000000036ff7812 */ /* 0x000fe4000782c0ff */
[----:B------:R-:W-:Y:S01]  /*e05c0*/  LOP3.LUT R59, R59, 0xfffdffff, RZ, 0xc0, !PT ;  /* 0xfffdffff3b3b7812 */ /* 0x000fe200078ec0ff */
[----:B----4-:R1:W-:Y:S10]  /*e05d0*/  @P4 STG.E.U8 desc[UR44][R8.64], R0 ;  /* 0x0000000008004986 */ /* 0x0103f4000c10112c */
[----:B------:R-:W-:-:S02]  /*e05e0*/  @P1 LOP3.LUT R59, R59, 0x20000, RZ, 0xfc, !PT ;  /* 0x000200003b3b1812 */ /* 0x000fc400078efcff */
[----:B------:R-:W-:Y:S02]  /*e05f0*/  LOP3.LUT P1, RZ, R54, 0x40000000, RZ, 0xc0, !PT ;  /* 0x4000000036ff7812 */ /* 0x000fe4000782c0ff */
[----:B------:R-:W-:Y:S02]  /*e0600*/  LOP3.LUT R59, R59, 0xfffbffff, RZ, 0xc0, !PT ;  /* 0xfffbffff3b3b7812 */ /* 0x000fe400078ec0ff */
[----:B-1----:R-:W-:-:S05]  /*e0610*/  PRMT R0, R7, 0x7773, RZ ;  /* 0x0000777307007816 */ /* 0x002fca00000000ff */
[----:B------:R1:W-:Y:S04]  /*e0620*/  @P5 STG.E.U8 desc[UR44][R2.64], R0 ;  /* 0x0000000002005986 */ /* 0x0003e8000c10112c */
[----:B------:R-:W-:Y:S02]  /*e0630*/  @P1 LOP3.LUT R59, R59, 0x40000, RZ, 0xfc, !PT ;  /* 0x000400003b3b1812 */ /* 0x000fe400078efcff */
[C---:B------:R-:W-:Y:S01]  /*e0640*/  LOP3.LUT P1, RZ, R60.reuse, 0x2, RZ, 0xc0, !PT ;  /* 0x000000023cff7812 */ /* 0x040fe2000782c0ff */
[----:B-1----:R-:W4:Y:S01]  /*e0650*/  LDL.LU R2, [R1+0xf4] ;  /* 0x0000f40001027983 */ /* 0x002f220000300800 */
[----:B------:R-:W-:-:S03]  /*e0660*/  LOP3.LUT P6, RZ, R60, 0x10, RZ, 0xc0, !PT ;  /* 0x000000103cff7812 */ /* 0x000fc600078cc0ff */
[----:B------:R-:W4:Y:S01]  /*e0670*/  LDL.LU.64 R12, [R1+0xf38] ;  /* 0x000f3800010c7983 */ /* 0x000f220000300a00 */
[----:B------:R-:W-:Y:S02]  /*e0680*/  LOP3.LUT R59, R59, 0xfff7ffff, RZ, 0xc0, !PT ;  /* 0xfff7ffff3b3b7812 */ /* 0x000fe400078ec0ff */
[----:B------:R-:W-:Y:S01]  /*e0690*/  PRMT R0, R16, 0x7770, RZ ;  /* 0x0000777010007816 */ /* 0x000fe200000000ff */
[----:B------:R-:W4:Y:S04]  /*e06a0*/  LDL.LU.64 R10, [R1+0xf30] ;  /* 0x000f3000010a7983 */ /* 0x000f280000300a00 */
[----:B------:R-:W-:Y:S02]  /*e06b0*/  @P1 LOP3.LUT R59, R59, 0x80000, RZ, 0xfc, !PT ;  /* 0x000800003b3b1812 */ /* 0x000fe400078efcff */
[----:B------:R-:W-:Y:S01]  /*e06c0*/  LOP3.LUT P1, RZ, R60, 0x8, RZ, 0xc0, !PT ;  /* 0x000000083cff7812 */ /* 0x000fe2000782c0ff */
[----:B------:R-:W4:Y:S04]  /*e06d0*/  LDL.LU R3, [R1+0xf8] ;  /* 0x0000f80001037983 */ /* 0x000f280000300800 */
[----:B------:R1:W-:Y:S04]  /*e06e0*/  @P6 STG.E.U8 desc[UR44][R4.64], R0 ;  /* 0x0000000004006986 */ /* 0x0003e8000c10112c */
[----:B------:R-:W4:Y:S04]  /*e06f0*/  LDL.LU.64 R8, [R1+0xf28] ;  /* 0x000f280001087983 */ /* 0x000f280000300a00 */
[----:B------:R-:W4:Y:S01]  /*e0700*/  LDL.LU.64 R6, [R1+0xf20] ;  /* 0x000f200001067983 */ /* 0x000f220000300a00 */
[----:B-1----:R-:W-:-:S03]  /*e0710*/  PRMT R0, R16, 0x7771, RZ ;  /* 0x0000777110007816 */ /* 0x002fc600000000ff */
[----:B------:R-:W4:Y:S04]  /*e0720*/  LDL.LU.64 R4, [R1+0xf18] ;  /* 0x000f180001047983 */ /* 0x000f280000300a00 */
[----:B------:R1:W-:Y:S01]  /*e0730*/  @P1 STG.E.U8 desc[UR44][R48.64], R0 ;  /* 0x0000000030001986 */ /* 0x0003e2000c10112c */
[C---:B------:R-:W-:Y:S02]  /*e0740*/  LOP3.LUT P1, RZ, R59.reuse, 0x80000, RZ, 0xc0, !PT ;  /* 0x000800003bff7812 */ /* 0x040fe4000782c0ff */
[----:B-1----:R-:W-:Y:S01]  /*e0750*/  PRMT R0, R16, 0x7772, RZ ;  /* 0x0000777210007816 */ /* 0x002fe200000000ff */
[----:B------:R-:W4:Y:S10]  /*e0760*/  LDL.LU.64 R48, [R1+0xf10] ;  /* 0x000f100001307983 */ /* 0x000f340000300a00 */
[----:B------:R1:W-:Y:S01]  /*e0770*/  @P1 STG.E.U8 desc[UR44][R50.64], R0 ;  /* 0x0000000032001986 */ /* 0x0003e2000c10112c */
[----:B------:R-:W-:-:S03]  /*e0780*/  LOP3.LUT P1, RZ, R59, 0x40000, RZ, 0xc0, !PT ;  /* 0x000400003bff7812 */ /* 0x000fc6000782c0ff */
[----:B-1----:R-:W4:Y:S01]  /*e0790*/  LDL.LU.64 R50, [R1+0xf08] ;  /* 0x000f080001327983 */ /* 0x002f220000300a00 */
[----:B------:R-:W-:-:S09]  /*e07a0*/  PRMT R0, R16, 0x7773, RZ ;  /* 0x0000777310007816 */ /* 0x000fd200000000ff */
[----:B--2---:R1:W-:Y:S04]  /*e07b0*/  @P1 STG.E.U8 desc[UR44][R52.64], R0 ;  /* 0x0000000034001986 */ /* 0x0043e8000c10112c */
[----:B-1----:R-:W2:Y:S01]  /*e07c0*/  LDL.LU.64 R52, [R1+0xf00] ;  /* 0x000f000001347983 */ /* 0x002ea20000300a00 */
[----:B------:R-:W-:Y:S02]  /*e07d0*/  LOP3.LUT P1, RZ, R59, 0x20000, RZ, 0xc0, !PT ;  /* 0x000200003bff7812 */ /* 0x000fe4000782c0ff */
[----:B---3--:R-:W-:-:S11]  /*e07e0*/  PRMT R0, R17, 0x7770, RZ ;  /* 0x0000777011007816 */ /* 0x008fd600000000ff */
        /* <DEDUP_REMOVED lines=11> */
[----:B----4-:R-:W-:-:S11]  /*e08a0*/  PRMT R0, R2, 0x7770, RZ ;  /* 0x0000777002007816 */ /* 0x010fd600000000ff */
        /* <DEDUP_REMOVED lines=18> */
[----:B-1----:R-:W-:-:S05]  /*e09d0*/  PRMT R0, R3, 0x7772, RZ ;  /* 0x0000777203007816 */ /* 0x002fca00000000ff */
[----:B------:R1:W-:Y:S02]  /*e09e0*/  @P5 STG.E.U8 desc[UR44][R50.64], R0 ;  /* 0x0000000032005986 */ /* 0x0003e4000c10112c */
[----:B-1----:R-:W-:-:S05]  /*e09f0*/  PRMT R0, R3, 0x7773, RZ ;  /* 0x0000777303007816 */ /* 0x002fca00000000ff */
[----:B--2---:R1:W-:Y:S04]  /*e0a00*/  @P6 STG.E.U8 desc[UR44][R52.64], R0 ;  /* 0x0000000034006986 */ /* 0x0043e8000c10112c */
[----:B-1----:R-:W2:Y:S04]  /*e0a10*/  LDL.LU.64 R52, [R1+0xef8] ;  /* 0x000ef80001347983 */ /* 0x002ea80000300a00 */
[----:B------:R-:W3:Y:S04]  /*e0a20*/  LDL.LU.64 R8, [R1+0xef0] ;  /* 0x000ef00001087983 */ /* 0x000ee80000300a00 */
[----:B------:R-:W4:Y:S04]  /*e0a30*/  LDL.LU.64 R6, [R1+0xee8] ;  /* 0x000ee80001067983 */ /* 0x000f280000300a00 */
[----:B------:R-:W2:Y:S04]  /*e0a40*/  LDL.LU R5, [R1+0xfc] ;  /* 0x0000fc0001057983 */ /* 0x000ea80000300800 */
[----:B------:R-:W4:Y:S04]  /*e0a50*/  LDL.LU.64 R2, [R1+0xee0] ;  /* 0x000ee00001027983 */ /* 0x000f280000300a00 */
[----:B------:R-:W4:Y:S04]  /*e0a60*/  LDL.LU.64 R48, [R1+0xed8] ;  /* 0x000ed80001307983 */ /* 0x000f280000300a00 */
[----:B------:R-:W4:Y:S04]  /*e0a70*/  LDL.LU.64 R50, [R1+0xed0] ;  /* 0x000ed00001327983 */ /* 0x000f280000300a00 */
[----:B------:R-:W4:Y:S01]  /*e0a80*/  LDL.LU R14, [R1+0xe0] ;  /* 0x0000e000010e7983 */ /* 0x000f220000300800 */
[----:B------:R-:W-:-:S02]  /*e0a90*/  LOP3.LUT P3, RZ, R60, 0x10000, RZ, 0xc0, !PT ;  /* 0x000100003cff7812 */ /* 0x000fc4000786c0ff */
        /* <DEDUP_REMOVED lines=13> */
[----:B------:R-:W-:Y:S02]  /*e0b70*/  LOP3.LUT R59, R59, 0xfffffeff, RZ, 0xc0, !PT ;  /* 0xfffffeff3b3b7812 */ /* 0x000fe400078ec0ff */
[----:B--2---:R-:W-:-:S05]  /*e0b80*/  PRMT R0, R5, 0x7770, RZ ;  /* 0x0000777005007816 */ /* 0x004fca00000000ff */
[----:B------:R1:W-:Y:S04]  /*e0b90*/  @P3 STG.E.U8 desc[UR44][R52.64], R0 ;  /* 0x0000000034003986 */ /* 0x0003e8000c10112c */
[----:B-1----:R-:W2:Y:S04]  /*e0ba0*/  LDL.LU.64 R52, [R1+0xec8] ;  /* 0x000ec80001347983 */ /* 0x002ea80000300a00 */
[----:B------:R-:W2:Y:S04]  /*e0bb0*/  LDL.LU.64 R22, [R1+0xec0] ;  /* 0x000ec00001167983 */ /* 0x000ea80000300a00 */
[----:B------:R-:W2:Y:S04]  /*e0bc0*/  LDL.LU.64 R20, [R1+0xeb8] ;  /* 0x000eb80001147983 */ /* 0x000ea80000300a00 */
[----:B------:R-:W2:Y:S01]  /*e0bd0*/  LDL.LU R15, [R1+0xe4] ;  /* 0x0000e400010f7983 */ /* 0x000ea20000300800 */
[----:B------:R-:W-:-:S02]  /*e0be0*/  @P1 LOP3.LUT R59, R59, 0x100, RZ, 0xfc, !PT ;  /* 0x000001003b3b1812 */ /* 0x000fc400078efcff */
[C---:B------:R-:W-:Y:S01]  /*e0bf0*/  LOP3.LUT P1, RZ, R60.reuse, 0x80000000, RZ, 0xc0, !PT ;  /* 0x800000003cff7812 */ /* 0x040fe2000782c0ff */
[----:B------:R-:W2:Y:S01]  /*e0c00*/  LDL.LU.64 R18, [R1+0xeb0] ;  /* 0x000eb00001127983 */ /* 0x000ea20000300a00 */
[----:B------:R-:W-:Y:S02]  /*e0c10*/  LOP3.LUT R59, R59, 0xfffffdff, RZ, 0xc0, !PT ;  /* 0xfffffdff3b3b7812 */ /* 0x000fe400078ec0ff */
[C---:B------:R-:W-:Y:S01]  /*e0c20*/  LOP3.LUT P4, RZ, R60.reuse, 0x40000, RZ, 0xc0, !PT ;  /* 0x000400003cff7812 */ /* 0x040fe2000788c0ff */
[----:B------:R-:W2:Y:S01]  /*e0c30*/  LDL.LU.64 R16, [R1+0xea8] ;  /* 0x000ea80001107983 */ /* 0x000ea20000300a00 */
[----:B------:R-:W-:Y:S02]  /*e0c40*/  LOP3.LUT P5, RZ, R60, 0x200000, RZ, 0xc0, !PT ;  /* 0x002000003cff7812 */ /* 0x000fe400078ac0ff */
[----:B------:R-:W-:Y:S01]  /*e0c50*/  PRMT R0, R5, 0x7771, RZ ;  /* 0x0000777105007816 */ /* 0x000fe200000000ff */
[----:B------:R-:W2:Y:S04]  /*e0c60*/  LDL.LU.64 R12, [R1+0xe98] ;  /* 0x000e9800010c7983 */ /* 0x000ea80000300a00 */
[----:B------:R-:W-:-:S02]  /*e0c70*/  @P1 LOP3.LUT R59, R59, 0x200, RZ, 0xfc, !PT ;  /* 0x000002003b3b1812 */ /* 0x000fc400078efcff */
[C---:B------:R-:W-:Y:S02]  /*e0c80*/  LOP3.LUT P1, RZ, R60.reuse, 0x20000000, RZ, 0xc0, !PT ;  /* 0x200000003cff7812 */ /* 0x040fe4000782c0ff */
[----:B------:R-:W-:Y:S01]  /*e0c90*/  LOP3.LUT R59, R59, 0xfffffbff, RZ, 0xc0, !PT ;  /* 0xfffffbff3b3b7812 */ /* 0x000fe200078ec0ff */
[----:B---3--:R1:W-:Y:S01]  /*e0ca0*/  @P4 STG.E.U8 desc[UR44][R8.64], R0 ;  /* 0x0000000008004986 */ /* 0x0083e2000c10112c */
[----:B------:R-:W-:-:S09]  /*e0cb0*/  LOP3.LUT P6, RZ, R60, 0x800000, RZ, 0xc0, !PT ;  /* 0x008000003cff7812 */ /* 0x000fd200078cc0ff */
[----:B------:R-:W-:Y:S02]  /*e0cc0*/  @P1 LOP3.LUT R59, R59, 0x400, RZ, 0xfc, !PT ;  /* 0x000004003b3b1812 */ /* 0x000fe400078efcff */
[----:B------:R-:W-:Y:S02]  /*e0cd0*/  LOP3.LUT P1, RZ, R60, 0x4000000, RZ, 0xc0, !PT ;  /* 0x040000003cff7812 */ /* 0x000fe4000782c0ff */
[----:B-1----:R-:W-:Y:S02]  /*e0ce0*/  PRMT R0, R5, 0x7772, RZ ;  /* 0x0000777205007816 */ /* 0x002fe400000000ff */
[----:B------:R-:W-:-:S03]  /*e0cf0*/  LOP3.LUT R59, R59, 0xfffff7ff, RZ, 0xc0, !PT ;  /* 0xfffff7ff3b3b7812 */ /* 0x000fc600078ec0ff */
[----:B----4-:R1:W-:Y:S06]  /*e0d00*/  @P5 STG.E.U8 desc[UR44][R6.64], R0 ;  /* 0x0000000006005986 */ /* 0x0103ec000c10112c */
[----:B------:R-:W-:Y:S02]  /*e0d10*/  @P1 LOP3.LUT R59, R59, 0x800, RZ, 0xfc, !PT ;  /* 0x000008003b3b1812 */ /* 0x000fe400078efcff */
[----:B-1----:R-:W-:Y:S02]  /*e0d20*/  PRMT R0, R5, 0x7773, RZ ;  /* 0x0000777305007816 */ /* 0x002fe400000000ff */
[----:B------:R-:W-:-:S03]  /*e0d30*/  LOP3.LUT P1, RZ, R60, 0x1000000, RZ, 0xc0, !PT ;  /* 0x010000003cff7812 */ /* 0x000fc6000782c0ff */
[----:B------:R1:W-:Y:S04]  /*e0d40*/  @P6 STG.E.U8 desc[UR44][R2.64], R0 ;  /* 0x0000000002006986 */ /* 0x0003e8000c10112c */
[----:B-1----:R-:W3:Y:S01]  /*e0d50*/  LDL.LU R2, [R1+0xe8] ;  /* 0x0000e80001027983 */ /* 0x002ee20000300800 */
[----:B------:R-:W-:-:S03]  /*e0d60*/  PRMT R0, R14, 0x7770, RZ ;  /* 0x000077700e007816 */ /* 0x000fc600000000ff */
[----:B------:R-:W4:Y:S04]  /*e0d70*/  LDL.LU.64 R10, [R1+0xe90] ;  /* 0x000e9000010a7983 */ /* 0x000f280000300a00 */
[----:B------:R-:W4:Y:S04]  /*e0d80*/  LDL.LU.64 R8, [R1+0xe88] ;  /* 0x000e880001087983 */ /* 0x000f280000300a00 */
[----:B------:R1:W-:Y:S01]  /*e0d90*/  @P1 STG.E.U8 desc[UR44][R48.64], R0 ;  /* 0x0000000030001986 */ /* 0x0003e2000c10112c */
[----:B------:R-:W-:-:S03]  /*e0da0*/  LOP3.LUT P1, RZ, R59, 0x800, RZ, 0xc0, !PT ;  /* 0x000008003bff7812 */ /* 0x000fc6000782c0ff */
[----:B------:R-:W4:Y:S04]  /*e0db0*/  LDL.LU.64 R6, [R1+0xe80] ;  /* 0x000e800001067983 */ /* 0x000f280000300a00 */
[----:B------:R-:W4:Y:S01]  /*e0dc0*/  LDL.LU.64 R4, [R1+0xe78] ;  /* 0x000e780001047983 */ /* 0x000f220000300a00 */
[----:B-1----:R-:W-:-:S03]  /*e0dd0*/  PRMT R0, R14, 0x7771, RZ ;  /* 0x000077710e007816 */ /* 0x002fc600000000ff */
[----:B------:R-:W4:Y:S04]  /*e0de0*/  LDL.LU R3, [R1+0xec] ;  /* 0x0000ec0001037983 */ /* 0x000f280000300800 */
[----:B------:R1:W-:Y:S01]  /*e0df0*/  @P1 STG.E.U8 desc[UR44][R50.64], R0 ;  /* 0x0000000032001986 */ /* 0x0003e2000c10112c */
[----:B------:R-:W-:-:S03]  /*e0e00*/  LOP3.LUT P1, RZ, R59, 0x400, RZ, 0xc0, !PT ;  /* 0x000004003bff7812 */ /* 0x000fc6000782c0ff */
[----:B------:R-:W4:Y:S04]  /*e0e10*/  LDL.LU.64 R48, [R1+0xe70] ;  /* 0x000e700001307983 */ /* 0x000f280000300a00 */
[----:B-1----:R-:W4:Y:S01]  /*e0e20*/  LDL.LU.64 R50, [R1+0xe68] ;  /* 0x000e680001327983 */ /* 0x002f220000300a00 */
[----:B------:R-:W-:-:S05]  /*e0e30*/  PRMT R0, R14, 0x7772, RZ ;  /* 0x000077720e007816 */ /* 0x000fca00000000ff */
[----:B--2---:R1:W-:Y:S04]  /*e0e40*/  @P1 STG.E.U8 desc[UR44][R52.64], R0 ;  /* 0x0000000034001986 */ /* 0x0043e8000c10112c */
[----:B-1----:R-:W2:Y:S01]  /*e0e50*/  LDL.LU.64 R52, [R1+0xe60] ;  /* 0x000e600001347983 */ /* 0x002ea20000300a00 */
        /* <DEDUP_REMOVED lines=18> */
[----:B---3--:R-:W-:-:S07]  /*e0f80*/  PRMT R0, R2, 0x7770, RZ ;  /* 0x0000777002007816 */ /* 0x008fce00000000ff */
        /* <DEDUP_REMOVED lines=20> */
[----:B------:R-:W4:Y:S04]  /*e10d0*/  LDL.LU.64 R4, [R1+0xe40] ;  /* 0x000e400001047983 */ /* 0x000f280000300a00 */
[----:B------:R-:W3:Y:S04]  /*e10e0*/  LDL.LU R48, [R1+0xd0] ;  /* 0x0000d00001307983 */ /* 0x000ee80000300800 */
[----:B------:R-:W4:Y:S04]  /*e10f0*/  LDL.LU.64 R50, [R1+0xe38] ;  /* 0x000e380001327983 */ /* 0x000f280000300a00 */
[----:B------:R-:W4:Y:S01]  /*e1100*/  LDL.LU R12, [R1+0xd4] ;  /* 0x0000d400010c7983 */ /* 0x000f220000300800 */
[----:B------:R-:W-:-:S02]  /*e1110*/  PRMT R0, R3, 0x7773, RZ ;  /* 0x0000777303007816 */ /* 0x000fc400000000ff */
[----:B------:R-:W-:Y:S01]  /*e1120*/  LOP3.LUT P3, RZ, R58, 0x800000, RZ, 0xc0, !PT ;  /* 0x008000003aff7812 */ /* 0x000fe2000786c0ff */
[----:B------:R-:W4:Y:S01]  /*e1130*/  LDL.LU.64 R2, [R1+0xe30] ;  /* 0x000e300001027983 */ /* 0x000f220000300a00 */
        /* <DEDUP_REMOVED lines=12> */
[----:B------:R-:W-:Y:S01]  /*e1200*/  LOP3.LUT P1, RZ, R57, 0x80, RZ, 0xc0, !PT ;  /* 0x0000008039ff7812 */ /* 0x000fe2000782c0ff */
[----:B--2---:R1:W-:Y:S04]  /*e1210*/  @P3 STG.E.U8 desc[UR44][R52.64], R0 ;  /* 0x0000000034003986 */ /* 0x0043e8000c10112c */
[----:B-1----:R-:W2:Y:S04]  /*e1220*/  LDL.LU.64 R52, [R1+0xe28] ;  /* 0x000e280001347983 */ /* 0x002ea80000300a00 */
[----:B------:R-:W2:Y:S01]  /*e1230*/  LDL.LU.64 R20, [R1+0xe20] ;  /* 0x000e200001147983 */ /* 0x000ea20000300a00 */
[----:B------:R-:W-:-:S03]  /*e1240*/  LOP3.LUT R59, R59, 0xfffffffe, RZ, 0xc0, !PT ;  /* 0xfffffffe3b3b7812 */ /* 0x000fc600078ec0ff */
[----:B------:R-:W2:Y:S01]  /*e1250*/  LDL.LU.64 R22, [R1+0xe18] ;  /* 0x000e180001167983 */ /* 0x000ea20000300a00 */
[----:B------:R-:W-:Y:S02]  /*e1260*/  @P1 LOP3.LUT R59, R59, 0x1, RZ, 0xfc, !PT ;  /* 0x000000013b3b1812 */ /* 0x000fe400078efcff */
[----:B------:R-:W-:Y:S01]  /*e1270*/  LOP3.LUT P1, RZ, R57, 0x20, RZ, 0xc0, !PT ;  /* 0x0000002039ff7812 */ /* 0x000fe2000782c0ff */
[----:B------:R-:W2:Y:S01]  /*e1280*/  LDL.LU R13, [R1+0xd8] ;  /* 0x0000d800010d7983 */ /* 0x000ea20000300800 */
[----:B------:R-:W-:-:S03]  /*e1290*/  LOP3.LUT R59, R59, 0xfffffffd, RZ, 0xc0, !PT ;  /* 0xfffffffd3b3b7812 */ /* 0x000fc600078ec0ff */
[----:B------:R-:W2:Y:S04]  /*e12a0*/  LDL.LU.64 R18, [R1+0xe10] ;  /* 0x000e100001127983 */ /* 0x000ea80000300a00 */
[----:B------:R-:W2:Y:S04]  /*e12b0*/  LDL.LU.64 R16, [R1+0xe08] ;  /* 0x000e080001107983 */ /* 0x000ea80000300a00 */
[----:B------:R-:W-:Y:S01]  /*e12c0*/  @P1 LOP3.LUT R59, R59, 0x2, RZ, 0xfc, !PT ;  /* 0x000000023b3b1812 */ /* 0x000fe200078efcff */
[----:B------:R-:W2:Y:S01]  /*e12d0*/  LDL.LU.64 R14, [R1+0xe00] ;  /* 0x000e0000010e7983 */ /* 0x000ea20000300a00 */
[----:B------:R-:W-:-:S02]  /*e12e0*/  LOP3.LUT P1, RZ, R57, 0x4, RZ, 0xc0, !PT ;  /* 0x0000000439ff7812 */ /* 0x000fc4000782c0ff */
[----:B------:R-:W-:Y:S01]  /*e12f0*/  LOP3.LUT R59, R59, 0xfffffffb, RZ, 0xc0, !PT ;  /* 0xfffffffb3b3b7812 */ /* 0x000fe200078ec0ff */
[----:B------:R-:W2:Y:S01]  /*e1300*/  LDL.LU R49, [R1+0xdc] ;  /* 0x0000dc0001317983 */ /* 0x000ea20000300800 */
[C---:B------:R-:W-:Y:S02]  /*e1310*/  LOP3.LUT P4, RZ, R58.reuse, 0x1000000, RZ, 0xc0, !PT ;  /* 0x010000003aff7812 */ /* 0x040fe4000788c0ff */
[----:B------:R-:W-:Y:S01]  /*e1320*/  LOP3.LUT P5, RZ, R58, 0x4000000, RZ, 0xc0, !PT ;  /* 0x040000003aff7812 */ /* 0x000fe200078ac0ff */
[----:B------:R-:W2:Y:S01]  /*e1330*/  LDL.LU.64 R10, [R1+0xdf8] ;  /* 0x000df800010a7983 */ /* 0x000ea20000300a00 */
[----:B---3--:R-:W-:-:S05]  /*e1340*/  PRMT R0, R48, 0x7770, RZ ;  /* 0x0000777030007816 */ /* 0x008fca00000000ff */
[----:B------:R-:W-:Y:S02]  /*e1350*/  @P1 LOP3.LUT R59, R59, 0x4, RZ, 0xfc, !PT ;  /* 0x000000043b3b1812 */ /* 0x000fe400078efcff */
[----:B------:R-:W-:Y:S02]  /*e1360*/  LOP3.LUT P1, RZ, R57, 0x1, RZ, 0xc0, !PT ;  /* 0x0000000139ff7812 */ /* 0x000fe4000782c0ff */
[----:B------:R-:W-:Y:S01]  /*e1370*/  LOP3.LUT P6, RZ, R58, 0x20000000, RZ, 0xc0, !PT ;  /* 0x200000003aff7812 */ /* 0x000fe200078cc0ff */
[----:B------:R1:W-:Y:S01]  /*e1380*/  @P4 STG.E.U8 desc[UR44][R8.64], R0 ;  /* 0x0000000008004986 */ /* 0x0003e2000c10112c */
[----:B------:R-:W-:Y:S02]  /*e1390*/  LOP3.LUT R59, R59, 0xfffffff7, RZ, 0xc0, !PT ;  /* 0xfffffff73b3b7812 */ /* 0x000fe400078ec0ff */
[----:B-1----:R-:W-:Y:S01]  /*e13a0*/  PRMT R0, R48, 0x7771, RZ ;  /* 0x0000777130007816 */ /* 0x002fe200000000ff */
[----:B------:R-:W3:Y:S06]  /*e13b0*/  LDL.LU.64 R8, [R1+0xdf0] ;  /* 0x000df00001087983 */ /* 0x000eec0000300a00 */
[----:B------:R-:W-:-:S02]  /*e13c0*/  @P1 LOP3.LUT R59, R59, 0x8, RZ, 0xfc, !PT ;  /* 0x000000083b3b1812 */ /* 0x000fc400078efcff */
[----:B------:R-:W-:Y:S01]  /*e13d0*/  LOP3.LUT P1, RZ, R58, 0x80000000, RZ, 0xc0, !PT ;  /* 0x800000003aff7812 */ /* 0x000fe2000782c0ff */
[----:B----4-:R1:W-:Y:S02]  /*e13e0*/  @P5 STG.E.U8 desc[UR44][R6.64], R0 ;  /* 0x0000000006005986 */ /* 0x0103e4000c10112c */
[C---:B-1----:R-:W-:Y:S02]  /*e13f0*/  PRMT R0, R48.reuse, 0x7772, RZ ;  /* 0x0000777230007816 */ /* 0x042fe400000000ff */
        /* <DEDUP_REMOVED lines=17> */
[----:B------:R1:W-:Y:S01]  /*e1510*/  @P1 STG.E.U8 desc[UR44][R20.64], R0 ;  /* 0x0000000014001986 */ /* 0x0003e2000c10112c */
[----:B------:R-:W-:Y:S02]  /*e1520*/  LOP3.LUT P1, RZ, R59, 0x1, RZ, 0xc0, !PT ;  /* 0x000000013bff7812 */ /* 0x000fe4000782c0ff */
[----:B-1----:R-:W-:Y:S01]  /*e1530*/  PRMT R0, R12, 0x7773, RZ ;  /* 0x000077730c007816 */ /* 0x002fe200000000ff */
[----:B------:R-:W2:Y:S10]  /*e1540*/  LDL.LU.64 R20, [R1+0x43e8] ;  /* 0x0043e80001147983 */ /* 0x000eb40000300a00 */
[----:B------:R1:W-:Y:S01]  /*e1550*/  @P1 STG.E.U8 desc[UR44][R22.64], R0 ;  /* 0x0000000016001986 */ /* 0x0003e2000c10112c */
[----:B------:R-:W-:-:S02]  /*e1560*/  LOP3.LUT P1, RZ, R60, 0x80000000, RZ, 0xc0, !PT ;  /* 0x800000003cff7812 */ /* 0x000fc4000782c0ff */
        /* <DEDUP_REMOVED lines=15> */
[----:B---3--:R1:W-:Y:S01]  /*e1660*/  @P2 STG.E.U8 desc[UR44][R8.64], R0 ;  /* 0x0000000008002986 */ /* 0x0083e2000c10112c */
[----:B------:R-:W-:Y:S02]  /*e1670*/  LOP3.LUT P4, RZ, R57, 0x800000, RZ, 0xc0, !PT ;  /* 0x0080000039ff7812 */ /* 0x000fe4000788c0ff */
[----:B-1----:R-:W-:-:S05]  /*e1680*/  PRMT R0, R49, 0x7771, RZ ;  /* 0x0000777131007816 */ /* 0x002fca00000000ff */
[----:B----4-:R1:W-:Y:S01]  /*e1690*/  @P0 STG.E.U8 desc[UR44][R6.64], R0 ;  /* 0x0000000006000986 */ /* 0x0103e2000c10112c */
        /* <DEDUP_REMOVED lines=20> */
[----:B------:R-:W-:Y:S02]  /*e17e0*/  LOP3.LUT P1, RZ, R56, 0x200000, RZ, 0xc0, !PT ;  /* 0x0020000038ff7812 */ /* 0x000fe4000782c0ff */
[----:B------:R-:W-:-:S11]  /*e17f0*/  LOP3.LUT R60, R60, 0xffefffff, RZ, 0xc0, !PT ;  /* 0xffefffff3c3c7812 */ /* 0x000fd600078ec0ff */
[----:B------:R-:W-:Y:S02]  /*e1800*/  @P1 LOP3.LUT R60, R60, 0x100000, RZ, 0xfc, !PT ;  /* 0x001000003c3c1812 */ /* 0x000fe400078efcff */
[----:B------:R-:W-:Y:S02]  /*e1810*/  LOP3.LUT P1, RZ, R56, 0x40000, RZ, 0xc0, !PT ;  /* 0x0004000038ff7812 */ /* 0x000fe4000782c0ff */
[----:B------:R-:W-:Y:S02]  /*e1820*/  LOP3.LUT R60, R60, 0xffdfffff, RZ, 0xc0, !PT ;  /* 0xffdfffff3c3c7812 */ /* 0x000fe400078ec0ff */
[----:B------:R-:W-:-:S09]  /*e1830*/  LOP3.LUT P4, RZ, R57, 0x80000000, RZ, 0xc0, !PT ;  /* 0x8000000039ff7812 */ /* 0x000fd2000788c0ff */
        /* <DEDUP_REMOVED lines=9> */
[----:B-1----:R-:W2:Y:S01]  /*e18d0*/  LDL.LU.64 R52, [R1+0xd90] ;  /* 0x000d900001347983 */ /* 0x002ea20000300a00 */
[----:B------:R-:W-:-:S05]  /*e18e0*/  PRMT R0, R48, 0x7773, RZ ;  /* 0x0000777330007816 */ /* 0x000fca00000000ff */
[----:B---3--:R1:W-:Y:S04]  /*e18f0*/  @P4 STG.E.U8 desc[UR44][R50.64], R0 ;  /* 0x0000000032004986 */ /* 0x0083e8000c10112c */
[----:B-1----:R-:W3:Y:S01]  /*e1900*/  LDL.LU.64 R50, [R1+0xd88] ;  /* 0x000d880001327983 */ /* 0x002ee20000300a00 */
[----:B------:R-:W-:-:S03]  /*e1910*/  LOP3.LUT R60, R60, 0xfeffffff, RZ, 0xc0, !PT ;  /* 0xfeffffff3c3c7812 */ /* 0x000fc600078ec0ff */
[----:B------:R-:W3:Y:S01]  /*e1920*/  LDL.LU.64 R58, [R1+0xd80] ;  /* 0x000d8000013a7983 */ /* 0x000ee20000300a00 */
[----:B------:R-:W-:Y:S02]  /*e1930*/  @P1 LOP3.LUT R60, R60, 0x1000000, RZ, 0xfc, !PT ;  /* 0x010000003c3c1812 */ /* 0x000fe400078efcff */
[----:B------:R-:W-:Y:S01]  /*e1940*/  LOP3.LUT P1, RZ, R56, 0x400, RZ, 0xc0, !PT ;  /* 0x0000040038ff7812 */ /* 0x000fe2000782c0ff */
[----:B------:R-:W3:Y:S01]  /*e1950*/  LDL.LU R8, [R1+0xcc] ;  /* 0x0000cc0001087983 */ /* 0x000ee20000300800 */
[----:B------:R-:W-:-:S03]  /*e1960*/  LOP3.LUT R60, R60, 0xfdffffff, RZ, 0xc0, !PT ;  /* 0xfdffffff3c3c7812 */ /* 0x000fc600078ec0ff */
[----:B------:R-:W3:Y:S04]  /*e1970*/  LDL.LU.64 R18, [R1+0xd78] ;  /* 0x000d780001127983 */ /* 0x000ee80000300a00 */
[----:B------:R-:W3:Y:S04]  /*e1980*/  LDL.LU.64 R16, [R1+0xd70] ;  /* 0x000d700001107983 */ /* 0x000ee80000300a00 */
[----:B------:R-:W-:Y:S01]  /*e1990*/  @P1 LOP3.LUT R60, R60, 0x2000000, RZ, 0xfc, !PT ;  /* 0x020000003c3c1812 */ /* 0x000fe200078efcff */
[----:B------:R-:W3:Y:S01]  /*e19a0*/  LDL.LU.64 R14, [R1+0xd68] ;  /* 0x000d6800010e7983 */ /* 0x000ee20000300a00 */
[----:B------:R-:W-:-:S02]  /*e19b0*/  LOP3.LUT P1, RZ, R56, 0x100, RZ, 0xc0, !PT ;  /* 0x0000010038ff7812 */ /* 0x000fc4000782c0ff */
[----:B------:R-:W-:Y:S01]  /*e19c0*/  LOP3.LUT R60, R60, 0xfbffffff, RZ, 0xc0, !PT ;  /* 0xfbffffff3c3c7812 */ /* 0x000fe200078ec0ff */
[----:B------:R-:W3:Y:S01]  /*e19d0*/  LDL.LU.64 R12, [R1+0xd60] ;  /* 0x000d6000010c7983 */ /* 0x000ee20000300a00 */
[----:B------:R-:W-:-:S09]  /*e19e0*/  LOP3.LUT P5, RZ, R56, 0x1, RZ, 0xc0, !PT ;  /* 0x0000000138ff7812 */ /* 0x000fd200078ac0ff */
[----:B------:R-:W-:Y:S02]  /*e19f0*/  @P1 LOP3.LUT R60, R60, 0x4000000, RZ, 0xfc, !PT ;  /* 0x040000003c3c1812 */ /* 0x000fe400078efcff */
[C---:B------:R-:W-:Y:S02]  /*e1a00*/  LOP3.LUT P1, RZ, R56.reuse, 0x80, RZ, 0xc0, !PT ;  /* 0x0000008038ff7812 */ /* 0x040fe4000782c0ff */
[----:B------:R-:W-:Y:S02]  /*e1a10*/  LOP3.LUT P6, RZ, R56, 0x4, RZ, 0xc0, !PT ;  /* 0x0000000438ff7812 */ /* 0x000fe400078cc0ff */
[----:B------:R-:W-:Y:S02]  /*e1a20*/  LOP3.LUT R60, R60, 0xf7ffffff, RZ, 0xc0, !PT ;  /* 0xf7ffffff3c3c7812 */ /* 0x000fe400078ec0ff */
[----:B----4-:R-:W-:-:S05]  /*e1a30*/  PRMT R0, R49, 0x7770, RZ ;  /* 0x0000777031007816 */ /* 0x010fca00000000ff */
[----:B------:R1:W-:Y:S02]  /*e1a40*/  @P5 STG.E.U8 desc[UR44][R10.64], R0 ;  /* 0x000000000a005986 */ /* 0x0003e4000c10112c */
        /* <DEDUP_REMOVED lines=8> */
[C---:B------:R-:W-:Y:S02]  /*e1ad0*/  LOP3.LUT P1, RZ, R60.reuse, 0x8000000, RZ, 0xc0, !PT ;  /* 0x080000003cff7812 */ /* 0x040fe4000782c0ff */
        /* <DEDUP_REMOVED lines=13> */
[C---:B------:R-:W-:Y:S02]  /*e1bb0*/  LOP3.LUT P1, RZ, R60.reuse, 0x1000000, RZ, 0xc0, !PT ;  /* 0x010000003cff7812 */ /* 0x040fe4000782c0ff */
[----:B-1----:R-:W-:Y:S01]  /*e1bc0*/  PRMT R0, R23, 0x7772, RZ ;  /* 0x0000777217007816 */ /* 0x002fe200000000ff */
[----:B------:R-:W3:Y:S10]  /*e1bd0*/  LDL.LU.64 R50, [R1+0x43e0] ;  /* 0x0043e00001327983 */ /* 0x000ef40000300a00 */
        /* <DEDUP_REMOVED lines=28> */
[----:B------:R-:W4:Y:S04]  /*e1da0*/  LDL.LU R55, [R1+0x43dc] ;  /* 0x0043dc0001377983 */ /* 0x000f280000300800 */
[----:B------:R1:W-:Y:S02]  /*e1db0*/  @P5 STG.E.U8 desc[UR44][R2.64], R0 ;  /* 0x0000000002005986 */ /* 0x0003e4000c10112c */
[----:B-1----:R-:W-:-:S05]  /*e1dc0*/  PRMT R0, R9, 0x7770, RZ ;  /* 0x0000777009007816 */ /* 0x002fca00000000ff */
[----:B--2---:R1:W-:Y:S04]  /*e1dd0*/  @P6 STG.E.U8 desc[UR44][R52.64], R0 ;  /* 0x0000000034006986 */ /* 0x0043e8000c10112c */
[----:B-1----:R-:W2:Y:S04]  /*e1de0*/  LDL.LU.64 R52, [R1+0xd28] ;  /* 0x000d280001347983 */ /* 0x002ea80000300a00 */
[----:B------:R-:W3:Y:S04]  /*e1df0*/  LDL.LU.64 R10, [R1+0xd20] ;  /* 0x000d2000010a7983 */ /* 0x000ee80000300a00 */
[----:B------:R-:W3:Y:S04]  /*e1e00*/  LDL.LU.64 R6, [R1+0xd18] ;  /* 0x000d180001067983 */ /* 0x000ee80000300a00 */
[----:B------:R-:W3:Y:S04]  /*e1e10*/  LDL.LU.64 R4, [R1+0xd10] ;  /* 0x000d100001047983 */ /* 0x000ee80000300a00 */
[----:B------:R-:W3:Y:S04]  /*e1e20*/  LDL.LU.64 R48, [R1+0xd08] ;  /* 0x000d080001307983 */ /* 0x000ee80000300a00 */
[----:B------:R-:W3:Y:S04]  /*e1e30*/  LDL.LU.64 R2, [R1+0xd00] ;  /* 0x000d000001027983 */ /* 0x000ee80000300a00 */
[----:B------:R-:W3:Y:S01]  /*e1e40*/  LDL.LU R61, [R1+0xb8] ;  /* 0x0000b800013d7983 */ /* 0x000ee20000300800 */
[----:B------:R-:W-:-:S02]  /*e1e50*/  LOP3.LUT P3, RZ, R56, 0x80000000, RZ, 0xc0, !PT ;  /* 0x8000000038ff7812 */ /* 0x000fc4000786c0ff */
[----:B------:R-:W-:Y:S02]  /*e1e60*/  PRMT R0, R9, 0x7771, RZ ;  /* 0x0000777109007816 */ /* 0x000fe400000000ff */
[----:B------:R-:W-:-:S09]  /*e1e70*/  LOP3.LUT R60, R60, 0xffffefff, RZ, 0xc0, !PT ;  /* 0xffffefff3c3c7812 */ /* 0x000fd200078ec0ff */
[----:B--2---:R1:W-:Y:S04]  /*e1e80*/  @P3 STG.E.U8 desc[UR44][R52.64], R0 ;  /* 0x0000000034003986 */ /* 0x0043e8000c10112c */
[----:B-1----:R-:W2:Y:S01]  /*e1e90*/  LDL.LU.64 R52, [R1+0xcf8] ;  /* 0x000cf80001347983 */ /* 0x002ea20000300a00 */
[----:B----4-:R-:W-:-:S03]  /*e1ea0*/  LOP3.LUT P1, RZ, R55, 0x800, RZ, 0xc0, !PT ;  /* 0x0000080037ff7812 */ /* 0x010fc6000782c0ff */
[----:B------:R-:W4:Y:S04]  /*e1eb0*/  LDL.LU R8, [R1+0xbc] ;  /* 0x0000bc0001087983 */ /* 0x000f280000300800 */
[----:B------:R-:W4:Y:S04]  /*e1ec0*/  LDL.LU.64 R58, [R1+0xcf0] ;  /* 0x000cf000013a7983 */ /* 0x000f280000300a00 */
[----:B------:R-:W4:Y:S02]  /*e1ed0*/  LDL.LU.64 R22, [R1+0xce8] ;  /* 0x000ce80001167983 */ /* 0x000f240000300a00 */
[----:B------:R-:W-:-:S02]  /*e1ee0*/  @P1 LOP3.LUT R60, R60, 0x1000, RZ, 0xfc, !PT ;  /* 0x000010003c3c1812 */ /* 0x000fc400078efcff */
[C---:B------:R-:W-:Y:S01]  /*e1ef0*/  LOP3.LUT P1, RZ, R55.reuse, 0x400, RZ, 0xc0, !PT ;  /* 0x0000040037ff7812 */ /* 0x040fe2000782c0ff */
[----:B------:R-:W4:Y:S01]  /*e1f00*/  LDL.LU.64 R18, [R1+0xce0] ;  /* 0x000ce00001127983 */ /* 0x000f220000300a00 */
[----:B------:R-:W-:Y:S02]  /*e1f10*/  LOP3.LUT R60, R60, 0xffffdfff, RZ, 0xc0, !PT ;  /* 0xffffdfff3c3c7812 */ /* 0x000fe400078ec0ff */
[----:B------:R-:W-:Y:S01]  /*e1f20*/  LOP3.LUT P4, RZ, R55, 0x1, RZ, 0xc0, !PT ;  /* 0x0000000137ff7812 */ /* 0x000fe2000788c0ff */
[----:B------:R-:W4:Y:S08]  /*e1f30*/  LDL.LU.64 R16, [R1+0xcd8] ;  /* 0x000cd80001107983 */ /* 0x000f300000300a00 */
        /* <DEDUP_REMOVED lines=14> */
[C---:B------:R-:W-:Y:S02]  /*e2020*/  LOP3.LUT P1, RZ, R55.reuse, 0x20, RZ, 0xc0, !PT ;  /* 0x0000002037ff7812 */ /* 0x040fe4000782c0ff */
[----:B------:R-:W-:Y:S01]  /*e2030*/  LOP3.LUT R60, R60, 0xfffbffff, RZ, 0xc0, !PT ;  /* 0xfffbffff3c3c7812 */ /* 0x000fe200078ec0ff */
[----:B---3--:R1:W-:Y:S01]  /*e2040*/  @P4 STG.E.U8 desc[UR44][R10.64], R0 ;  /* 0x000000000a004986 */ /* 0x0083e2000c10112c */
[----:B------:R-:W-:-:S09]  /*e2050*/  LOP3.LUT P5, RZ, R55, 0x2, RZ, 0xc0, !PT ;  /* 0x0000000237ff7812 */ /* 0x000fd200078ac0ff */
[----:B------:R-:W-:Y:S02]  /*e2060*/  @P1 LOP3.LUT R60, R60, 0x40000, RZ, 0xfc, !PT ;  /* 0x000400003c3c1812 */ /* 0x000fe400078efcff */
[----:B------:R-:W-:Y:S02]  /*e2070*/  LOP3.LUT P1, RZ, R55, 0x10, RZ, 0xc0, !PT ;  /* 0x0000001037ff7812 */ /* 0x000fe4000782c0ff */
[----:B-1----:R-:W-:Y:S02]  /*e2080*/  PRMT R0, R9, 0x7773, RZ ;  /* 0x0000777309007816 */ /* 0x002fe400000000ff */
[----:B------:R-:W3:Y:S01]  /*e2090*/  LDL.LU R9, [R1+0xa0] ;  /* 0x0000a00001097983 */ /* 0x000ee20000300800 */
[----:B------:R-:W-:-:S03]  /*e20a0*/  LOP3.LUT P6, RZ, R55, 0x4, RZ, 0xc0, !PT ;  /* 0x0000000437ff7812 */ /* 0x000fc600078cc0ff */
[----:B------:R-:W3:Y:S01]  /*e20b0*/  LDL.LU.64 R14, [R1+0xcd0] ;  /* 0x000cd000010e7983 */ /* 0x000ee20000300a00 */
[----:B------:R-:W-:-:S03]  /*e20c0*/  LOP3.LUT R60, R60, 0xfff7ffff, RZ, 0xc0, !PT ;  /* 0xfff7ffff3c3c7812 */ /* 0x000fc600078ec0ff */
[----:B------:R1:W-:Y:S01]  /*e20d0*/  @P5 STG.E.U8 desc[UR44][R6.64], R0 ;  /* 0x0000000006005986 */ /* 0x0003e2000c10112c */
[----:B------:R-:W-:Y:S02]  /*e20e0*/  @P1 LOP3.LUT R60, R60, 0x80000, RZ, 0xfc, !PT ;  /* 0x000800003c3c1812 */ /* 0x000fe400078efcff */
[----:B------:R-:W-:Y:S01]  /*e20f0*/  LOP3.LUT P1, RZ, R55, 0x8, RZ, 0xc0, !PT ;  /* 0x0000000837ff7812 */ /* 0x000fe2000782c0ff */
[----:B------:R-:W3:Y:S04]  /*e2100*/  LDL.LU.64 R12, [R1+0xcc8] ;  /* 0x000cc800010c7983 */ /* 0x000ee80000300a00 */
[----:B------:R-:W3:Y:S01]  /*e2110*/  LDL.LU.64 R10, [R1+0xcc0] ;  /* 0x000cc000010a7983 */ /* 0x000ee20000300a00 */
[----:B-1----:R-:W-:-:S03]  /*e2120*/  PRMT R0, R61, 0x7770, RZ ;  /* 0x000077703d007816 */ /* 0x002fc600000000ff */
[----:B------:R-:W3:Y:S04]  /*e2130*/  LDL.LU.64 R6, [R1+0xcb8] ;  /* 0x000cb80001067983 */ /* 0x000ee80000300a00 */
[----:B------:R1:W-:Y:S02]  /*e2140*/  @P6 STG.E.U8 desc[UR44][R4.64], R0 ;  /* 0x0000000004006986 */ /* 0x0003e4000c10112c */
[----:B-1----:R-:W-:Y:S02]  /*e2150*/  PRMT R0, R61, 0x7771, RZ ;  /* 0x000077713d007816 */ /* 0x002fe400000000ff */
[----:B------:R-:W3:Y:S04]  /*e2160*/  LDL.LU.64 R4, [R1+0xcb0] ;  /* 0x000cb00001047983 */ /* 0x000ee80000300a00 */
[----:B------:R1:W-:Y:S01]  /*e2170*/  @P1 STG.E.U8 desc[UR44][R48.64], R0 ;  /* 0x0000000030001986 */ /* 0x0003e2000c10112c */
[----:B------:R-:W-:-:S02]  /*e2180*/  LOP3.LUT P1, RZ, R60, 0x80000, RZ, 0xc0, !PT ;  /* 0x000800003cff7812 */ /* 0x000fc4000782c0ff */
[----:B-1----:R-:W-:Y:S01]  /*e2190*/  PRMT R0, R61, 0x7772, RZ ;  /* 0x000077723d007816 */ /* 0x002fe200000000ff */
[----:B------:R-:W3:Y:S10]  /*e21a0*/  LDL.LU.64 R48, [R1+0xca8] ;  /* 0x000ca80001307983 */ /* 0x000ef40000300a00 */
[----:B------:R1:W-:Y:S01]  /*e21b0*/  @P1 STG.E.U8 desc[UR44][R2.64], R0 ;  /* 0x0000000002001986 */ /* 0x0003e2000c10112c */
[----:B------:R-:W-:-:S03]  /*e21c0*/  LOP3.LUT P1, RZ, R60, 0x40000, RZ, 0xc0, !PT ;  /* 0x000400003cff7812 */ /* 0x000fc6000782c0ff */
[----:B-1----:R-:W3:Y:S01]  /*e21d0*/  LDL.LU.64 R2, [R1+0xca0] ;  /* 0x000ca00001027983 */ /* 0x002ee20000300a00 */
[----:B------:R-:W-:-:S09]  /*e21e0*/  PRMT R0, R61, 0x7773, RZ ;  /* 0x000077733d007816 */ /* 0x000fd200000000ff */
[----:B--2---:R1:W-:Y:S04]  /*e21f0*/  @P1 STG.E.U8 desc[UR44][R52.64], R0 ;  /* 0x0000000034001986 */ /* 0x0043e8000c10112c */
[----:B-1----:R-:W2:Y:S01]  /*e2200*/  LDL.LU.64 R52, [R1+0xc98] ;  /* 0x000c980001347983 */ /* 0x002ea20000300a00 */
[----:B------:R-:W-:Y:S02]  /*e2210*/  LOP3.LUT P1, RZ, R60, 0x20000, RZ, 0xc0, !PT ;  /* 0x000200003cff7812 */ /* 0x000fe4000782c0ff */
[----:B----4-:R-:W-:-:S11]  /*e2220*/  PRMT R0, R8, 0x7770, RZ ;  /* 0x0000777008007816 */ /* 0x010fd600000000ff */
        /* <DEDUP_REMOVED lines=12> */
[C---:B------:R-:W-:Y:S02]  /*e22f0*/  LOP3.LUT P0, RZ, R55.reuse, 0x4000, RZ, 0xc0, !PT ;  /* 0x0000400037ff7812 */ /* 0x040fe4000780c0ff */
[----:B------:R-:W-:Y:S02]  /*e2300*/  LOP3.LUT P3, RZ, R55, 0x8000, RZ, 0xc0, !PT ;  /* 0x0000800037ff7812 */ /* 0x000fe4000786c0ff */
[----:B---3--:R-:W-:-:S05]  /*e2310*/  PRMT R0, R9, 0x7770, RZ ;  /* 0x0000777009007816 */ /* 0x008fca00000000ff */
[----:B------:R1:W-:Y:S01]  /*e2320*/  @P1 STG.E.U8 desc[UR44][R14.64], R0 ;  /* 0x000000000e001986 */ /* 0x0003e2000c10112c */
[----:B------:R-:W-:Y:S02]  /*e2330*/  LOP3.LUT P1, RZ, R60, 0x1000, RZ, 0xc0, !PT ;  /* 0x000010003cff7812 */ /* 0x000fe4000782c0ff */
[----:B-1----:R-:W-:-:S11]  /*e2340*/  PRMT R0, R9, 0x7771, RZ ;  /* 0x0000777109007816 */ /* 0x002fd600000000ff */
        /* <DEDUP_REMOVED lines=13> */
[----:B------:R1:W-:Y:S02]  /*e2420*/  @P5 STG.E.U8 desc[UR44][R2.64], R0 ;  /* 0x0000000002005986 */ /* 0x0003e4000c10112c */
[----:B-1----:R-:W-:Y:S02]  /*e2430*/  PRMT R0, R51, 0x7773, RZ ;  /* 0x0000777333007816 */ /* 0x002fe400000000ff */
[----:B------:R-:W3:Y:S04]  /*e2440*/  LDL.LU R51, [R1+0x43d8] ;  /* 0x0043d80001337983 */ /* 0x000ee80000300800 */
[----:B------:R-:W4:Y:S04]  /*e2450*/  LDL.LU.64 R48, [R1+0xc90] ;  /* 0x000c900001307983 */ /* 0x000f280000300a00 */
[----:B--2---:R1:W-:Y:S04]  /*e2460*/  @P6 STG.E.U8 desc[UR44][R52.64], R0 ;  /* 0x0000000034006986 */ /* 0x0043e8000c10112c */
[----:B-1----:R-:W2:Y:S04]  /*e2470*/  LDL.LU.64 R52, [R1+0xc88] ;  /* 0x000c880001347983 */ /* 0x002ea80000300a00 */
[----:B------:R-:W3:Y:S04]  /*e2480*/  LDL.LU.64 R10, [R1+0xc80] ;  /* 0x000c8000010a7983 */ /* 0x000ee80000300a00 */
[----:B------:R-:W4:Y:S04]  /*e2490*/  LDL.LU R9, [R1+0xa8] ;  /* 0x0000a80001097983 */ /* 0x000f280000300800 */
[----:B------:R-:W3:Y:S04]  /*e24a0*/  LDL.LU.64 R2, [R1+0xc78] ;  /* 0x000c780001027983 */ /* 0x000ee80000300a00 */
[----:B------:R-:W3:Y:S04]  /*e24b0*/  LDL.LU.64 R6, [R1+0xc70] ;  /* 0x000c700001067983 */ /* 0x000ee80000300a00 */
[----:B------:R-:W3:Y:S04]  /*e24c0*/  LDL.LU.64 R4, [R1+0xc68] ;  /* 0x000c680001047983 */ /* 0x000ee80000300a00 */
[----:B------:R-:W3:Y:S01]  /*e24d0*/  LDL.LU R18, [R1+0xac] ;  /* 0x0000ac0001127983 */ /* 0x000ee20000300800 */
[----:B------:R-:W-:-:S02]  /*e24e0*/  LOP3.LUT P3, RZ, R55, 0x80000, RZ, 0xc0, !PT ;  /* 0x0008000037ff7812 */ /* 0x000fc4000786c0ff */
[----:B------:R-:W-:Y:S02]  /*e24f0*/  LOP3.LUT P1, RZ, R55, 0x80000000, RZ, 0xc0, !PT ;  /* 0x8000000037ff7812 */ /* 0x000fe4000782c0ff */
[----:B------:R-:W-:-:S11]  /*e2500*/  LOP3.LUT R60, R60, 0xffffffef, RZ, 0xc0, !PT ;  /* 0xffffffef3c3c7812 */ /* 0x000fd600078ec0ff */
[----:B------:R-:W-:Y:S02]  /*e2510*/  @P1 LOP3.LUT R60, R60, 0x10, RZ, 0xfc, !PT ;  /* 0x000000103c3c1812 */ /* 0x000fe400078efcff */
[C---:B------:R-:W-:Y:S02]  /*e2520*/  LOP3.LUT P1, RZ, R55.reuse, 0x40000000, RZ, 0xc0, !PT ;  /* 0x4000000037ff7812 */ /* 0x040fe4000782c0ff */
        /* <DEDUP_REMOVED lines=11> */
[----:B----4-:R-:W-:-:S05]  /*e25e0*/  PRMT R0, R9, 0x7770, RZ ;  /* 0x0000777009007816 */ /* 0x010fca00000000ff */
[----:B------:R1:W-:Y:S04]  /*e25f0*/  @P3 STG.E.U8 desc[UR44][R48.64], R0 ;  /* 0x0000000030003986 */ /* 0x0003e8000c10112c */
[----:B-1----:R-:W4:Y:S01]  /*e2600*/  LDL.LU.64 R48, [R1+0xc60] ;  /* 0x000c600001307983 */ /* 0x002f220000300a00 */
[----:B------:R-:W-:-:S05]  /*e2610*/  PRMT R0, R9, 0x7771, RZ ;  /* 0x0000777109007816 */ /* 0x000fca00000000ff */
[----:B--2---:R1:W-:Y:S04]  /*e2620*/  @P4 STG.E.U8 desc[UR44][R52.64], R0 ;  /* 0x0000000034004986 */ /* 0x0043e8000c10112c */
[----:B-1----:R-:W2:Y:S04]  /*e2630*/  LDL.LU.64 R52, [R1+0xc58] ;  /* 0x000c580001347983 */ /* 0x002ea80000300a00 */
[----:B------:R-:W2:Y:S04]  /*e2640*/  LDL.LU.64 R56, [R1+0xc50] ;  /* 0x000c500001387983 */ /* 0x000ea80000300a00 */
[----:B------:R-:W2:Y:S01]  /*e2650*/  LDL.LU R19, [R1+0x90] ;  /* 0x0000900001137983 */ /* 0x000ea20000300800 */
[----:B------:R-:W-:-:S02]  /*e2660*/  @P1 LOP3.LUT R60, R60, 0x100, RZ, 0xfc, !PT ;  /* 0x000001003c3c1812 */ /* 0x000fc400078efcff */
[----:B------:R-:W-:Y:S01]  /*e2670*/  LOP3.LUT P1, RZ, R55, 0x4000000, RZ, 0xc0, !PT ;  /* 0x0400000037ff7812 */ /* 0x000fe2000782c0ff */
[----:B------:R-:W2:Y:S01]  /*e2680*/  LDL.LU.64 R58, [R1+0xc48] ;  /* 0x000c4800013a7983 */ /* 0x000ea20000300a00 */
[----:B------:R-:W-:-:S03]  /*e2690*/  LOP3.LUT R60, R60, 0xfffffdff, RZ, 0xc0, !PT ;  /* 0xfffffdff3c3c7812 */ /* 0x000fc600078ec0ff */
[----:B------:R-:W2:Y:S01]  /*e26a0*/  LDL.LU.64 R22, [R1+0xc40] ;  /* 0x000c400001167983 */ /* 0x000ea20000300a00 */
[C---:B------:R-:W-:Y:S02]  /*e26b0*/  LOP3.LUT P5, RZ, R55.reuse, 0x200000, RZ, 0xc0, !PT ;  /* 0x0020000037ff7812 */ /* 0x040fe400078ac0ff */
[C---:B------:R-:W-:Y:S01]  /*e26c0*/  LOP3.LUT P6, RZ, R55.reuse, 0x400000, RZ, 0xc0, !PT ;  /* 0x0040000037ff7812 */ /* 0x040fe200078cc0ff */
[----:B------:R-:W2:Y:S04]  /*e26d0*/  LDL.LU.64 R16, [R1+0xc38] ;  /* 0x000c380001107983 */ /* 0x000ea80000300a00 */
[----:B------:R-:W-:Y:S02]  /*e26e0*/  @P1 LOP3.LUT R60, R60, 0x200, RZ, 0xfc, !PT ;  /* 0x000002003c3c1812 */ /* 0x000fe400078efcff */
[----:B------:R-:W-:-:S02]  /*e26f0*/  LOP3.LUT P1, RZ, R55, 0x2000000, RZ, 0xc0, !PT ;  /* 0x0200000037ff7812 */ /* 0x000fc4000782c0ff */
[----:B------:R-:W-:Y:S02]  /*e2700*/  LOP3.LUT R60, R60, 0xfffffbff, RZ, 0xc0, !PT ;  /* 0xfffffbff3c3c7812 */ /* 0x000fe400078ec0ff */
[----:B------:R-:W-:-:S09]  /*e2710*/  PRMT R0, R9, 0x7772, RZ ;  /* 0x0000777209007816 */ /* 0x000fd200000000ff */
[----:B------:R-:W-:Y:S02]  /*e2720*/  @P1 LOP3.LUT R60, R60, 0x400, RZ, 0xfc, !PT ;  /* 0x000004003c3c1812 */ /* 0x000fe400078efcff */
[----:B------:R-:W-:Y:S01]  /*e2730*/  LOP3.LUT P1, RZ, R55, 0x1000000, RZ, 0xc0, !PT ;  /* 0x0100000037ff7812 */ /* 0x000fe2000782c0ff */
[----:B---3--:R1:W-:Y:S01]  /*e2740*/  @P5 STG.E.U8 desc[UR44][R10.64], R0 ;  /* 0x000000000a005986 */ /* 0x0083e2000c10112c */
[----:B------:R-:W-:Y:S02]  /*e2750*/  LOP3.LUT R60, R60, 0xfffff7ff, RZ, 0xc0, !PT ;  /* 0xfffff7ff3c3c7812 */ /* 0x000fe400078ec0ff */
[----:B-1----:R-:W-:-:S09]  /*e2760*/  PRMT R0, R9, 0x7773, RZ ;  /* 0x0000777309007816 */ /* 0x002fd200000000ff */
[----:B------:R-:W-:Y:S02]  /*e2770*/  @P1 LOP3.LUT R60, R60, 0x800, RZ, 0xfc, !PT ;  /* 0x000008003c3c1812 */ /* 0x000fe400078efcff */
[----:B------:R-:W-:Y:S01]  /*e2780*/  LOP3.LUT P1, RZ, R55, 0x800000, RZ, 0xc0, !PT ;  /* 0x0080000037ff7812 */ /* 0x000fe2000782c0ff */
[----:B------:R1:W-:Y:S04]  /*e2790*/  @P6 STG.E.U8 desc[UR44][R2.64], R0 ;  /* 0x0000000002006986 */ /* 0x0003e8000c10112c */
[----:B-1----:R-:W3:Y:S01]  /*e27a0*/  LDL.LU R3, [R1+0x94] ;  /* 0x0000940001037983 */ /* 0x002ee20000300800 */
[----:B------:R-:W-:-:S03]  /*e27b0*/  PRMT R0, R18, 0x7770, RZ ;  /* 0x0000777012007816 */ /* 0x000fc600000000ff */
[----:B------:R-:W3:Y:S04]  /*e27c0*/  LDL.LU.64 R14, [R1+0xc30] ;  /* 0x000c3000010e7983 */ /* 0x000ee80000300a00 */
[----:B------:R-:W3:Y:S04]  /*e27d0*/  LDL.LU.64 R12, [R1+0xc28] ;  /* 0x000c2800010c7983 */ /* 0x000ee80000300a00 */
[----:B------:R1:W-:Y:S01]  /*e27e0*/  @P1 STG.E.U8 desc[UR44][R6.64], R0 ;  /* 0x0000000006001986 */ /* 0x0003e2000c10112c */
[----:B------:R-:W-:-:S03]  /*e27f0*/  LOP3.LUT P1, RZ, R60, 0x800, RZ, 0xc0, !PT ;  /* 0x000008003cff7812 */ /* 0x000fc6000782c0ff */
[----:B------:R-:W3:Y:S04]  /*e2800*/  LDL.LU.64 R10, [R1+0xc20] ;  /* 0x000c2000010a7983 */ /* 0x000ee80000300a00 */
[----:B------:R-:W3:Y:S01]  /*e2810*/  LDL.LU.64 R8, [R1+0xc18] ;  /* 0x000c180001087983 */ /* 0x000ee20000300a00 */
[----:B-1----:R-:W-:-:S03]  /*e2820*/  PRMT R0, R18, 0x7771, RZ ;  /* 0x0000777112007816 */ /* 0x002fc600000000ff */
[----:B------:R-:W3:Y:S04]  /*e2830*/  LDL.LU R2, [R1+0x98] ;  /* 0x0000980001027983 */ /* 0x000ee80000300800 */
[----:B------:R1:W-:Y:S01]  /*e2840*/  @P1 STG.E.U8 desc[UR44][R4.64], R0 ;  /* 0x0000000004001986 */ /* 0x0003e2000c10112c */
[----:B------:R-:W-:-:S03]  /*e2850*/  LOP3.LUT P1, RZ, R60, 0x400, RZ, 0xc0, !PT ;  /* 0x000004003cff7812 */ /* 0x000fc6000782c0ff */
[----:B------:R-:W3:Y:S04]  /*e2860*/  LDL.LU.64 R6, [R1+0xc10] ;  /* 0x000c100001067983 */ /* 0x000ee80000300a00 */
[----:B-1----:R-:W3:Y:S01]  /*e2870*/  LDL.LU.64 R4, [R1+0xc08] ;  /* 0x000c080001047983 */ /* 0x002ee20000300a00 */
[----:B------:R-:W-:-:S05]  /*e2880*/  PRMT R0, R18, 0x7772, RZ ;  /* 0x0000777212007816 */ /* 0x000fca00000000ff */
[----:B----4-:R1:W-:Y:S04]  /*e2890*/  @P1 STG.E.U8 desc[UR44][R48.64], R0 ;  /* 0x0000000030001986 */ /* 0x0103e8000c10112c */
[----:B-1----:R-:W4:Y:S01]  /*e28a0*/  LDL.LU.64 R48, [R1+0xc00] ;  /* 0x000c000001307983 */ /* 0x002f220000300a00 */
[----:B------:R-:W-:Y:S02]  /*e28b0*/  LOP3.LUT P1, RZ, R60, 0x200, RZ, 0xc0, !PT ;  /* 0x000002003cff7812 */ /* 0x000fe4000782c0ff */
[----:B------:R-:W-:-:S11]  /*e28c0*/  PRMT R0, R18, 0x7773, RZ ;  /* 0x0000777312007816 */ /* 0x000fd600000000ff */
[----:B--2---:R1:W-:Y:S01]  /*e28d0*/  @P1 STG.E.U8 desc[UR44][R52.64], R0 ;  /* 0x0000000034001986 */ /* 0x0043e2000c10112c */
[C---:B------:R-:W-:Y:S02]  /*e28e0*/  LOP3.LUT P1, RZ, R60.reuse, 0x100, RZ, 0xc0, !PT ;  /* 0x000001003cff7812 */ /* 0x040fe4000782c0ff */
        /* <DEDUP_REMOVED lines=32> */
[----:B----4-:R1:W-:Y:S04]  /*e2af0*/  @P6 STG.E.U8 desc[UR44][R48.64], R0 ;  /* 0x0000000030006986 */ /* 0x0103e8000c10112c */
[----:B-1----:R-:W3:Y:S04]  /*e2b00*/  LDL.LU.64 R48, [R1+0xbf8] ;  /* 0x000bf80001307983 */ /* 0x002ee80000300a00 */
[----:B------:R-:W4:Y:S04]  /*e2b10*/  LDL.LU.64 R12, [R1+0xbf0] ;  /* 0x000bf000010c7983 */ /* 0x000f280000300a00 */
[----:B------:R-:W2:Y:S04]  /*e2b20*/  LDL.LU.64 R10, [R1+0xbe8] ;  /* 0x000be800010a7983 */ /* 0x000ea80000300a00 */
[----:B------:R-:W2:Y:S04]  /*e2b30*/  LDL.LU.64 R8, [R1+0xbe0] ;  /* 0x000be00001087983 */ /* 0x000ea80000300a00 */
[----:B------:R-:W4:Y:S04]  /*e2b40*/  LDL.LU R3, [R1+0x9c] ;  /* 0x00009c0001037983 */ /* 0x000f280000300800 */
[----:B------:R-:W2:Y:S04]  /*e2b50*/  LDL.LU.64 R6, [R1+0xbd8] ;  /* 0x000bd80001067983 */ /* 0x000ea80000300a00 */
[----:B------:R-:W2:Y:S04]  /*e2b60*/  LDL.LU.64 R4, [R1+0xbd0] ;  /* 0x000bd00001047983 */ /* 0x000ea80000300a00 */
[----:B------:R-:W2:Y:S01]  /*e2b70*/  LDL.LU R61, [R1+0x80] ;  /* 0x00008000013d7983 */ /* 0x000ea20000300800 */
[----:B------:R-:W-:-:S02]  /*e2b80*/  LOP3.LUT P3, RZ, R51, 0x40, RZ, 0xc0, !PT ;  /* 0x0000004033ff7812 */ /* 0x000fc4000786c0ff */
[----:B------:R-:W-:Y:S02]  /*e2b90*/  PRMT R0, R2, 0x7773, RZ ;  /* 0x0000777302007816 */ /* 0x000fe400000000ff */
[C---:B------:R-:W-:Y:S02]  /*e2ba0*/  LOP3.LUT P4, RZ, R51.reuse, 0x80, RZ, 0xc0, !PT ;  /* 0x0000008033ff7812 */ /* 0x040fe4000788c0ff */
[C---:B------:R-:W-:Y:S02]  /*e2bb0*/  LOP3.LUT P5, RZ, R51.reuse, 0x100, RZ, 0xc0, !PT ;  /* 0x0000010033ff7812 */ /* 0x040fe400078ac0ff */
[----:B------:R-:W-:Y:S02]  /*e2bc0*/  LOP3.LUT P6, RZ, R51, 0x200, RZ, 0xc0, !PT ;  /* 0x0000020033ff7812 */ /* 0x000fe400078cc0ff */
        /* <DEDUP_REMOVED lines=11> */
[----:B------:R-:W-:Y:S01]  /*e2c80*/  @P1 LOP3.LUT R55, R55, 0x80000000, RZ, 0xfc, !PT ;  /* 0x8000000037371812 */ /* 0x000fe200078efcff */
[----:B---3--:R1:W-:Y:S04]  /*e2c90*/  @P3 STG.E.U8 desc[UR44][R48.64], R0 ;  /* 0x0000000030003986 */ /* 0x0083e8000c10112c */
[----:B-1----:R-:W3:Y:S04]  /*e2ca0*/  LDL.LU.64 R48, [R1+0xbc8] ;  /* 0x000bc80001307983 */ /* 0x002ee80000300a00 */
[----:B------:R-:W3:Y:S04]  /*e2cb0*/  LDL.LU.64 R56, [R1+0xbc0] ;  /* 0x000bc00001387983 */ /* 0x000ee80000300a00 */
[----:B------:R-:W3:Y:S04]  /*e2cc0*/  LDL.LU.64 R58, [R1+0xbb8] ;  /* 0x000bb800013a7983 */ /* 0x000ee80000300a00 */
[----:B------:R-:W3:Y:S04]  /*e2cd0*/  LDL.LU R2, [R1+0x84] ;  /* 0x0000840001027983 */ /* 0x000ee80000300800 */
[----:B------:R-:W3:Y:S04]  /*e2ce0*/  LDL.LU.64 R22, [R1+0xbb0] ;  /* 0x000bb00001167983 */ /* 0x000ee80000300a00 */
[----:B------:R-:W3:Y:S04]  /*e2cf0*/  LDL.LU.64 R18, [R1+0xba8] ;  /* 0x000ba80001127983 */ /* 0x000ee80000300a00 */
[----:B------:R-:W3:Y:S01]  /*e2d00*/  LDL.LU.64 R16, [R1+0xba0] ;  /* 0x000ba00001107983 */ /* 0x000ee20000300a00 */
[----:B----4-:R-:W-:-:S03]  /*e2d10*/  PRMT R0, R3, 0x7770, RZ ;  /* 0x0000777003007816 */ /* 0x010fc600000000ff */
[----:B------:R-:W4:Y:S04]  /*e2d20*/  LDL.LU.64 R14, [R1+0xb98] ;  /* 0x000b9800010e7983 */ /* 0x000f280000300a00 */
[----:B------:R1:W-:Y:S02]  /*e2d30*/  @P4 STG.E.U8 desc[UR44][R12.64], R0 ;  /* 0x000000000c004986 */ /* 0x0003e4000c10112c */
[C---:B-1----:R-:W-:Y:S02]  /*e2d40*/  PRMT R0, R3.reuse, 0x7771, RZ ;  /* 0x0000777103007816 */ /* 0x042fe400000000ff */
[----:B------:R-:W4:Y:S04]  /*e2d50*/  LDL.LU.64 R12, [R1+0xb90] ;  /* 0x000b9000010c7983 */ /* 0x000f280000300a00 */
[----:B--2---:R1:W-:Y:S02]  /*e2d60*/  @P5 STG.E.U8 desc[UR44][R10.64], R0 ;  /* 0x000000000a005986 */ /* 0x0043e4000c10112c */
[----:B-1----:R-:W-:-:S02]  /*e2d70*/  PRMT R0, R3, 0x7772, RZ ;  /* 0x0000777203007816 */ /* 0x002fc400000000ff */
[----:B------:R-:W2:Y:S04]  /*e2d80*/  LDL.LU.64 R10, [R1+0xb88] ;  /* 0x000b8800010a7983 */ /* 0x000ea80000300a00 */
[----:B------:R1:W-:Y:S04]  /*e2d90*/  @P6 STG.E.U8 desc[UR44][R8.64], R0 ;  /* 0x0000000008006986 */ /* 0x0003e8000c10112c */
[----:B-1----:R-:W2:Y:S01]  /*e2da0*/  LDL.LU.64 R8, [R1+0xb80] ;  /* 0x000b800001087983 */ /* 0x002ea20000300a00 */
        /* <DEDUP_REMOVED lines=11> */
[----:B------:R-:W-:Y:S02]  /*e2e60*/  PRMT R0, R3, 0x7773, RZ ;  /* 0x0000777303007816 */ /* 0x000fe400000000ff */
[----:B------:R-:W2:Y:S07]  /*e2e70*/  LDL.LU R3, [R1+0x8c] ;  /* 0x00008c0001037983 */ /* 0x000eae0000300800 */
[----:B------:R-:W-:-:S02]  /*e2e80*/  @P1 LOP3.LUT R60, R60, 0x8, RZ, 0xfc, !PT ;  /* 0x000000083c3c1812 */ /* 0x000fc400078efcff */
[----:B------:R-:W-:-:S13]  /*e2e90*/  LOP3.LUT P1, RZ, R51, 0x400, RZ, 0xc0, !PT ;  /* 0x0000040033ff7812 */ /* 0x000fda000782c0ff */
[----:B------:R1:W-:Y:S01]  /*e2ea0*/  @P1 STG.E.U8 desc[UR44][R6.64], R0 ;  /* 0x0000000006001986 */ /* 0x0003e2000c10112c */
[C---:B------:R-:W-:Y:S02]  /*e2eb0*/  LOP3.LUT P1, RZ, R60.reuse, 0x8, RZ, 0xc0, !PT ;  /* 0x000000083cff7812 */ /* 0x040fe4000782c0ff */
[----:B-1----:R-:W-:Y:S01]  /*e2ec0*/  PRMT R0, R61, 0x7770, RZ ;  /* 0x000077703d007816 */ /* 0x002fe200000000ff */
[----:B------:R-:W2:Y:S10]  /*e2ed0*/  LDL.LU.64 R6, [R1+0xb78] ;  /* 0x000b780001067983 */ /* 0x000eb40000300a00 */
[----:B------:R1:W-:Y:S01]  /*e2ee0*/  @P1 STG.E.U8 desc[UR44][R4.64], R0 ;  /* 0x0000000004001986 */ /* 0x0003e2000c10112c */
[----:B------:R-:W-:-:S02]  /*e2ef0*/  LOP3.LUT P1, RZ, R60, 0x4, RZ, 0xc0, !PT ;  /* 0x000000043cff7812 */ /* 0x000fc4000782c0ff */
[----:B-1----:R-:W-:Y:S01]  /*e2f00*/  PRMT R0, R61, 0x7771, RZ ;  /* 0x000077713d007816 */ /* 0x002fe200000000ff */
[----:B------:R-:W2:Y:S01]  /*e2f10*/  LDL.LU.64 R4, [R1+0xb70] ;  /* 0x000b700001047983 */ /* 0x000ea20000300a00 */
[C---:B------:R-:W-:Y:S02]  /*e2f20*/  LOP3.LUT P2, RZ, R54.reuse, 0x100000, RZ, 0xc0, !PT ;  /* 0x0010000036ff7812 */ /* 0x040fe4000784c0ff */
[C---:B------:R-:W-:Y:S02]  /*e2f30*/  LOP3.LUT P0, RZ, R54.reuse, 0x80000, RZ, 0xc0, !PT ;  /* 0x0008000036ff7812 */ /* 0x040fe4000780c0ff */
[----:B------:R-:W-:-:S05]  /*e2f40*/  LOP3.LUT P3, RZ, R54, 0x40000, RZ, 0xc0, !PT ;  /* 0x0004000036ff7812 */ /* 0x000fca000786c0ff */
        /* <DEDUP_REMOVED lines=19> */
[----:B----4-:R1:W-:Y:S02]  /*e3080*/  @P1 STG.E.U8 desc[UR44][R14.64], R0 ;  /* 0x000000000e001986 */ /* 0x0103e4000c10112c */
[----:B-1----:R-:W-:-:S05]  /*e3090*/  PRMT R0, R52, 0x7770, RZ ;  /* 0x0000777034007816 */ /* 0x002fca00000000ff */
[----:B------:R1:W-:Y:S02]  /*e30a0*/  @P2 STG.E.U8 desc[UR44][R12.64], R0 ;  /* 0x000000000c002986 */ /* 0x0003e4000c10112c */
[----:B-1----:R-:W-:-:S05]  /*e30b0*/  PRMT R0, R52, 0x7771, RZ ;  /* 0x0000777134007816 */ /* 0x002fca00000000ff */
[----:B--2---:R1:W-:Y:S02]  /*e30c0*/  @P0 STG.E.U8 desc[UR44][R10.64], R0 ;  /* 0x000000000a000986 */ /* 0x0043e4000c10112c */
[----:B-1----:R-:W-:-:S05]  /*e30d0*/  PRMT R0, R52, 0x7772, RZ ;  /* 0x0000777234007816 */ /* 0x002fca00000000ff */
[----:B------:R1:W-:Y:S02]  /*e30e0*/  @P3 STG.E.U8 desc[UR44][R8.64], R0 ;  /* 0x0000000008003986 */ /* 0x0003e4000c10112c */
[----:B-1----:R-:W-:Y:S02]  /*e30f0*/  PRMT R0, R52, 0x7773, RZ ;  /* 0x0000777334007816 */ /* 0x002fe400000000ff */
[----:B------:R-:W2:Y:S04]  /*e3100*/  LDL.LU R52, [R1+0x43cc] ;  /* 0x0043cc0001347983 */ /* 0x000ea80000300800 */
[----:B------:R-:W4:Y:S01]  /*e3110*/  LDL.LU.64 R10, [R1+0xb60] ;  /* 0x000b6000010a7983 */ /* 0x000f220000300a00 */
[C---:B------:R-:W-:Y:S02]  /*e3120*/  LOP3.LUT P4, RZ, R54.reuse, 0x20000, RZ, 0xc0, !PT ;  /* 0x0002000036ff7812 */ /* 0x040fe4000788c0ff */
[----:B------:R-:W-:Y:S01]  /*e3130*/  LOP3.LUT P5, RZ, R54, 0x10000, RZ, 0xc0, !PT ;  /* 0x0001000036ff7812 */ /* 0x000fe200078ac0ff */
[----:B------:R-:W2:Y:S10]  /*e3140*/  LDL.LU.64 R14, [R1+0xb58] ;  /* 0x000b5800010e7983 */ /* 0x000eb40000300a00 */
[----:B------:R1:W-:Y:S02]  /*e3150*/  @P4 STG.E.U8 desc[UR44][R6.64], R0 ;  /* 0x0000000006004986 */ /* 0x0003e4000c10112c */
[----:B-1----:R-:W-:-:S05]  /*e3160*/  PRMT R0, R3, 0x7770, RZ ;  /* 0x0000777003007816 */ /* 0x002fca00000000ff */
[----:B------:R1:W-:Y:S04]  /*e3170*/  @P5 STG.E.U8 desc[UR44][R4.64], R0 ;  /* 0x0000000004005986 */ /* 0x0003e8000c10112c */
[----:B-1----:R-:W2:Y:S04]  /*e3180*/  LDL.LU.64 R4, [R1+0xb50] ;  /* 0x000b500001047983 */ /* 0x002ea80000300a00 */
[----:B------:R-:W2:Y:S04]  /*e3190*/  LDL.LU.64 R12, [R1+0xb48] ;  /* 0x000b4800010c7983 */ /* 0x000ea80000300a00 */
[----:B------:R-:W2:Y:S04]  /*e31a0*/  LDL.LU.64 R8, [R1+0xb40] ;  /* 0x000b400001087983 */ /* 0x000ea80000300a00 */
[----:B------:R-:W2:Y:S01]  /*e31b0*/  LDL.LU R7, [R1+0x70] ;  /* 0x0000700001077983 */ /* 0x000ea20000300800 */
[----:B------:R-:W-:-:S02]  /*e31c0*/  LOP3.LUT P6, RZ, R54, 0x8000, RZ, 0xc0, !PT ;  /* 0x0000800036ff7812 */ /* 0x000fc400078cc0ff */
[----:B------:R-:W-:Y:S02]  /*e31d0*/  PRMT R0, R3, 0x7771, RZ ;  /* 0x0000777103007816 */ /* 0x000fe400000000ff */
[----:B------:R-:W-:-:S09]  /*e31e0*/  LOP3.LUT P3, RZ, R54, 0x4000, RZ, 0xc0, !PT ;  /* 0x0000400036ff7812 */ /* 0x000fd2000786c0ff */
[----:B---3--:R1:W-:Y:S04]  /*e31f0*/  @P6 STG.E.U8 desc[UR44][R48.64], R0 ;  /* 0x0000000030006986 */ /* 0x0083e8000c10112c */
[----:B-1----:R-:W3:Y:S01]  /*e3200*/  LDL.LU.64 R48, [R1+0xb38] ;  /* 0x000b380001307983 */ /* 0x002ee20000300a00 */
[----:B------:R-:W-:-:S05]  /*e3210*/  PRMT R0, R3, 0x7772, RZ ;  /* 0x0000777203007816 */ /* 0x000fca00000000ff */
[----:B----4-:R1:W-:Y:S04]  /*e3220*/  @P3 STG.E.U8 desc[UR44][R10.64], R0 ;  /* 0x000000000a003986 */ /* 0x0103e8000c10112c */
[----:B-1----:R-:W4:Y:S01]  /*e3230*/  LDL.LU R10, [R1+0x74] ;  /* 0x00007400010a7983 */ /* 0x002f220000300800 */
[----:B------:R-:W-:-:S03]  /*e3240*/  PRMT R0, R3, 0x7773, RZ ;  /* 0x0000777303007816 */ /* 0x000fc600000000ff */
[----:B------:R-:W4:Y:S01]  /*e3250*/  LDL.LU.64 R2, [R1+0xb30] ;  /* 0x000b300001027983 */ /* 0x000f220000300a00 */
[C---:B------:R-:W-:Y:S02]  /*e3260*/  LOP3.LUT P1, RZ, R54.reuse, 0x4, RZ, 0xc0, !PT ;  /* 0x0000000436ff7812 */ /* 0x040fe4000782c0ff */
[----:B------:R-:W-:Y:S01]  /*e3270*/  LOP3.LUT R55, R55, 0xffefffff, RZ, 0xc0, !PT ;  /* 0xffefffff37377812 */ /* 0x000fe200078ec0ff */
[----:B------:R-:W4:Y:S01]  /*e3280*/  LDL.LU.64 R60, [R1+0xb28] ;  /* 0x000b2800013c7983 */ /* 0x000f220000300a00 */
[----:B------:R-:W-:-:S03]  /*e3290*/  LOP3.LUT P4, RZ, R54, 0x2000, RZ, 0xc0, !PT ;  /* 0x0000200036ff7812 */ /* 0x000fc6000788c0ff */
[----:B------:R-:W4:Y:S01]  /*e32a0*/  LDL.LU.64 R56, [R1+0xb20] ;  /* 0x000b200001387983 */ /* 0x000f220000300a00 */
[----:B------:R-:W-:-:S03]  /*e32b0*/  LOP3.LUT P5, RZ, R54, 0x1000, RZ, 0xc0, !PT ;  /* 0x0000100036ff7812 */ /* 0x000fc600078ac0ff */
[----:B------:R-:W4:Y:S02]  /*e32c0*/  LDL.LU.64 R58, [R1+0xb18] ;  /* 0x000b1800013a7983 */ /* 0x000f240000300a00 */
        /* <DEDUP_REMOVED lines=11> */
[----:B------:R-:W-:Y:S01]  /*e3380*/  LOP3.LUT R55, R55, 0xfeffffff, RZ, 0xc0, !PT ;  /* 0xfeffffff37377812 */ /* 0x000fe200078ec0ff */
[----:B--2---:R1:W-:Y:S10]  /*e3390*/  @P4 STG.E.U8 desc[UR44][R14.64], R0 ;  /* 0x000000000e004986 */ /* 0x0043f4000c10112c */
[----:B------:R-:W-:-:S02]  /*e33a0*/  @P1 LOP3.LUT R55, R55, 0x1000000, RZ, 0xfc, !PT ;  /* 0x0100000037371812 */ /* 0x000fc400078efcff */
[----:B------:R-:W-:Y:S02]  /*e33b0*/  LOP3.LUT P1, RZ, R54, 0x80, RZ, 0xc0, !PT ;  /* 0x0000008036ff7812 */ /* 0x000fe4000782c0ff */
[----:B------:R-:W-:Y:S02]  /*e33c0*/  LOP3.LUT R55, R55, 0xfdffffff, RZ, 0xc0, !PT ;  /* 0xfdffffff37377812 */ /* 0x000fe400078ec0ff */
[----:B-1----:R-:W-:-:S05]  /*e33d0*/  PRMT R0, R7, 0x7770, RZ ;  /* 0x0000777007007816 */ /* 0x002fca00000000ff */
[----:B------:R1:W-:Y:S04]  /*e33e0*/  @P5 STG.E.U8 desc[UR44][R4.64], R0 ;  /* 0x0000000004005986 */ /* 0x0003e8000c10112c */
[----:B------:R-:W-:Y:S02]  /*e33f0*/  @P1 LOP3.LUT R55, R55, 0x2000000, RZ, 0xfc, !PT ;  /* 0x0200000037371812 */ /* 0x000fe400078efcff */
[----:B------:R-:W-:Y:S01]  /*e3400*/  LOP3.LUT P1, RZ, R54, 0x100, RZ, 0xc0, !PT ;  /* 0x0000010036ff7812 */ /* 0x000fe2000782c0ff */
[----:B-1----:R-:W2:Y:S01]  /*e3410*/  LDL.LU R4, [R1+0x78] ;  /* 0x0000780001047983 */ /* 0x002ea20000300800 */
[----:B------:R-:W-:-:S03]  /*e3420*/  LOP3.LUT R55, R55, 0xfbffffff, RZ, 0xc0, !PT ;  /* 0xfbffffff37377812 */ /* 0x000fc600078ec0ff */
[----:B------:R-:W2:Y:S08]  /*e3430*/  LDL.LU.64 R22, [R1+0xb10] ;  /* 0x000b100001167983 */ /* 0x000eb00000300a00 */
[----:B------:R-:W-:Y:S01]  /*e3440*/  @P1 LOP3.LUT R55, R55, 0x4000000, RZ, 0xfc, !PT ;  /* 0x0400000037371812 */ /* 0x000fe200078efcff */
[----:B------:R-:W2:Y:S01]  /*e3450*/  LDL.LU.64 R18, [R1+0xb08] ;  /* 0x000b080001127983 */ /* 0x000ea20000300a00 */
[----:B------:R-:W-:-:S02]  /*e3460*/  LOP3.LUT P1, RZ, R54, 0x200, RZ, 0xc0, !PT ;  /* 0x0000020036ff7812 */ /* 0x000fc4000782c0ff */
[----:B------:R-:W-:Y:S01]  /*e3470*/  LOP3.LUT P6, RZ, R54, 0x800, RZ, 0xc0, !PT ;  /* 0x0000080036ff7812 */ /* 0x000fe200078cc0ff */
[----:B------:R-:W2:Y:S01]  /*e3480*/  LDL.LU R5, [R1+0x7c] ;  /* 0x00007c0001057983 */ /* 0x000ea20000300800 */
[----:B------:R-:W-:Y:S02]  /*e3490*/  LOP3.LUT R55, R55, 0xf7ffffff, RZ, 0xc0, !PT ;  /* 0xf7ffffff37377812 */ /* 0x000fe400078ec0ff */
[----:B------:R-:W-:Y:S01]  /*e34a0*/  PRMT R0, R7, 0x7771, RZ ;  /* 0x0000777107007816 */ /* 0x000fe200000000ff */
[----:B------:R-:W2:Y:S04]  /*e34b0*/  LDL.LU.64 R16, [R1+0xb00] ;  /* 0x000b000001107983 */ /* 0x000ea80000300a00 */
[----:B------:R-:W2:Y:S02]  /*e34c0*/  LDL.LU.64 R14, [R1+0xaf8] ;  /* 0x000af800010e7983 */ /* 0x000ea40000300a00 */
[----:B------:R-:W-:-:S02]  /*e34d0*/  @P1 LOP3.LUT R55, R55, 0x8000000, RZ, 0xfc, !PT ;  /* 0x0800000037371812 */ /* 0x000fc400078efcff */
[----:B------:R-:W-:Y:S01]  /*e34e0*/  LOP3.LUT P1, RZ, R54, 0x400, RZ, 0xc0, !PT ;  /* 0x0000040036ff7812 */ /* 0x000fe2000782c0ff */
[----:B------:R1:W-:Y:S02]  /*e34f0*/  @P6 STG.E.U8 desc[UR44][R12.64], R0 ;  /* 0x000000000c006986 */ /* 0x0003e4000c10112c */
[----:B-1----:R-:W-:Y:S02]  /*e3500*/  PRMT R0, R7, 0x7772, RZ ;  /* 0x0000777207007816 */ /* 0x002fe400000000ff */
[----:B------:R-:W2:Y:S08]  /*e3510*/  LDL.LU.64 R12, [R1+0xaf0] ;  /* 0x000af000010c7983 */ /* 0x000eb00000300a00 */
[----:B------:R1:W-:Y:S01]  /*e3520*/  @P1 STG.E.U8 desc[UR44][R8.64], R0 ;  /* 0x0000000008001986 */ /* 0x0003e2000c10112c */
[----:B------:R-:W-:-:S02]  /*e3530*/  LOP3.LUT P1, RZ, R55, 0x8000000, RZ, 0xc0, !PT ;  /* 0x0800000037ff7812 */ /* 0x000fc4000782c0ff */
[----:B-1----:R-:W-:Y:S01]  /*e3540*/  PRMT R0, R7, 0x7773, RZ ;  /* 0x0000777307007816 */ /* 0x002fe200000000ff */
[----:B------:R-:W2:Y:S10]  /*e3550*/  LDL.LU.64 R8, [R1+0xae8] ;  /* 0x000ae80001087983 */ /* 0x000eb40000300a00 */
[----:B---3--:R1:W-:Y:S01]  /*e3560*/  @P1 STG.E.U8 desc[UR44][R48.64], R0 ;  /* 0x0000000030001986 */ /* 0x0083e2000c10112c */
[----:B------:R-:W-:-:S03]  /*e3570*/  LOP3.LUT P1, RZ, R55, 0x4000000, RZ, 0xc0, !PT ;  /* 0x0400000037ff7812 */ /* 0x000fc6000782c0ff */
[----:B------:R-:W3:Y:S04]  /*e3580*/  LDL.LU.64 R6, [R1+0xae0] ;  /* 0x000ae00001067983 */ /* 0x000ee80000300a00 */
[----:B-1----:R-:W3:Y:S04]  /*e3590*/  LDL.LU.64 R48, [R1+0xad8] ;  /* 0x000ad80001307983 */ /* 0x002ee80000300a00 */
[----:B------:R-:W3:Y:S01]  /*e35a0*/  LDL.LU R11, [R1+0x60] ;  /* 0x00006000010b7983 */ /* 0x000ee20000300800 */
[----:B----4-:R-:W-:-:S05]  /*e35b0*/  PRMT R0, R10, 0x7770, RZ ;  /* 0x000077700a007816 */ /* 0x010fca00000000ff */
[----:B------:R1:W-:Y:S04]  /*e35c0*/  @P1 STG.E.U8 desc[UR44][R2.64], R0 ;  /* 0x0000000002001986 */ /* 0x0003e8000c10112c */
[----:B-1----:R-:W4:Y:S01]  /*e35d0*/  LDL.LU.64 R2, [R1+0xad0] ;  /* 0x000ad00001027983 */ /* 0x002f220000300a00 */
        /* <DEDUP_REMOVED lines=10> */
[----:B------:R-:W-:Y:S02]  /*e3680*/  LOP3.LUT P2, RZ, R54, 0x2, RZ, 0xc0, !PT ;  /* 0x0000000236ff7812 */ /* 0x000fe4000784c0ff */
[----:B--2---:R-:W-:-:S09]  /*e3690*/  PRMT R0, R4, 0x7770, RZ ;  /* 0x0000777004007816 */ /* 0x004fd200000000ff */
[----:B------:R1:W-:Y:S01]  /*e36a0*/  @P1 STG.E.U8 desc[UR44][R22.64], R0 ;  /* 0x0000000016001986 */ /* 0x0003e2000c10112c */
[----:B------:R-:W-:Y:S02]  /*e36b0*/  LOP3.LUT P1, RZ, R55, 0x200000, RZ, 0xc0, !PT ;  /* 0x0020000037ff7812 */ /* 0x000fe4000782c0ff */
[----:B-1----:R-:W-:-:S11]  /*e36c0*/  PRMT R0, R4, 0x7771, RZ ;  /* 0x0000777104007816 */ /* 0x002fd600000000ff */
[----:B------:R1:W-:Y:S01]  /*e36d0*/  @P1 STG.E.U8 desc[UR44][R18.64], R0 ;  /* 0x0000000012001986 */ /* 0x0003e2000c10112c */
[----:B------:R-:W-:Y:S02]  /*e36e0*/  LOP3.LUT P1, RZ, R55, 0x100000, RZ, 0xc0, !PT ;  /* 0x0010000037ff7812 */ /* 0x000fe4000782c0ff */
        /* <DEDUP_REMOVED lines=14> */
[----:B---3--:R1:W-:Y:S02]  /*e37d0*/  @P4 STG.E.U8 desc[UR44][R6.64], R0 ;  /* 0x0000000006004986 */ /* 0x0083e4000c10112c */
[----:B-1----:R-:W-:-:S05]  /*e37e0*/  PRMT R0, R5, 0x7773, RZ ;  /* 0x0000777305007816 */ /* 0x002fca00000000ff */
[----:B------:R1:W-:Y:S02]  /*e37f0*/  @P5 STG.E.U8 desc[UR44][R48.64], R0 ;  /* 0x0000000030005986 */ /* 0x0003e4000c10112c */
[----:B-1----:R-:W-:-:S05]  /*e3800*/  PRMT R0, R11, 0x7770, RZ ;  /* 0x000077700b007816 */ /* 0x002fca00000000ff */
[----:B----4-:R1:W-:Y:S04]  /*e3810*/  @P6 STG.E.U8 desc[UR44][R2.64], R0 ;  /* 0x0000000002006986 */ /* 0x0103e8000c10112c */
[----:B-1----:R-:W2:Y:S04]  /*e3820*/  LDL.LU.64 R2, [R1+0xac8] ;  /* 0x000ac80001027983 */ /* 0x002ea80000300a00 */
[----:B------:R-:W3:Y:S04]  /*e3830*/  LDL.LU.64 R12, [R1+0xac0] ;  /* 0x000ac000010c7983 */ /* 0x000ee80000300a00 */
        /* <DEDUP_REMOVED lines=22> */
[----:B------:R-:W2:Y:S04]  /*e39a0*/  LDL.LU R10, [R1+0x68] ;  /* 0x00006800010a7983 */ /* 0x000ea80000300800 */
[----:B------:R-:W2:Y:S01]  /*e39b0*/  LDL.LU.64 R56, [R1+0xa90] ;  /* 0x000a900001387983 */ /* 0x000ea20000300a00 */
[----:B------:R-:W-:-:S03]  /*e39c0*/  LOP3.LUT R55, R55, 0xfffeffff, RZ, 0xc0, !PT ;  /* 0xfffeffff37377812 */ /* 0x000fc600078ec0ff */
[----:B------:R-:W2:Y:S01]  /*e39d0*/  LDL.LU.64 R58, [R1+0xa88] ;  /* 0x000a8800013a7983 */ /* 0x000ea20000300a00 */
[----:B------:R-:W-:Y:S02]  /*e39e0*/  @P1 LOP3.LUT R55, R55, 0x10000, RZ, 0xfc, !PT ;  /* 0x0001000037371812 */ /* 0x000fe400078efcff */
[C---:B------:R-:W-:Y:S01]  /*e39f0*/  LOP3.LUT P1, RZ, R52.reuse, 0x100000, RZ, 0xc0, !PT ;  /* 0x0010000034ff7812 */ /* 0x040fe2000782c0ff */
[----:B------:R-:W2:Y:S01]  /*e3a00*/  LDL.LU.64 R22, [R1+0xa80] ;  /* 0x000a800001167983 */ /* 0x000ea20000300a00 */
[----:B------:R-:W-:Y:S02]  /*e3a10*/  LOP3.LUT R55, R55, 0xfffdffff, RZ, 0xc0, !PT ;  /* 0xfffdffff37377812 */ /* 0x000fe400078ec0ff */
[----:B------:R-:W-:Y:S01]  /*e3a20*/  LOP3.LUT P4, RZ, R52, 0x4000000, RZ, 0xc0, !PT ;  /* 0x0400000034ff7812 */ /* 0x000fe2000788c0ff */
[----:B------:R-:W2:Y:S08]  /*e3a30*/  LDL.LU.64 R18, [R1+0xa78] ;  /* 0x000a780001127983 */ /* 0x000eb00000300a00 */
[----:B------:R-:W-:-:S02]  /*e3a40*/  @P1 LOP3.LUT R55, R55, 0x20000, RZ, 0xfc, !PT ;  /* 0x0002000037371812 */ /* 0x000fc400078efcff */
[----:B------:R-:W-:Y:S02]  /*e3a50*/  LOP3.LUT P1, RZ, R52, 0x200000, RZ, 0xc0, !PT ;  /* 0x0020000034ff7812 */ /* 0x000fe4000782c0ff */
[----:B------:R-:W-:Y:S02]  /*e3a60*/  PRMT R0, R11, 0x7772, RZ ;  /* 0x000077720b007816 */ /* 0x000fe400000000ff */
[----:B------:R-:W-:-:S03]  /*e3a70*/  LOP3.LUT R55, R55, 0xfffbffff, RZ, 0xc0, !PT ;  /* 0xfffbffff37377812 */ /* 0x000fc600078ec0ff */
[----:B---3--:R1:W-:Y:S01]  /*e3a80*/  @P4 STG.E.U8 desc[UR44][R12.64], R0 ;  /* 0x000000000c004986 */ /* 0x0083e2000c10112c */
[----:B------:R-:W-:-:S05]  /*e3a90*/  LOP3.LUT P5, RZ, R52, 0x2000000, RZ, 0xc0, !PT ;  /* 0x0200000034ff7812 */ /* 0x000fca00078ac0ff */
[----:B------:R-:W-:Y:S02]  /*e3aa0*/  @P1 LOP3.LUT R55, R55, 0x40000, RZ, 0xfc, !PT ;  /* 0x0004000037371812 */ /* 0x000fe400078efcff */
[C---:B------:R-:W-:Y:S02]  /*e3ab0*/  LOP3.LUT P1, RZ, R52.reuse, 0x400000, RZ, 0xc0, !PT ;  /* 0x0040000034ff7812 */ /* 0x040fe4000782c0ff */
[----:B-1----:R-:W-:Y:S02]  /*e3ac0*/  PRMT R0, R11, 0x7773, RZ ;  /* 0x000077730b007816 */ /* 0x002fe400000000ff */
[----:B------:R-:W3:Y:S01]  /*e3ad0*/  LDL.LU R11, [R1+0x6c] ;  /* 0x00006c00010b7983 */ /* 0x000ee20000300800 */
[----:B------:R-:W-:-:S03]  /*e3ae0*/  LOP3.LUT P6, RZ, R52, 0x1000000, RZ, 0xc0, !PT ;  /* 0x0100000034ff7812 */ /* 0x000fc600078cc0ff */
[----:B------:R-:W3:Y:S01]  /*e3af0*/  LDL.LU.64 R16, [R1+0xa70] ;  /* 0x000a700001107983 */ /* 0x000ee20000300a00 */
[----:B------:R-:W-:-:S03]  /*e3b00*/  LOP3.LUT R55, R55, 0xfff7ffff, RZ, 0xc0, !PT ;  /* 0xfff7ffff37377812 */ /* 0x000fc600078ec0ff */
[----:B----4-:R1:W-:Y:S01]  /*e3b10*/  @P5 STG.E.U8 desc[UR44][R8.64], R0 ;  /* 0x0000000008005986 */ /* 0x0103e2000c10112c */
[----:B------:R-:W-:Y:S02]  /*e3b20*/  @P1 LOP3.LUT R55, R55, 0x80000, RZ, 0xfc, !PT ;  /* 0x0008000037371812 */ /* 0x000fe400078efcff */
[----:B------:R-:W-:Y:S01]  /*e3b30*/  LOP3.LUT P1, RZ, R52, 0x800000, RZ, 0xc0, !PT ;  /* 0x0080000034ff7812 */ /* 0x000fe2000782c0ff */
[----:B------:R-:W4:Y:S04]  /*e3b40*/  LDL.LU.64 R14, [R1+0xa68] ;  /* 0x000a6800010e7983 */ /* 0x000f280000300a00 */
[----:B------:R-:W4:Y:S01]  /*e3b50*/  LDL.LU.64 R12, [R1+0xa60] ;  /* 0x000a6000010c7983 */ /* 0x000f220000300a00 */
[----:B-1----:R-:W-:-:S03]  /*e3b60*/  PRMT R0, R61, 0x7770, RZ ;  /* 0x000077703d007816 */ /* 0x002fc600000000ff */
[----:B------:R-:W4:Y:S04]  /*e3b70*/  LDL.LU.64 R8, [R1+0xa58] ;  /* 0x000a580001087983 */ /* 0x000f280000300a00 */
[----:B------:R1:W-:Y:S02]  /*e3b80*/  @P6 STG.E.U8 desc[UR44][R6.64], R0 ;  /* 0x0000000006006986 */ /* 0x0003e4000c10112c */
[----:B-1----:R-:W-:Y:S02]  /*e3b90*/  PRMT R0, R61, 0x7771, RZ ;  /* 0x000077713d007816 */ /* 0x002fe400000000ff */
[----:B------:R-:W4:Y:S04]  /*e3ba0*/  LDL.LU.64 R6, [R1+0xa50] ;  /* 0x000a500001067983 */ /* 0x000f280000300a00 */
[----:B------:R1:W-:Y:S01]  /*e3bb0*/  @P1 STG.E.U8 desc[UR44][R4.64], R0 ;  /* 0x0000000004001986 */ /* 0x0003e2000c10112c */
[----:B------:R-:W-:-:S02]  /*e3bc0*/  LOP3.LUT P1, RZ, R55, 0x80000, RZ, 0xc0, !PT ;  /* 0x0008000037ff7812 */ /* 0x000fc4000782c0ff */
        /* <DEDUP_REMOVED lines=21> */
[----:B---3--:R-:W-:-:S11]  /*e3d20*/  PRMT R0, R11, 0x7770, RZ ;  /* 0x000077700b007816 */ /* 0x008fd600000000ff */
        /* <DEDUP_REMOVED lines=20> */
[----:B-1----:R-:W-:Y:S02]  /*e3e70*/  PRMT R0, R53, 0x7773, RZ ;  /* 0x0000777335007816 */ /* 0x002fe400000000ff */
[----:B------:R-:W3:Y:S04]  /*e3e80*/  LDL.LU R53, [R1+0x43c8] ;  /* 0x0043c80001357983 */ /* 0x000ee80000300800 */
[----:B--2---:R1:W-:Y:S04]  /*e3e90*/  @P6 STG.E.U8 desc[UR44][R2.64], R0 ;  /* 0x0000000002006986 */ /* 0x0043e8000c10112c */
[----:B-1----:R-:W2:Y:S04]  /*e3ea0*/  LDL.LU.64 R2, [R1+0xa30] ;  /* 0x000a300001027983 */ /* 0x002ea80000300a00 */
[----:B------:R-:W4:Y:S04]  /*e3eb0*/  LDL.LU.64 R12, [R1+0xa28] ;  /* 0x000a2800010c7983 */ /* 0x000f280000300a00 */
[----:B------:R-:W4:Y:S04]  /*e3ec0*/  LDL.LU.64 R10, [R1+0xa20] ;  /* 0x000a2000010a7983 */ /* 0x000f280000300a00 */
[----:B------:R-:W3:Y:S04]  /*e3ed0*/  LDL.LU R9, [R1+0x54] ;  /* 0x0000540001097983 */ /* 0x000ee80000300800 */
[----:B------:R-:W4:Y:S04]  /*e3ee0*/  LDL.LU.64 R6, [R1+0xa18] ;  /* 0x000a180001067983 */ /* 0x000f280000300a00 */
[----:B------:R-:W4:Y:S04]  /*e3ef0*/  LDL.LU.64 R4, [R1+0xa10] ;  /* 0x000a100001047983 */ /* 0x000f280000300a00 */
[----:B------:R-:W4:Y:S04]  /*e3f00*/  LDL.LU.64 R48, [R1+0xa08] ;  /* 0x000a080001307983 */ /* 0x000f280000300a00 */
[----:B------:R-:W4:Y:S01]  /*e3f10*/  LDL.LU R18, [R1+0x58] ;  /* 0x0000580001127983 */ /* 0x000f220000300800 */
[----:B------:R-:W-:-:S02]  /*e3f20*/  LOP3.LUT P3, RZ, R52, 0x100, RZ, 0xc0, !PT ;  /* 0x0000010034ff7812 */ /* 0x000fc4000786c0ff */
[----:B------:R-:W-:Y:S02]  /*e3f30*/  LOP3.LUT R55, R55, 0xffffffef, RZ, 0xc0, !PT ;  /* 0xffffffef37377812 */ /* 0x000fe400078ec0ff */
[C---:B------:R-:W-:Y:S02]  /*e3f40*/  LOP3.LUT P4, RZ, R52.reuse, 0x80, RZ, 0xc0, !PT ;  /* 0x0000008034ff7812 */ /* 0x040fe4000788c0ff */
[C---:B------:R-:W-:Y:S02]  /*e3f50*/  LOP3.LUT P5, RZ, R52.reuse, 0x40, RZ, 0xc0, !PT ;  /* 0x0000004034ff7812 */ /* 0x040fe400078ac0ff */
[----:B------:R-:W-:Y:S02]  /*e3f60*/  LOP3.LUT P6, RZ, R52, 0x20, RZ, 0xc0, !PT ;  /* 0x0000002034ff7812 */ /* 0x000fe400078cc0ff */
[----:B---3--:R-:W-:-:S05]  /*e3f70*/  PRMT R0, R9, 0x7770, RZ ;  /* 0x0000777009007816 */ /* 0x008fca00000000ff */
[----:B--2---:R1:W-:Y:S04]  /*e3f80*/  @P3 STG.E.U8 desc[UR44][R2.64], R0 ;  /* 0x0000000002003986 */ /* 0x0043e8000c10112c */
[----:B-1----:R-:W2:Y:S01]  /*e3f90*/  LDL.LU.64 R2, [R1+0xa00] ;  /* 0x000a000001027983 */ /* 0x002ea20000300a00 */
[----:B------:R-:W-:-:S03]  /*e3fa0*/  LOP3.LUT P1, RZ, R53, 0x10000000, RZ, 0xc0, !PT ;  /* 0x1000000035ff7812 */ /* 0x000fc6000782c0ff */
[----:B------:R-:W3:Y:S04]  /*e3fb0*/  LDL.LU.64 R60, [R1+0x9f8] ;  /* 0x0009f800013c7983 */ /* 0x000ee80000300a00 */
[----:B------:R-:W3:Y:S04]  /*e3fc0*/  LDL.LU.64 R56, [R1+0x9f0] ;  /* 0x0009f00001387983 */ /* 0x000ee80000300a00 */
[----:B------:R-:W3:Y:S02]  /*e3fd0*/  LDL.LU R19, [R1+0x5c] ;  /* 0x00005c0001137983 */ /* 0x000ee40000300800 */
[----:B------:R-:W-:-:S02]  /*e3fe0*/  @P1 LOP3.LUT R55, R55, 0x10, RZ, 0xfc, !PT ;  /* 0x0000001037371812 */ /* 0x000fc400078efcff */
[----:B------:R-:W-:Y:S01]  /*e3ff0*/  LOP3.LUT P1, RZ, R53, 0x20000000, RZ, 0xc0, !PT ;  /* 0x2000000035ff7812 */ /* 0x000fe2000782c0ff */
[----:B------:R-:W3:Y:S01]  /*e4000*/  LDL.LU.64 R58, [R1+0x9e8] ;  /* 0x0009e800013a7983 */ /* 0x000ee20000300a00 */
[----:B------:R-:W-:-:S03]  /*e4010*/  LOP3.LUT R55, R55, 0xffffffdf, RZ, 0xc0, !PT ;  /* 0xffffffdf37377812 */ /* 0x000fc600078ec0ff */
[----:B------:R-:W3:Y:S01]  /*e4020*/  LDL.LU.64 R22, [R1+0x9e0] ;  /* 0x0009e00001167983 */ /* 0x000ee20000300a00 */
[----:B------:R-:W-:-:S03]  /*e4030*/  PRMT R0, R9, 0x7771, RZ ;  /* 0x0000777109007816 */ /* 0x000fc600000000ff */
[----:B------:R-:W3:Y:S04]  /*e4040*/  LDL.LU.64 R16, [R1+0x9d8] ;  /* 0x0009d80001107983 */ /* 0x000ee80000300a00 */
        /* <DEDUP_REMOVED lines=18> */
[----:B-1----:R-:W-:Y:S02]  /*e4170*/  PRMT R0, R9, 0x7772, RZ ;  /* 0x0000777209007816 */ /* 0x002fe400000000ff */
[----:B------:R-:W-:-:S03]  /*e4180*/  LOP3.LUT R55, R55, 0xfffff7ff, RZ, 0xc0, !PT ;  /* 0xfffff7ff37377812 */ /* 0x000fc600078ec0ff */
[----:B------:R1:W-:Y:S06]  /*e4190*/  @P5 STG.E.U8 desc[UR44][R10.64], R0 ;  /* 0x000000000a005986 */ /* 0x0003ec000c10112c */
[----:B------:R-:W-:Y:S02]  /*e41a0*/  @P1 LOP3.LUT R55, R55, 0x800, RZ, 0xfc, !PT ;  /* 0x0000080037371812 */ /* 0x000fe400078efcff */
[----:B-1----:R-:W-:Y:S02]  /*e41b0*/  PRMT R0, R9, 0x7773, RZ ;  /* 0x0000777309007816 */ /* 0x002fe400000000ff */
[----:B------:R-:W-:-:S03]  /*e41c0*/  LOP3.LUT P1, RZ, R52, 0x10, RZ, 0xc0, !PT ;  /* 0x0000001034ff7812 */ /* 0x000fc6000782c0ff */
[----:B------:R1:W-:Y:S04]  /*e41d0*/  @P6 STG.E.U8 desc[UR44][R6.64], R0 ;  /* 0x0000000006006986 */ /* 0x0003e8000c10112c */
[----:B-1----:R-:W4:Y:S01]  /*e41e0*/  LDL.LU R6, [R1+0x40] ;  /* 0x0000400001067983 */ /* 0x002f220000300800 */
        /* <DEDUP_REMOVED lines=34> */
[C---:B------:R-:W-:Y:S02]  /*e4410*/  LOP3.LUT P3, RZ, R53.reuse, 0x2000000, RZ, 0xc0, !PT ;  /* 0x0200000035ff7812 */ /* 0x040fe4000786c0ff */
[C---:B------:R-:W-:Y:S02]  /*e4420*/  LOP3.LUT P4, RZ, R53.reuse, 0x1000000, RZ, 0xc0, !PT ;  /* 0x0100000035ff7812 */ /* 0x040fe4000788c0ff */
[----:B------:R-:W-:-:S02]  /*e4430*/  LOP3.LUT P5, RZ, R53, 0x800000, RZ, 0xc0, !PT ;  /* 0x0080000035ff7812 */ /* 0x000fc400078ac0ff */
[----:B------:R-:W-:Y:S02]  /*e4440*/  LOP3.LUT P6, RZ, R53, 0x400000, RZ, 0xc0, !PT ;  /* 0x0040000035ff7812 */ /* 0x000fe400078cc0ff */
[----:B----4-:R-:W-:-:S05]  /*e4450*/  PRMT R0, R6, 0x7770, RZ ;  /* 0x0000777006007816 */ /* 0x010fca00000000ff */
[----:B------:R1:W-:Y:S02]  /*e4460*/  @P1 STG.E.U8 desc[UR44][R14.64], R0 ;  /* 0x000000000e001986 */ /* 0x0003e4000c10112c */
[----:B-1----:R-:W-:-:S05]  /*e4470*/  PRMT R0, R6, 0x7771, RZ ;  /* 0x0000777106007816 */ /* 0x002fca00000000ff */
        /* <DEDUP_REMOVED lines=9> */
[----:B-1----:R-:W-:Y:S02]  /*e4510*/  PRMT R0, R7, 0x7772, RZ ;  /* 0x0000777207007816 */ /* 0x002fe400000000ff */
[----:B------:R-:W3:Y:S04]  /*e4520*/  LDL.LU.64 R48, [R1+0x990] ;  /* 0x0009900001307983 */ /* 0x000ee80000300a00 */
[----:B--2---:R1:W-:Y:S04]  /*e4530*/  @P6 STG.E.U8 desc[UR44][R2.64], R0 ;  /* 0x0000000002006986 */ /* 0x0043e8000c10112c */
[----:B-1----:R-:W2:Y:S04]  /*e4540*/  LDL.LU.64 R2, [R1+0x988] ;  /* 0x0009880001027983 */ /* 0x002ea80000300a00 */
[----:B------:R-:W4:Y:S04]  /*e4550*/  LDL.LU.64 R12, [R1+0x980] ;  /* 0x00098000010c7983 */ /* 0x000f280000300a00 */
[----:B------:R-:W4:Y:S04]  /*e4560*/  LDL.LU.64 R10, [R1+0x978] ;  /* 0x00097800010a7983 */ /* 0x000f280000300a00 */
[----:B------:R-:W2:Y:S04]  /*e4570*/  LDL.LU R6, [R1+0x48] ;  /* 0x0000480001067983 */ /* 0x000ea80000300800 */
[----:B------:R-:W4:Y:S04]  /*e4580*/  LDL.LU.64 R8, [R1+0x970] ;  /* 0x0009700001087983 */ /* 0x000f280000300a00 */
[----:B------:R-:W4:Y:S04]  /*e4590*/  LDL.LU.64 R4, [R1+0x968] ;  /* 0x0009680001047983 */ /* 0x000f280000300a00 */
[----:B------:R-:W4:Y:S01]  /*e45a0*/  LDL.LU R61, [R1+0x4c] ;  /* 0x00004c00013d7983 */ /* 0x000f220000300800 */
[----:B------:R-:W-:-:S02]  /*e45b0*/  LOP3.LUT P3, RZ, R53, 0x200000, RZ, 0xc0, !PT ;  /* 0x0020000035ff7812 */ /* 0x000fc4000786c0ff */
[----:B------:R-:W-:Y:S02]  /*e45c0*/  PRMT R0, R7, 0x7773, RZ ;  /* 0x0000777307007816 */ /* 0x000fe400000000ff */
[C---:B------:R-:W-:Y:S02]  /*e45d0*/  LOP3.LUT P4, RZ, R53.reuse, 0x100000, RZ, 0xc0, !PT ;  /* 0x0010000035ff7812 */ /* 0x040fe4000788c0ff */
[----:B------:R-:W-:Y:S02]  /*e45e0*/  LOP3.LUT P1, RZ, R53, 0x200, RZ, 0xc0, !PT ;  /* 0x0000020035ff7812 */ /* 0x000fe4000782c0ff */
[----:B------:R-:W-:-:S11]  /*e45f0*/  LOP3.LUT R52, R52, 0xefffffff, RZ, 0xc0, !PT ;  /* 0xefffffff34347812 */ /* 0x000fd600078ec0ff */
[----:B------:R-:W-:Y:S02]  /*e4600*/  @P1 LOP3.LUT R52, R52, 0x10000000, RZ, 0xfc, !PT ;  /* 0x1000000034341812 */ /* 0x000fe400078efcff */
[----:B------:R-:W-:Y:S02]  /*e4610*/  LOP3.LUT P1, RZ, R53, 0x400, RZ, 0xc0, !PT ;  /* 0x0000040035ff7812 */ /* 0x000fe4000782c0ff */
[----:B------:R-:W-:Y:S01]  /*e4620*/  LOP3.LUT R52, R52, 0xdfffffff, RZ, 0xc0, !PT ;  /* 0xdfffffff34347812 */ /* 0x000fe200078ec0ff */
[----:B---3--:R1:W-:Y:S04]  /*e4630*/  @P3 STG.E.U8 desc[UR44][R48.64], R0 ;  /* 0x0000000030003986 */ /* 0x0083e8000c10112c */
[----:B-1----:R-:W3:Y:S01]  /*e4640*/  LDL.LU.64 R48, [R1+0x960] ;  /* 0x0009600001307983 */ /* 0x002ee20000300a00 */
[----:B--2---:R-:W-:-:S05]  /*e4650*/  PRMT R0, R6, 0x7770, RZ ;  /* 0x0000777006007816 */ /* 0x004fca00000000ff */
[----:B------:R1:W-:Y:S04]  /*e4660*/  @P4 STG.E.U8 desc[UR44][R2.64], R0 ;  /* 0x0000000002004986 */ /* 0x0003e8000c10112c */
[----:B-1----:R-:W2:Y:S01]  /*e4670*/  LDL.LU.64 R2, [R1+0x958] ;  /* 0x0009580001027983 */ /* 0x002ea20000300a00 */
[----:B------:R-:W-:Y:S02]  /*e4680*/  @P1 LOP3.LUT R52, R52, 0x20000000, RZ, 0xfc, !PT ;  /* 0x2000000034341812 */ /* 0x000fe400078efcff */
[----:B------:R-:W-:Y:S01]  /*e4690*/  LOP3.LUT P1, RZ, R53, 0x800, RZ, 0xc0, !PT ;  /* 0x0000080035ff7812 */ /* 0x000fe2000782c0ff */
[----:B------:R-:W2:Y:S01]  /*e46a0*/  LDL.LU.64 R56, [R1+0x950] ;  /* 0x0009500001387983 */ /* 0x000ea20000300a00 */
[----:B------:R-:W-:Y:S02]  /*e46b0*/  LOP3.LUT R52, R52, 0xbfffffff, RZ, 0xc0, !PT ;  /* 0xbfffffff34347812 */ /* 0x000fe400078ec0ff */
[----:B------:R-:W-:Y:S01]  /*e46c0*/  LOP3.LUT R55, R55, 0xfffffffe, RZ, 0xc0, !PT ;  /* 0xfffffffe37377812 */ /* 0x000fe200078ec0ff */
[----:B------:R-:W2:Y:S01]  /*e46d0*/  LDL.LU R7, [R1+0x30] ;  /* 0x0000300001077983 */ /* 0x000ea20000300800 */
[----:B------:R-:W-:-:S02]  /*e46e0*/  LOP3.LUT P5, RZ, R53, 0x80000, RZ, 0xc0, !PT ;  /* 0x0008000035ff7812 */ /* 0x000fc400078ac0ff */
[C---:B------:R-:W-:Y:S01]  /*e46f0*/  LOP3.LUT P6, RZ, R53.reuse, 0x40000, RZ, 0xc0, !PT ;  /* 0x0004000035ff7812 */ /* 0x040fe200078cc0ff */
[----:B------:R-:W2:Y:S04]  /*e4700*/  LDL.LU.64 R58, [R1+0x948] ;  /* 0x00094800013a7983 */ /* 0x000ea80000300a00 */
[----:B------:R-:W-:Y:S01]  /*e4710*/  @P1 LOP3.LUT R52, R52, 0x40000000, RZ, 0xfc, !PT ;  /* 0x4000000034341812 */ /* 0x000fe200078efcff */
[----:B------:R-:W2:Y:S01]  /*e4720*/  LDL.LU.64 R22, [R1+0x940] ;  /* 0x0009400001167983 */ /* 0x000ea20000300a00 */
[----:B------:R-:W-:Y:S02]  /*e4730*/  LOP3.LUT P1, RZ, R53, 0x1000, RZ, 0xc0, !PT ;  /* 0x0000100035ff7812 */ /* 0x000fe4000782c0ff */
[----:B------:R-:W-:Y:S01]  /*e4740*/  LOP3.LUT R52, R52, 0x7fffffff, RZ, 0xc0, !PT ;  /* 0x7fffffff34347812 */ /* 0x000fe200078ec0ff */
[----:B------:R-:W2:Y:S01]  /*e4750*/  LDL.LU.64 R18, [R1+0x938] ;  /* 0x0009380001127983 */ /* 0x000ea20000300a00 */
[----:B------:R-:W-:-:S03]  /*e4760*/  PRMT R0, R6, 0x7771, RZ ;  /* 0x0000777106007816 */ /* 0x000fc600000000ff */
[----:B------:R-:W2:Y:S06]  /*e4770*/  LDL.LU.64 R16, [R1+0x930] ;  /* 0x0009300001107983 */ /* 0x000eac0000300a00 */
[----:B------:R-:W-:Y:S01]  /*e4780*/  @P1 LOP3.LUT R52, R52, 0x80000000, RZ, 0xfc, !PT ;  /* 0x8000000034341812 */ /* 0x000fe200078efcff */
[----:B----4-:R1:W-:Y:S01]  /*e4790*/  @P5 STG.E.U8 desc[UR44][R12.64], R0 ;  /* 0x000000000c005986 */ /* 0x0103e2000c10112c */
[----:B------:R-:W-:-:S03]  /*e47a0*/  LOP3.LUT P1, RZ, R53, 0x2000, RZ, 0xc0, !PT ;  /* 0x0000200035ff7812 */ /* 0x000fc6000782c0ff */
[----:B------:R-:W4:Y:S01]  /*e47b0*/  LDL.LU.64 R14, [R1+0x928] ;  /* 0x00092800010e7983 */ /* 0x000f220000300a00 */
[----:B-1----:R-:W-:-:S03]  /*e47c0*/  PRMT R0, R6, 0x7772, RZ ;  /* 0x0000777206007816 */ /* 0x002fc600000000ff */
[----:B------:R-:W4:Y:S06]  /*e47d0*/  LDL.LU.64 R12, [R1+0x920] ;  /* 0x00092000010c7983 */ /* 0x000f2c0000300a00 */
        /* <DEDUP_REMOVED lines=13> */
[----:B------:R-:W-:-:S03]  /*e48b0*/  PRMT R0, R6, 0x7773, RZ ;  /* 0x0000777306007816 */ /* 0x000fc600000000ff */
[----:B------:R-:W4:Y:S08]  /*e48c0*/  LDL.LU R6, [R1+0x38] ;  /* 0x0000380001067983 */ /* 0x000f300000300800 */
[----:B------:R1:W-:Y:S01]  /*e48d0*/  @P1 STG.E.U8 desc[UR44][R8.64], R0 ;  /* 0x0000000008001986 */ /* 0x0003e2000c10112c */
[----:B------:R-:W-:Y:S02]  /*e48e0*/  LOP3.LUT P1, RZ, R55, 0x8, RZ, 0xc0, !PT ;  /* 0x0000000837ff7812 */ /* 0x000fe4000782c0ff */
[----:B-1----:R-:W-:Y:S01]  /*e48f0*/  PRMT R0, R61, 0x7770, RZ ;  /* 0x000077703d007816 */ /* 0x002fe200000000ff */
[----:B------:R-:W4:Y:S10]  /*e4900*/  LDL.LU.64 R8, [R1+0x910] ;  /* 0x0009100001087983 */ /* 0x000f340000300a00 */
[----:B------:R1:W-:Y:S01]  /*e4910*/  @P1 STG.E.U8 desc[UR44][R4.64], R0 ;  /* 0x0000000004001986 */ /* 0x0003e2000c10112c */
[----:B------:R-:W-:-:S02]  /*e4920*/  LOP3.LUT P1, RZ, R55, 0x4, RZ, 0xc0, !PT ;  /* 0x0000000437ff7812 */ /* 0x000fc4000782c0ff */
[----:B-1----:R-:W-:Y:S01]  /*e4930*/  PRMT R0, R61, 0x7771, RZ ;  /* 0x000077713d007816 */ /* 0x002fe200000000ff */
[----:B------:R-:W4:Y:S10]  /*e4940*/  LDL.LU.64 R4, [R1+0x908] ;  /* 0x0009080001047983 */ /* 0x000f340000300a00 */
[----:B---3--:R1:W-:Y:S01]  /*e4950*/  @P1 STG.E.U8 desc[UR44][R48.64], R0 ;  /* 0x0000000030001986 */ /* 0x0083e2000c10112c */
[----:B------:R-:W-:-:S02]  /*e4960*/  LOP3.LUT P1, RZ, R55, 0x2, RZ, 0xc0, !PT ;  /* 0x0000000237ff7812 */ /* 0x000fc4000782c0ff */
[----:B-1----:R-:W-:Y:S01]  /*e4970*/  PRMT R0, R61, 0x7772, RZ ;  /* 0x000077723d007816 */ /* 0x002fe200000000ff */
[----:B------:R-:W3:Y:S10]  /*e4980*/  LDL.LU.64 R48, [R1+0x900] ;  /* 0x0009000001307983 */ /* 0x000ef40000300a00 */
[----:B--2---:R1:W-:Y:S04]  /*e4990*/  @P1 STG.E.U8 desc[UR44][R2.64], R0 ;  /* 0x0000000002001986 */ /* 0x0043e8000c10112c */
[----:B-1----:R-:W2:Y:S01]  /*e49a0*/  LDL.LU.64 R2, [R1+0x43c0] ;  /* 0x0043c00001027983 */ /* 0x002ea20000300a00 */
[----:B------:R-:W-:-:S02]  /*e49b0*/  LOP3.LUT P1, RZ, R55, 0x1, RZ, 0xc0, !PT ;  /* 0x0000000137ff7812 */ /* 0x000fc4000782c0ff */
        /* <DEDUP_REMOVED lines=16> */
[C---:B------:R-:W-:Y:S02]  /*e4ac0*/  LOP3.LUT P3, RZ, R53.reuse, 0x40, RZ, 0xc0, !PT ;  /* 0x0000004035ff7812 */ /* 0x040fe4000786c0ff */
[C---:B------:R-:W-:Y:S02]  /*e4ad0*/  LOP3.LUT P4, RZ, R53.reuse, 0x20, RZ, 0xc0, !PT ;  /* 0x0000002035ff7812 */ /* 0x040fe4000788c0ff */
[C---:B------:R-:W-:Y:S02]  /*e4ae0*/  LOP3.LUT P5, RZ, R53.reuse, 0x10, RZ, 0xc0, !PT ;  /* 0x0000001035ff7812 */ /* 0x040fe400078ac0ff */
[----:B------:R-:W-:Y:S02]  /*e4af0*/  LOP3.LUT P6, RZ, R53, 0x8, RZ, 0xc0, !PT ;  /* 0x0000000835ff7812 */ /* 0x000fe400078cc0ff */
[----:B--2---:R-:W-:-:S05]  /*e4b00*/  PRMT R0, R2, 0x7770, RZ ;  /* 0x0000777002007816 */ /* 0x004fca00000000ff */
[----:B----4-:R1:W-:Y:S02]  /*e4b10*/  @P2 STG.E.U8 desc[UR44][R14.64], R0 ;  /* 0x000000000e002986 */ /* 0x0103e4000c10112c */
[----:B-1----:R-:W-:-:S05]  /*e4b20*/  PRMT R0, R2, 0x7771, RZ ;  /* 0x0000777102007816 */ /* 0x002fca00000000ff */
[----:B------:R1:W-:Y:S02]  /*e4b30*/  @P0 STG.E.U8 desc[UR44][R12.64], R0 ;  /* 0x000000000c000986 */ /* 0x0003e4000c10112c */
[----:B-1----:R-:W-:-:S05]  /*e4b40*/  PRMT R0, R2, 0x7772, RZ ;  /* 0x0000777202007816 */ /* 0x002fca00000000ff */
[----:B------:R1:W-:Y:S02]  /*e4b50*/  @P3 STG.E.U8 desc[UR44][R10.64], R0 ;  /* 0x000000000a003986 */ /* 0x0003e4000c10112c */
[----:B-1----:R-:W-:Y:S02]  /*e4b60*/  PRMT R0, R2, 0x7773, RZ ;  /* 0x0000777302007816 */ /* 0x002fe400000000ff */
[----:B------:R-:W2:Y:S04]  /*e4b70*/  LDL.LU R2, [R1+0x43b8] ;  /* 0x0043b80001027983 */ /* 0x000ea80000300800 */
[----:B------:R1:W-:Y:S02]  /*e4b80*/  @P4 STG.E.U8 desc[UR44][R8.64], R0 ;  /* 0x0000000008004986 */ /* 0x0003e4000c10112c */
[----:B-1----:R-:W-:-:S05]  /*e4b90*/  PRMT R0, R6, 0x7770, RZ ;  /* 0x0000777006007816 */ /* 0x002fca00000000ff */
[----:B------:R1:W-:Y:S02]  /*e4ba0*/  @P5 STG.E.U8 desc[UR44][R4.64], R0 ;  /* 0x0000000004005986 */ /* 0x0003e4000c10112c */
[----:B-1----:R-:W-:-:S05]  /*e4bb0*/  PRMT R0, R6, 0x7771, RZ ;  /* 0x0000777106007816 */ /* 0x002fca00000000ff */
[----:B---3--:R1:W-:Y:S04]  /*e4bc0*/  @P6 STG.E.U8 desc[UR44][R48.64], R0 ;  /* 0x0000000030006986 */ /* 0x0083e8000c10112c */
[----:B-1----:R-:W3:Y:S04]  /*e4bd0*/  LDL.LU.64 R48, [R1+0x8f8] ;  /* 0x0008f80001307983 */ /* 0x002ee80000300a00 */
        /* <DEDUP_REMOVED lines=11> */
[----:B------:R-:W-:Y:S01]  /*e4c90*/  LOP3.LUT P5, RZ, R53, 0x1, RZ, 0xc0, !PT ;  /* 0x0000000135ff7812 */ /* 0x000fe200078ac0ff */
[----:B---3--:R1:W-:Y:S04]  /*e4ca0*/  @P3 STG.E.U8 desc[UR44][R48.64], R0 ;  /* 0x0000000030003986 */ /* 0x0083e8000c10112c */
[----:B-1----:R-:W3:Y:S01]  /*e4cb0*/  LDL.LU.64 R48, [R1+0x8c8] ;  /* 0x0008c80001307983 */ /* 0x002ee20000300a00 */
[----:B--2---:R-:W-:-:S03]  /*e4cc0*/  LOP3.LUT P1, RZ, R2, 0x80000, RZ, 0xc0, !PT ;  /* 0x0008000002ff7812 */ /* 0x004fc6000782c0ff */
[----:B------:R-:W2:Y:S04]  /*e4cd0*/  LDL.LU.64 R22, [R1+0x8c0] ;  /* 0x0008c00001167983 */ /* 0x000ea80000300a00 */
[----:B------:R-:W2:Y:S06]  /*e4ce0*/  LDL.LU.64 R54, [R1+0x8b8] ;  /* 0x0008b80001367983 */ /* 0x000eac0000300a00 */
        /* <DEDUP_REMOVED lines=14> */
[----:B-1----:R-:W4:Y:S08]  /*e4dd0*/  LDL.LU R14, [R1+0x24] ;  /* 0x00002400010e7983 */ /* 0x002f300000300800 */
[----:B------:R-:W-:Y:S01]  /*e4de0*/  @P1 LOP3.LUT R52, R52, 0x1000000, RZ, 0xfc, !PT ;  /* 0x0100000034341812 */ /* 0x000fe200078efcff */
[----:B------:R-:W4:Y:S01]  /*e4df0*/  LDL.LU.64 R56, [R1+0x8b0] ;  /* 0x0008b00001387983 */ /* 0x000f220000300a00 */
[----:B------:R-:W-:-:S02]  /*e4e00*/  LOP3.LUT P1, RZ, R2, 0x8000000, RZ, 0xc0, !PT ;  /* 0x0800000002ff7812 */ /* 0x000fc4000782c0ff */
[----:B------:R-:W-:Y:S01]  /*e4e10*/  LOP3.LUT R52, R52, 0xfdffffff, RZ, 0xc0, !PT ;  /* 0xfdffffff34347812 */ /* 0x000fe200078ec0ff */
[----:B------:R-:W4:Y:S04]  /*e4e20*/  LDL.LU.64 R58, [R1+0x8a8] ;  /* 0x0008a800013a7983 */ /* 0x000f280000300a00 */
[----:B------:R-:W4:Y:S01]  /*e4e30*/  LDL.LU.64 R18, [R1+0x8a0] ;  /* 0x0008a00001127983 */ /* 0x000f220000300a00 */
[----:B------:R-:W-:Y:S02]  /*e4e40*/  LOP3.LUT P6, RZ, R2, 0x80000000, RZ, 0xc0, !PT ;  /* 0x8000000002ff7812 */ /* 0x000fe400078cc0ff */
[----:B------:R-:W-:Y:S01]  /*e4e50*/  PRMT R0, R7, 0x7770, RZ ;  /* 0x0000777007007816 */ /* 0x000fe200000000ff */
[----:B------:R-:W4:Y:S02]  /*e4e60*/  LDL.LU.64 R16, [R1+0x898] ;  /* 0x0008980001107983 */ /* 0x000f240000300a00 */
[----:B------:R-:W-:-:S02]  /*e4e70*/  @P1 LOP3.LUT R52, R52, 0x2000000, RZ, 0xfc, !PT ;  /* 0x0200000034341812 */ /* 0x000fc400078efcff */
        /* <DEDUP_REMOVED lines=14> */
[----:B------:R-:W-:-:S03]  /*e4f60*/  LOP3.LUT P1, RZ, R52, 0x8000000, RZ, 0xc0, !PT ;  /* 0x0800000034ff7812 */ /* 0x000fc6000782c0ff */
[----:B-1----:R-:W4:Y:S01]  /*e4f70*/  LDL.LU.64 R8, [R1+0x880] ;  /* 0x0008800001087983 */ /* 0x002f220000300a00 */
[----:B------:R-:W-:-:S03]  /*e4f80*/  PRMT R0, R7, 0x7773, RZ ;  /* 0x0000777307007816 */ /* 0x000fc600000000ff */
[----:B------:R-:W4:Y:S06]  /*e4f90*/  LDL.LU.64 R6, [R1+0x878] ;  /* 0x0008780001067983 */ /* 0x000f2c0000300a00 */
[----:B------:R1:W-:Y:S01]  /*e4fa0*/  @P1 STG.E.U8 desc[UR44][R4.64], R0 ;  /* 0x0000000004001986 */ /* 0x0003e2000c10112c */
[----:B------:R-:W-:-:S03]  /*e4fb0*/  LOP3.LUT P1, RZ, R52, 0x4000000, RZ, 0xc0, !PT ;  /* 0x0400000034ff7812 */ /* 0x000fc6000782c0ff */
[----:B-1----:R-:W4:Y:S01]  /*e4fc0*/  LDL.LU.64 R4, [R1+0x870] ;  /* 0x0008700001047983 */ /* 0x002f220000300a00 */
[----:B------:R-:W-:-:S03]  /*e4fd0*/  PRMT R0, R61, 0x7770, RZ ;  /* 0x000077703d007816 */ /* 0x000fc600000000ff */
[----:B------:R-:W4:Y:S06]  /*e4fe0*/  LDL.LU R15, [R1+0x2c] ;  /* 0x00002c00010f7983 */ /* 0x000f2c0000300800 */
[----:B---3--:R1:W-:Y:S04]  /*e4ff0*/  @P1 STG.E.U8 desc[UR44][R48.64], R0 ;  /* 0x0000000030001986 */ /* 0x0083e8000c10112c */
[----:B-1----:R-:W3:Y:S01]  /*e5000*/  LDL.LU.64 R48, [R1+0x868] ;  /* 0x0008680001307983 */ /* 0x002ee20000300a00 */
[----:B------:R-:W-:-:S02]  /*e5010*/  LOP3.LUT P1, RZ, R52, 0x2000000, RZ, 0xc0, !PT ;  /* 0x0200000034ff7812 */ /* 0x000fc4000782c0ff */
        /* <DEDUP_REMOVED lines=30> */
[----:B------:R1:W-:Y:S01]  /*e5200*/  @P4 STG.E.U8 desc[UR44][R6.64], R0 ;  /* 0x0000000006004986 */ /* 0x0003e2000c10112c */
[----:B------:R-:W-:Y:S02]  /*e5210*/  LOP3.LUT P6, RZ, R2, 0x100, RZ, 0xc0, !PT ;  /* 0x0000010002ff7812 */ /* 0x000fe400078cc0ff */
[----:B-1----:R-:W-:Y:S02]  /*e5220*/  PRMT R0, R3, 0x7773, RZ ;  /* 0x0000777303007816 */ /* 0x002fe400000000ff */
[----:B------:R-:W4:Y:S04]  /*e5230*/  LDL.LU R3, [R1+0x43a8] ;  /* 0x0043a80001037983 */ /* 0x000f280000300800 */
[----:B------:R1:W-:Y:S04]  /*e5240*/  @P5 STG.E.U8 desc[UR44][R4.64], R0 ;  /* 0x0000000004005986 */ /* 0x0003e8000c10112c */
[----:B-1----:R-:W2:Y:S01]  /*e5250*/  LDL.LU.64 R4, [R1+0x860] ;  /* 0x0008600001047983 */ /* 0x002ea20000300a00 */
[----:B------:R-:W-:-:S05]  /*e5260*/  PRMT R0, R15, 0x7770, RZ ;  /* 0x000077700f007816 */ /* 0x000fca00000000ff */
[----:B---3--:R1:W-:Y:S04]  /*e5270*/  @P6 STG.E.U8 desc[UR44][R48.64], R0 ;  /* 0x0000000030006986 */ /* 0x0083e8000c10112c */
[----:B-1----:R-:W3:Y:S04]  /*e5280*/  LDL.LU.64 R48, [R1+0x858] ;  /* 0x0008580001307983 */ /* 0x002ee80000300a00 */
        /* <DEDUP_REMOVED lines=8> */
[----:B------:R-:W-:-:S07]  /*e5310*/  LOP3.LUT R52, R52, 0xffffefff, RZ, 0xc0, !PT ;  /* 0xffffefff34347812 */ /* 0x000fce00078ec0ff */
[----:B--2---:R1:W-:Y:S04]  /*e5320*/  @P3 STG.E.U8 desc[UR44][R4.64], R0 ;  /* 0x0000000004003986 */ /* 0x0043e8000c10112c */
[----:B-1----:R-:W2:Y:S01]  /*e5330*/  LDL.LU.64 R4, [R1+0x830] ;  /* 0x0008300001047983 */ /* 0x002ea20000300a00 */
[----:B------:R-:W-:-:S03]  /*e5340*/  PRMT R0, R15, 0x7772, RZ ;  /* 0x000077720f007816 */ /* 0x000fc600000000ff */
[----:B------:R-:W2:Y:S04]  /*e5350*/  LDL.LU R14, [R1+0x14] ;  /* 0x00001400010e7983 */ /* 0x000ea80000300800 */
[----:B---3--:R1:W-:Y:S04]  /*e5360*/  @P4 STG.E.U8 desc[UR44][R48.64], R0 ;  /* 0x0000000030004986 */ /* 0x0083e8000c10112c */
[----:B-1----:R-:W3:Y:S01]  /*e5370*/  LDL.LU.64 R48, [R1+0x828] ;  /* 0x0008280001307983 */ /* 0x002ee20000300a00 */
[----:B----4-:R-:W-:Y:S02]  /*e5380*/  LOP3.LUT P1, RZ, R3, 0x8000, RZ, 0xc0, !PT ;  /* 0x0000800003ff7812 */ /* 0x010fe4000782c0ff */
[C---:B------:R-:W-:Y:S01]  /*e5390*/  LOP3.LUT P5, RZ, R2.reuse, 0x4, RZ, 0xc0, !PT ;  /* 0x0000000402ff7812 */ /* 0x040fe200078ac0ff */
[----:B------:R-:W4:Y:S01]  /*e53a0*/  LDL.LU.64 R54, [R1+0x820] ;  /* 0x0008200001367983 */ /* 0x000f220000300a00 */
[----:B------:R-:W-:-:S02]  /*e53b0*/  LOP3.LUT P6, RZ, R2, 0x2, RZ, 0xc0, !PT ;  /* 0x0000000202ff7812 */ /* 0x000fc400078cc0ff */
[----:B------:R-:W-:Y:S01]  /*e53c0*/  PRMT R0, R15, 0x7773, RZ ;  /* 0x000077730f007816 */ /* 0x000fe200000000ff */
[----:B------:R-:W4:Y:S04]  /*e53d0*/  LDL.LU.64 R60, [R1+0x818] ;  /* 0x00081800013c7983 */ /* 0x000f280000300a00 */
[----:B------:R-:W4:Y:S02]  /*e53e0*/  LDL.LU.64 R56, [R1+0x810] ;  /* 0x0008100001387983 */ /* 0x000f240000300a00 */
[----:B------:R-:W-:Y:S02]  /*e53f0*/  @P1 LOP3.LUT R52, R52, 0x1000, RZ, 0xfc, !PT ;  /* 0x0000100034341812 */ /* 0x000fe400078efcff */
[----:B------:R-:W-:Y:S01]  /*e5400*/  LOP3.LUT P1, RZ, R3, 0x40000, RZ, 0xc0, !PT ;  /* 0x0004000003ff7812 */ /* 0x000fe2000782c0ff */
[----:B------:R1:W-:Y:S01]  /*e5410*/  @P5 STG.E.U8 desc[UR44][R12.64], R0 ;  /* 0x000000000c005986 */ /* 0x0003e2000c10112c */
[----:B------:R-:W-:-:S03]  /*e5420*/  LOP3.LUT R52, R52, 0xffffdfff, RZ, 0xc0, !PT ;  /* 0xffffdfff34347812 */ /* 0x000fc600078ec0ff */
[----:B------:R-:W4:Y:S04]  /*e5430*/  LDL.LU R15, [R1+0x18] ;  /* 0x00001800010f7983 */ /* 0x000f280000300800 */
[----:B------:R-:W4:Y:S04]  /*e5440*/  LDL.LU.64 R58, [R1+0x808] ;  /* 0x00080800013a7983 */ /* 0x000f280000300a00 */
[----:B------:R-:W-:Y:S01]  /*e5450*/  @P1 LOP3.LUT R52, R52, 0x2000, RZ, 0xfc, !PT ;  /* 0x0000200034341812 */ /* 0x000fe200078efcff */
[----:B------:R-:W4:Y:S01]  /*e5460*/  LDL.LU.64 R18, [R1+0x800] ;  /* 0x0008000001127983 */ /* 0x000f220000300a00 */
[----:B------:R-:W-:-:S02]  /*e5470*/  LOP3.LUT P1, RZ, R3, 0x80000, RZ, 0xc0, !PT ;  /* 0x0008000003ff7812 */ /* 0x000fc4000782c0ff */
[----:B------:R-:W-:Y:S01]  /*e5480*/  LOP3.LUT R52, R52, 0xffffbfff, RZ, 0xc0, !PT ;  /* 0xffffbfff34347812 */ /* 0x000fe200078ec0ff */
        /* <DEDUP_REMOVED lines=22> */
[----:B------:R-:W-:-:S11]  /*e55f0*/  PRMT R0, R53, 0x7771, RZ ;  /* 0x0000777135007816 */ /* 0x000fd600000000ff */
[----:B------:R1:W-:Y:S01]  /*e5600*/  @P1 STG.E.U8 desc[UR44][R8.64], R0 ;  /* 0x0000000008001986 */ /* 0x0003e2000c10112c */
[C---:B------:R-:W-:Y:S02]  /*e5610*/  LOP3.LUT P1, RZ, R52.reuse, 0x80000, RZ, 0xc0, !PT ;  /* 0x0008000034ff7812 */ /* 0x040fe4000782c0ff */
[----:B-1----:R-:W-:Y:S01]  /*e5620*/  PRMT R0, R53, 0x7772, RZ ;  /* 0x0000777235007816 */ /* 0x002fe200000000ff */
[----:B------:R-:W4:Y:S10]  /*e5630*/  LDL.LU.64 R8, [R1+0x7e0] ;  /* 0x0007e00001087983 */ /* 0x000f340000300a00 */
[----:B------:R1:W-:Y:S01]  /*e5640*/  @P1 STG.E.U8 desc[UR44][R6.64], R0 ;  /* 0x0000000006001986 */ /* 0x0003e2000c10112c */
[----:B------:R-:W-:-:S02]  /*e5650*/  LOP3.LUT P1, RZ, R52, 0x40000, RZ, 0xc0, !PT ;  /* 0x0004000034ff7812 */ /* 0x000fc4000782c0ff */
[----:B-1----:R-:W-:Y:S01]  /*e5660*/  PRMT R0, R53, 0x7773, RZ ;  /* 0x0000777335007816 */ /* 0x002fe200000000ff */
[----:B------:R-:W4:Y:S10]  /*e5670*/  LDL.LU.64 R6, [R1+0x7d8] ;  /* 0x0007d80001067983 */ /* 0x000f340000300a00 */
[----:B--2---:R1:W-:Y:S01]  /*e5680*/  @P1 STG.E.U8 desc[UR44][R4.64], R0 ;  /* 0x0000000004001986 */ /* 0x0043e2000c10112c */
[----:B------:R-:W-:-:S02]  /*e5690*/  LOP3.LUT P1, RZ, R52, 0x20000, RZ, 0xc0, !PT ;  /* 0x0002000034ff7812 */ /* 0x000fc4000782c0ff */
[----:B-1----:R-:W-:Y:S01]  /*e56a0*/  PRMT R0, R14, 0x7770, RZ ;  /* 0x000077700e007816 */ /* 0x002fe200000000ff */
[----:B------:R-:W2:Y:S10]  /*e56b0*/  LDL.LU.64 R4, [R1+0x7d0] ;  /* 0x0007d00001047983 */ /* 0x000eb40000300a00 */
[----:B---3--:R1:W-:Y:S04]  /*e56c0*/  @P1 STG.E.U8 desc[UR44][R48.64], R0 ;  /* 0x0000000030001986 */ /* 0x0083e8000c10112c */
[----:B-1----:R-:W3:Y:S01]  /*e56d0*/  LDL.LU.64 R48, [R1+0x43a0] ;  /* 0x0043a00001307983 */ /* 0x002ee20000300a00 */
[----:B------:R-:W-:-:S02]  /*e56e0*/  LOP3.LUT P1, RZ, R52, 0x10000, RZ, 0xc0, !PT ;  /* 0x0001000034ff7812 */ /* 0x000fc4000782c0ff */
[----:B------:R-:W-:-:S11]  /*e56f0*/  PRMT R0, R14, 0x7771, RZ ;  /* 0x000077710e007816 */ /* 0x000fd600000000ff */
        /* <DEDUP_REMOVED lines=21> */
[C---:B------:R-:W-:Y:S02]  /*e5850*/  LOP3.LUT P5, RZ, R3.reuse, 0x80, RZ, 0xc0, !PT ;  /* 0x0000008003ff7812 */ /* 0x040fe400078ac0ff */
[----:B------:R-:W-:Y:S02]  /*e5860*/  LOP3.LUT P6, RZ, R3, 0x20, RZ, 0xc0, !PT ;  /* 0x0000002003ff7812 */ /* 0x000fe400078cc0ff */
[----:B---3--:R-:W-:-:S05]  /*e5870*/  PRMT R0, R48, 0x7770, RZ ;  /* 0x0000777030007816 */ /* 0x008fca00000000ff */
[----:B------:R1:W-:Y:S02]  /*e5880*/  @P3 STG.E.U8 desc[UR44][R10.64], R0 ;  /* 0x000000000a003986 */ /* 0x0003e4000c10112c */
        /* <DEDUP_REMOVED lines=10> */
[----:B------:R-:W3:Y:S04]  /*e5930*/  LDL.LU R17, [R1] ;  /* 0x0000000001117983 */ /* 0x000ee80000300800 */
[----:B------:R-:W4:Y:S04]  /*e5940*/  LDL.LU.64 R14, [R1+0x7b0] ;  /* 0x0007b000010e7983 */ /* 0x000f280000300a00 */
[----:B------:R-:W4:Y:S04]  /*e5950*/  LDL.LU.64 R12, [R1+0x7a8] ;  /* 0x0007a800010c7983 */ /* 0x000f280000300a00 */
[----:B------:R-:W4:Y:S04]  /*e5960*/  LDL.LU.64 R10, [R1+0x7a0] ;  /* 0x0007a000010a7983 */ /* 0x000f280000300a00 */
[----:B------:R-:W4:Y:S01]  /*e5970*/  LDL.LU R53, [R1+0x4] ;  /* 0x0000040001357983 */ /* 0x000f220000300800 */
[----:B------:R-:W-:-:S03]  /*e5980*/  LOP3.LUT P3, RZ, R3, 0x8, RZ, 0xc0, !PT ;  /* 0x0000000803ff7812 */ /* 0x000fc6000786c0ff */
[----:B------:R-:W4:Y:S01]  /*e5990*/  LDL.LU.64 R8, [R1+0x798] ;  /* 0x0007980001087983 */ /* 0x000f220000300a00 */
[----:B------:R-:W-:Y:S02]  /*e59a0*/  LOP3.LUT R52, R52, 0xffffffef, RZ, 0xc0, !PT ;  /* 0xffffffef34347812 */ /* 0x000fe400078ec0ff */
[----:B------:R-:W-:Y:S02]  /*e59b0*/  LOP3.LUT P4, RZ, R3, 0x2, RZ, 0xc0, !PT ;  /* 0x0000000203ff7812 */ /* 0x000fe4000788c0ff */
[----:B---3--:R-:W-:-:S05]  /*e59c0*/  PRMT R0, R17, 0x7770, RZ ;  /* 0x0000777011007816 */ /* 0x008fca00000000ff */
[----:B--2---:R1:W-:Y:S04]  /*e59d0*/  @P3 STG.E.U8 desc[UR44][R4.64], R0 ;  /* 0x0000000004003986 */ /* 0x0043e8000c10112c */
[----:B-1----:R-:W2:Y:S01]  /*e59e0*/  LDL.LU.64 R4, [R1+0x790] ;  /* 0x0007900001047983 */ /* 0x002ea20000300a00 */
[----:B------:R-:W-:-:S13]  /*e59f0*/  LOP3.LUT P1, RZ, R48, 0x2000, RZ, 0xc0, !PT ;  /* 0x0000200030ff7812 */ /* 0x000fda000782c0ff */
        /* <DEDUP_REMOVED lines=17> */
[----:B-1----:R-:W3:Y:S08]  /*e5b10*/  LDL.LU.64 R6, [R1+0x788] ;  /* 0x0007880001067983 */ /* 0x002ef00000300a00 */
[----:B------:R-:W-:Y:S02]  /*e5b20*/  @P1 LOP3.LUT R52, R52, 0x200, RZ, 0xfc, !PT ;  /* 0x0000020034341812 */ /* 0x000fe400078efcff */
[----:B------:R-:W-:Y:S01]  /*e5b30*/  LOP3.LUT P1, RZ, R48, 0x1000000, RZ, 0xc0, !PT ;  /* 0x0100000030ff7812 */ /* 0x000fe2000782c0ff */
[----:B------:R-:W4:Y:S01]  /*e5b40*/  LDL.LU.64 R54, [R1+0x780] ;  /* 0x0007800001367983 */ /* 0x000f220000300a00 */
[----:B------:R-:W-:-:S02]  /*e5b50*/  LOP3.LUT R52, R52, 0xfffffbff, RZ, 0xc0, !PT ;  /* 0xfffffbff34347812 */ /* 0x000fc400078ec0ff */
[C---:B------:R-:W-:Y:S01]  /*e5b60*/  LOP3.LUT P5, RZ, R48.reuse, 0x80000000, RZ, 0xc0, !PT ;  /* 0x8000000030ff7812 */ /* 0x040fe200078ac0ff */
[----:B------:R-:W4:Y:S01]  /*e5b70*/  LDL.LU.64 R60, [R1+0x778] ;  /* 0x00077800013c7983 */ /* 0x000f220000300a00 */
[----:B------:R-:W-:Y:S02]  /*e5b80*/  LOP3.LUT P6, RZ, R48, 0x20000000, RZ, 0xc0, !PT ;  /* 0x2000000030ff7812 */ /* 0x000fe400078cc0ff */
[----:B------:R-:W-:Y:S01]  /*e5b90*/  PRMT R0, R17, 0x7772, RZ ;  /* 0x0000777211007816 */ /* 0x000fe200000000ff */
[----:B------:R-:W4:Y:S04]  /*e5ba0*/  LDL.LU.64 R56, [R1+0x770] ;  /* 0x0007700001387983 */ /* 0x000f280000300a00 */
[----:B------:R-:W-:Y:S01]  /*e5bb0*/  @P1 LOP3.LUT R52, R52, 0x400, RZ, 0xfc, !PT ;  /* 0x0000040034341812 */ /* 0x000fe200078efcff */
[----:B------:R-:W4:Y:S01]  /*e5bc0*/  LDL.LU.64 R58, [R1+0x768] ;  /* 0x00076800013a7983 */ /* 0x000f220000300a00 */
[----:B------:R-:W-:-:S02]  /*e5bd0*/  LOP3.LUT P1, RZ, R48, 0x2000000, RZ, 0xc0, !PT ;  /* 0x0200000030ff7812 */ /* 0x000fc4000782c0ff */
[----:B------:R-:W-:Y:S01]  /*e5be0*/  LOP3.LUT R52, R52, 0xfffff7ff, RZ, 0xc0, !PT ;  /* 0xfffff7ff34347812 */ /* 0x000fe200078ec0ff */
[----:B------:R1:W-:Y:S10]  /*e5bf0*/  @P5 STG.E.U8 desc[UR44][R18.64], R0 ;  /* 0x0000000012005986 */ /* 0x0003f4000c10112c */
[----:B------:R-:W-:-:S02]  /*e5c00*/  @P1 LOP3.LUT R52, R52, 0x800, RZ, 0xfc, !PT ;  /* 0x0000080034341812 */ /* 0x000fc400078efcff */
[----:B------:R-:W-:Y:S01]  /*e5c10*/  LOP3.LUT P1, RZ, R48, 0x10000000, RZ, 0xc0, !PT ;  /* 0x1000000030ff7812 */ /* 0x000fe2000782c0ff */
[----:B-1----:R-:W4:Y:S01]  /*e5c20*/  LDL.LU.64 R18, [R1+0x760] ;  /* 0x0007600001127983 */ /* 0x002f220000300a00 */
[----:B------:R-:W-:-:S03]  /*e5c30*/  PRMT R0, R17, 0x7773, RZ ;  /* 0x0000777311007816 */ /* 0x000fc600000000ff */
        /* <DEDUP_REMOVED lines=16> */
[----:B--2---:R1:W-:Y:S04]  /*e5d40*/  @P1 STG.E.U8 desc[UR44][R4.64], R0 ;  /* 0x0000000004001986 */ /* 0x0043e8000c10112c */
[----:B-1----:R-:W2:Y:S01]  /*e5d50*/  LDL.LU.64 R4, [R1+0x4390] ;  /* 0x0043900001047983 */ /* 0x002ea20000300a00 */
[----:B------:R-:W-:-:S02]  /*e5d60*/  LOP3.LUT P1, RZ, R52, 0x100, RZ, 0xc0, !PT ;  /* 0x0000010034ff7812 */ /* 0x000fc4000782c0ff */
[----:B------:R-:W-:Y:S02]  /*e5d70*/  PRMT R0, R49, 0x7770, RZ ;  /* 0x0000777031007816 */ /* 0x000fe400000000ff */
[C---:B------:R-:W-:Y:S02]  /*e5d80*/  LOP3.LUT P2, RZ, R48.reuse, 0x800, RZ, 0xc0, !PT ;  /* 0x0000080030ff7812 */ /* 0x040fe4000784c0ff */
[----:B------:R-:W-:-:S07]  /*e5d90*/  LOP3.LUT P0, RZ, R48, 0x200, RZ, 0xc0, !PT ;  /* 0x0000020030ff7812 */ /* 0x000fce000780c0ff */
[----:B---3--:R1:W-:Y:S01]  /*e5da0*/  @P1 STG.E.U8 desc[UR44][R6.64], R0 ;  /* 0x0000000006001986 */ /* 0x0083e2000c10112c */
[C---:B------:R-:W-:Y:S02]  /*e5db0*/  LOP3.LUT P1, RZ, R52.reuse, 0x80, RZ, 0xc0, !PT ;  /* 0x0000008034ff7812 */ /* 0x040fe4000782c0ff */
[----:B-1----:R-:W-:Y:S01]  /*e5dc0*/  PRMT R0, R49, 0x7771, RZ ;  /* 0x0000777131007816 */ /* 0x002fe200000000ff */
[----:B------:R-:W3:Y:S10]  /*e5dd0*/  LDL.LU.64 R6, [R1+0x4388] ;  /* 0x0043880001067983 */ /* 0x000ef40000300a00 */
[----:B----4-:R1:W-:Y:S01]  /*e5de0*/  @P1 STG.E.U8 desc[UR44][R54.64], R0 ;  /* 0x0000000036001986 */ /* 0x0103e2000c10112c */
[----:B------:R-:W-:-:S02]  /*e5df0*/  LOP3.LUT P1, RZ, R52, 0x40, RZ, 0xc0, !PT ;  /* 0x0000004034ff7812 */ /* 0x000fc4000782c0ff */
[----:B-1----:R-:W-:-:S11]  /*e5e00*/  PRMT R0, R49, 0x7772, RZ ;  /* 0x0000777231007816 */ /* 0x002fd600000000ff */
[----:B------:R1:W-:Y:S01]  /*e5e10*/  @P1 STG.E.U8 desc[UR44][R60.64], R0 ;  /* 0x000000003c001986 */ /* 0x0003e2000c10112c */
[C---:B------:R-:W-:Y:S02]  /*e5e20*/  LOP3.LUT P1, RZ, R52.reuse, 0x20, RZ, 0xc0, !PT ;  /* 0x0000002034ff7812 */ /* 0x040fe4000782c0ff */
[----:B-1----:R-:W-:Y:S02]  /*e5e30*/  PRMT R0, R49, 0x7773, RZ ;  /* 0x0000777331007816 */ /* 0x002fe400000000ff */
[----:B------:R-:W4:Y:S09]  /*e5e40*/  LDL.LU R49, [R1+0x4384] ;  /* 0x0043840001317983 */ /* 0x000f320000300800 */
[----:B------:R1:W-:Y:S01]  /*e5e50*/  @P1 STG.E.U8 desc[UR44][R56.64], R0 ;  /* 0x0000000038001986 */ /* 0x0003e2000c10112c */
[----:B------:R-:W-:-:S02]  /*e5e60*/  LOP3.LUT P1, RZ, R52, 0x10, RZ, 0xc0, !PT ;  /* 0x0000001034ff7812 */ /* 0x000fc4000782c0ff */
[----:B-1----:R-:W-:-:S11]  /*e5e70*/  PRMT R0, R50, 0x7770, RZ ;  /* 0x0000777032007816 */ /* 0x002fd600000000ff */
[----:B------:R1:W-:Y:S02]  /*e5e80*/  @P1 STG.E.U8 desc[UR44][R58.64], R0 ;  /* 0x000000003a001986 */ /* 0x0003e4000c10112c */
[----:B-1----:R-:W-:-:S05]  /*e5e90*/  PRMT R0, R50, 0x7771, RZ ;  /* 0x0000777132007816 */ /* 0x002fca00000000ff */
[----:B------:R1:W-:Y:S02]  /*e5ea0*/  @P2 STG.E.U8 desc[UR44][R18.64], R0 ;  /* 0x0000000012002986 */ /* 0x0003e4000c10112c */
[----:B-1----:R-:W-:-:S05]  /*e5eb0*/  PRMT R0, R50, 0x7772, RZ ;  /* 0x0000777232007816 */ /* 0x002fca00000000ff */
[----:B------:R1:W-:Y:S01]  /*e5ec0*/  @P0 STG.E.U8 desc[UR44][R16.64], R0 ;  /* 0x0000000010000986 */ /* 0x0003e2000c10112c */
[----:B------:R-:W-:Y:S02]  /*e5ed0*/  LOP3.LUT P3, RZ, R48, 0x80, RZ, 0xc0, !PT ;  /* 0x0000008030ff7812 */ /* 0x000fe4000786c0ff */
[----:B-1----:R-:W-:Y:S02]  /*e5ee0*/  PRMT R0, R50, 0x7773, RZ ;  /* 0x0000777332007816 */ /* 0x002fe400000000ff */
[----:B------:R-:W3:Y:S04]  /*e5ef0*/  LDL.LU R50, [R1+0x4380] ;  /* 0x0043800001327983 */ /* 0x000ee80000300800 */
[----:B------:R-:W3:Y:S01]  /*e5f00*/  LDL.LU.64 R16, [R1+0x730] ;  /* 0x0007300001107983 */ /* 0x000ee20000300a00 */
[----:B------:R-:W-:-:S02]  /*e5f10*/  LOP3.LUT P4, RZ, R48, 0x40, RZ, 0xc0, !PT ;  /* 0x0000004030ff7812 */ /* 0x000fc4000788c0ff */
[C---:B------:R-:W-:Y:S02]  /*e5f20*/  LOP3.LUT P5, RZ, R48.reuse, 0x8, RZ, 0xc0, !PT ;  /* 0x0000000830ff7812 */ /* 0x040fe400078ac0ff */
[----:B------:R2:W-:Y:S01]  /*e5f30*/  @P3 STG.E.U8 desc[UR44][R14.64], R0 ;  /* 0x000000000e003986 */ /* 0x0005e2000c10112c */
[----:B------:R-:W-:Y:S02]  /*e5f40*/  LOP3.LUT P6, RZ, R48, 0x4, RZ, 0xc0, !PT ;  /* 0x0000000430ff7812 */ /* 0x000fe400078cc0ff */
[----:B--2---:R-:W-:-:S06]  /*e5f50*/  PRMT R0, R4, 0x7770, RZ ;  /* 0x0000777004007816 */ /* 0x004fcc00000000ff */
[----:B------:R1:W-:Y:S04]  /*e5f60*/  @P4 STG.E.U8 desc[UR44][R12.64], R0 ;  /* 0x000000000c004986 */ /* 0x0003e8000c10112c */
[----:B-1----:R-:W2:Y:S01]  /*e5f70*/  LDL.LU.64 R12, [R1+0x728] ;  /* 0x00072800010c7983 */ /* 0x002ea20000300a00 */
[----:B------:R-:W-:-:S05]  /*e5f80*/  PRMT R0, R4, 0x7771, RZ ;  /* 0x0000777104007816 */ /* 0x000fca00000000ff */
[----:B------:R1:W-:Y:S02]  /*e5f90*/  @P5 STG.E.U8 desc[UR44][R10.64], R0 ;  /* 0x000000000a005986 */ /* 0x0003e4000c10112c */
[----:B-1----:R-:W-:-:S05]  /*e5fa0*/  PRMT R0, R4, 0x7772, RZ ;  /* 0x0000777204007816 */ /* 0x002fca00000000ff */
[----:B------:R1:W-:Y:S04]  /*e5fb0*/  @P6 STG.E.U8 desc[UR44][R8.64], R0 ;  /* 0x0000000008006986 */ /* 0x0003e8000c10112c */
[----:B-1----:R-:W2:Y:S04]  /*e5fc0*/  LDL.LU.64 R8, [R1+0x720] ;  /* 0x0007200001087983 */ /* 0x002ea80000300a00 */
[----:B------:R-:W2:Y:S04]  /*e5fd0*/  LDL.LU.64 R10, [R1+0x718] ;  /* 0x00071800010a7983 */ /* 0x000ea80000300a00 */
[----:B------:R-:W2:Y:S04]  /*e5fe0*/  LDL.LU.64 R56, [R1+0x710] ;  /* 0x0007100001387983 */ /* 0x000ea80000300a00 */
[----:B------:R-:W2:Y:S01]  /*e5ff0*/  LDL.LU.64 R58, [R1+0x708] ;  /* 0x00070800013a7983 */ /* 0x000ea20000300a00 */
[----:B------:R-:W-:-:S03]  /*e6000*/  LOP3.LUT P3, RZ, R48, 0x1, RZ, 0xc0, !PT ;  /* 0x0000000130ff7812 */ /* 0x000fc6000786c0ff */
[----:B------:R-:W2:Y:S01]  /*e6010*/  LDL.LU.64 R14, [R1+0x700] ;  /* 0x00070000010e7983 */ /* 0x000ea20000300a00 */
[----:B------:R-:W-:Y:S02]  /*e6020*/  PRMT R4, R4, 0x7773, RZ ;  /* 0x0000777304047816 */ /* 0x000fe400000000ff */
[----:B------:R-:W-:Y:S02]  /*e6030*/  PRMT R0, R5, 0x7770, RZ ;  /* 0x0000777005007816 */ /* 0x000fe400000000ff */
[C---:B----4-:R-:W-:Y:S02]  /*e6040*/  LOP3.LUT P4, RZ, R49.reuse, 0x80000000, RZ, 0xc0, !PT ;  /* 0x8000000031ff7812 */ /* 0x050fe4000788c0ff */
[----:B------:R-:W-:-:S03]  /*e6050*/  LOP3.LUT P6, RZ, R49, 0x20000000, RZ, 0xc0, !PT ;  /* 0x2000000031ff7812 */ /* 0x000fc600078cc0ff */
[----:B---3--:R1:W-:Y:S04]  /*e6060*/  @P3 STG.E.U8 desc[UR44][R16.64], R4 ;  /* 0x0000000410003986 */ /* 0x0083e8000c10112c */
[----:B-1----:R-:W3:Y:S04]  /*e6070*/  LDL.LU.64 R16, [R1+0x6f8] ;  /* 0x0006f80001107983 */ /* 0x002ee80000300a00 */
[----:B------:R-:W4:Y:S04]  /*e6080*/  LDL.LU.64 R18, [R1+0x6f0] ;  /* 0x0006f00001127983 */ /* 0x000f280000300a00 */
[----:B--2---:R1:W-:Y:S04]  /*e6090*/  @P4 STG.E.U8 desc[UR44][R12.64], R0 ;  /* 0x000000000c004986 */ /* 0x0043e8000c10112c */
[----:B-1----:R-:W2:Y:S01]  /*e60a0*/  LDL.LU.64 R12, [R1+0x6e8] ;  /* 0x0006e800010c7983 */ /* 0x002ea20000300a00 */
[----:B------:R-:W-:-:S05]  /*e60b0*/  PRMT R0, R5, 0x7771, RZ ;  /* 0x0000777105007816 */ /* 0x000fca00000000ff */
        /* <DEDUP_REMOVED lines=28> */
[C---:B------:R-:W-:Y:S02]  /*e6280*/  PRMT R0, R5.reuse, 0x7772, RZ ;  /* 0x0000777205007816 */ /* 0x040fe400000000ff */
[----:B------:R-:W-:-:S03]  /*e6290*/  PRMT R5, R5, 0x7773, RZ ;  /* 0x0000777305057816 */ /* 0x000fc600000000ff */
[----:B------:R1:W-:Y:S06]  /*e62a0*/  @P5 STG.E.U8 desc[UR44][R10.64], R0 ;  /* 0x000000000a005986 */ /* 0x0003ec000c10112c */
[----:B------:R0:W-:Y:S01]  /*e62b0*/  @P1 STG.E.U8 desc[UR44][R56.64], R5 ;  /* 0x0000000538001986 */ /* 0x0001e2000c10112c */
[----:B------:R-:W-:Y:S02]  /*e62c0*/  LOP3.LUT P1, RZ, R52, 0x8, RZ, 0xc0, !PT ;  /* 0x0000000834ff7812 */ /* 0x000fe4000782c0ff */
[----:B-1----:R-:W-:Y:S01]  /*e62d0*/  PRMT R0, R6, 0x7770, RZ ;  /* 0x0000777006007816 */ /* 0x002fe200000000ff */
[----:B------:R-:W2:Y:S04]  /*e62e0*/  LDL.LU.64 R10, [R1+0x6d8] ;  /* 0x0006d800010a7983 */ /* 0x000ea80000300a00 */
[----:B0-----:R-:W2:Y:S06]  /*e62f0*/  LDL.LU.64 R4, [R1+0x6c8] ;  /* 0x0006c80001047983 */ /* 0x001eac0000300a00 */
[----:B------:R0:W-:Y:S01]  /*e6300*/  @P1 STG.E.U8 desc[UR44][R58.64], R0 ;  /* 0x000000003a001986 */ /* 0x0001e2000c10112c */
[----:B------:R-:W-:-:S03]  /*e6310*/  LOP3.LUT P1, RZ, R52, 0x4, RZ, 0xc0, !PT ;  /* 0x0000000434ff7812 */ /* 0x000fc6000782c0ff */
[----:B------:R-:W2:Y:S04]  /*e6320*/  LDL.LU.64 R54, [R1+0x6c0] ;  /* 0x0006c00001367983 */ /* 0x000ea80000300a00 */
[----:B------:R-:W2:Y:S01]  /*e6330*/  LDL.LU.64 R60, [R1+0x6b8] ;  /* 0x0006b800013c7983 */ /* 0x000ea20000300a00 */
[----:B0-----:R-:W-:-:S03]  /*e6340*/  PRMT R0, R6, 0x7771, RZ ;  /* 0x0000777106007816 */ /* 0x001fc600000000ff */
[----:B------:R-:W2:Y:S04]  /*e6350*/  LDL.LU.64 R56, [R1+0x6b0] ;  /* 0x0006b00001387983 */ /* 0x000ea80000300a00 */
[----:B------:R0:W-:Y:S01]  /*e6360*/  @P1 STG.E.U8 desc[UR44][R14.64], R0 ;  /* 0x000000000e001986 */ /* 0x0001e2000c10112c */
[----:B------:R-:W-:-:S03]  /*e6370*/  LOP3.LUT P1, RZ, R52, 0x2, RZ, 0xc0, !PT ;  /* 0x0000000234ff7812 */ /* 0x000fc6000782c0ff */
[----:B------:R-:W2:Y:S01]  /*e6380*/  LDL.LU.64 R58, [R1+0x6a8] ;  /* 0x0006a800013a7983 */ /* 0x000ea20000300a00 */
[----:B0-----:R-:W-:-:S03]  /*e6390*/  PRMT R0, R6, 0x7772, RZ ;  /* 0x0000777206007816 */ /* 0x001fc600000000ff */
[----:B------:R-:W2:Y:S06]  /*e63a0*/  LDL.LU.64 R14, [R1+0x6a0] ;  /* 0x0006a000010e7983 */ /* 0x000eac0000300a00 */
[----:B---3--:R0:W-:Y:S01]  /*e63b0*/  @P1 STG.E.U8 desc[UR44][R16.64], R0 ;  /* 0x0000000010001986 */ /* 0x0081e2000c10112c */
[----:B------:R-:W-:Y:S02]  /*e63c0*/  LOP3.LUT P1, RZ, R52, 0x1, RZ, 0xc0, !PT ;  /* 0x0000000134ff7812 */ /* 0x000fe4000782c0ff */
[----:B------:R-:W-:Y:S02]  /*e63d0*/  PRMT R6, R6, 0x7773, RZ ;  /* 0x0000777306067816 */ /* 0x000fe400000000ff */
[----:B0-----:R-:W-:Y:S01]  /*e63e0*/  PRMT R0, R7, 0x7770, RZ ;  /* 0x0000777007007816 */ /* 0x001fe200000000ff */
[----:B------:R-:W3:Y:S08]  /*e63f0*/  LDL.LU.64 R16, [R1+0x4378] ;  /* 0x0043780001107983 */ /* 0x000ef00000300a00 */
[----:B----4-:R0:W-:Y:S01]  /*e6400*/  @P1 STG.E.U8 desc[UR44][R18.64], R6 ;  /* 0x0000000612001986 */ /* 0x0101e2000c10112c */
[----:B------:R-:W-:-:S03]  /*e6410*/  LOP3.LUT P1, RZ, R51, 0x80000000, RZ, 0xc0, !PT ;  /* 0x8000000033ff7812 */ /* 0x000fc6000782c0ff */
[----:B------:R-:W4:Y:S04]  /*e6420*/  LDL.LU.64 R52, [R1+0x6d0] ;  /* 0x0006d00001347983 */ /* 0x000f280000300a00 */
[----:B0-----:R-:W3:Y:S06]  /*e6430*/  LDL.LU.64 R18, [R1+0x4370] ;  /* 0x0043700001127983 */ /* 0x001eec0000300a00 */
[----:B--2---:R0:W-:Y:S01]  /*e6440*/  @P1 STG.E.U8 desc[UR44][R12.64], R0 ;  /* 0x000000000c001986 */ /* 0x0041e2000c10112c */
[----:B------:R-:W-:-:S02]  /*e6450*/  LOP3.LUT P1, RZ, R51, 0x40000000, RZ, 0xc0, !PT ;  /* 0x4000000033ff7812 */ /* 0x000fc4000782c0ff */
[----:B0-----:R-:W-:Y:S01]  /*e6460*/  PRMT R0, R7, 0x7771, RZ ;  /* 0x0000777107007816 */ /* 0x001fe200000000ff */
[----:B------:R-:W2:Y:S10]  /*e6470*/  LDL.LU.64 R12, [R1+0x4368] ;  /* 0x00436800010c7983 */ /* 0x000eb40000300a00 */
[----:B------:R0:W-:Y:S04]  /*e6480*/  @P1 STG.E.U8 desc[UR44][R8.64], R0 ;  /* 0x0000000008001986 */ /* 0x0001e8000c10112c */
[----:B0-----:R-:W3:Y:S01]  /*e6490*/  LDL.LU.64 R8, [R1+0x4360] ;  /* 0x0043600001087983 */ /* 0x001ee20000300a00 */
[----:B------:R-:W-:-:S02]  /*e64a0*/  LOP3.LUT P1, RZ, R51, 0x20000000, RZ, 0xc0, !PT ;  /* 0x2000000033ff7812 */ /* 0x000fc4000782c0ff */
[----:B------:R-:W-:Y:S02]  /*e64b0*/  PRMT R0, R7, 0x7772, RZ ;  /* 0x0000777207007816 */ /* 0x000fe400000000ff */
[----:B------:R-:W-:Y:S02]  /*e64c0*/  LOP3.LUT P2, RZ, R49, 0x200, RZ, 0xc0, !PT ;  /* 0x0000020031ff7812 */ /* 0x000fe4000784c0ff */
[----:B------:R-:W-:Y:S02]  /*e64d0*/  PRMT R7, R7, 0x7773, RZ ;  /* 0x0000777307077816 */ /* 0x000fe400000000ff */
[C---:B------:R-:W-:Y:S02]  /*e64e0*/  LOP3.LUT P0, RZ, R49.reuse, 0x80, RZ, 0xc0, !PT ;  /* 0x0000008031ff7812 */ /* 0x040fe4000780c0ff */
[C---:B------:R-:W-:Y:S02]  /*e64f0*/  LOP3.LUT P3, RZ, R49.reuse, 0x20, RZ, 0xc0, !PT ;  /* 0x0000002031ff7812 */ /* 0x040fe4000786c0ff */
[----:B------:R-:W-:-:S02]  /*e6500*/  LOP3.LUT P4, RZ, R49, 0x8, RZ, 0xc0, !PT ;  /* 0x0000000831ff7812 */ /* 0x000fc4000788c0ff */
[----:B------:R-:W-:Y:S02]  /*e6510*/  LOP3.LUT P6, RZ, R49, 0x2, RZ, 0xc0, !PT ;  /* 0x0000000231ff7812 */ /* 0x000fe400078cc0ff */
[----:B------:R-:W-:Y:S01]  /*e6520*/  LOP3.LUT P5, RZ, R50, 0x80000000, RZ, 0xc0, !PT ;  /* 0x8000000032ff7812 */ /* 0x000fe200078ac0ff */
[----:B------:R0:W-:Y:S01]  /*e6530*/  @P1 STG.E.U8 desc[UR44][R10.64], R0 ;  /* 0x000000000a001986 */ /* 0x0001e2000c10112c */
[----:B------:R-:W-:-:S03]  /*e6540*/  LOP3.LUT P1, RZ, R51, 0x10000000, RZ, 0xc0, !PT ;  /* 0x1000000033ff7812 */ /* 0x000fc6000782c0ff */
[----:B0-----:R-:W2:Y:S10]  /*e6550*/  LDL.LU.64 R10, [R1+0x4358] ;  /* 0x00435800010a7983 */ /* 0x001eb40000300a00 */
[----:B----4-:R-:W-:Y:S01]  /*e6560*/  @P1 STG.E.U8 desc[UR44][R52.64], R7 ;  /* 0x0000000734001986 */ /* 0x010fe2000c10112c */
[----:B---3--:R-:W-:-:S05]  /*e6570*/  PRMT R0, R8, 0x7770, RZ ;  /* 0x0000777008007816 */ /* 0x008fca00000000ff */
[----:B------:R0:W-:Y:S04]  /*e6580*/  @P2 STG.E.U8 desc[UR44][R4.64], R0 ;  /* 0x0000000004002986 */ /* 0x0001e8000c10112c */
[----:B0-----:R-:W3:Y:S01]  /*e6590*/  LDL.LU.64 R4, [R1+0x698] ;  /* 0x0006980001047983 */ /* 0x001ee20000300a00 */
[----:B------:R-:W-:-:S05]  /*e65a0*/  PRMT R0, R8, 0x7771, RZ ;  /* 0x0000777108007816 */ /* 0x000fca00000000ff */
[----:B------:R0:W-:Y:S04]  /*e65b0*/  @P0 STG.E.U8 desc[UR44][R54.64], R0 ;  /* 0x0000000036000986 */ /* 0x0001e8000c10112c */
[----:B0-----:R-:W4:Y:S01]  /*e65c0*/  LDL.LU.64 R54, [R1+0x690] ;  /* 0x0006900001367983 */ /* 0x001f220000300a00 */
[C---:B------:R-:W-:Y:S02]  /*e65d0*/  PRMT R0, R8.reuse, 0x7772, RZ ;  /* 0x0000777208007816 */ /* 0x040fe400000000ff */
[----:B------:R-:W-:-:S03]  /*e65e0*/  PRMT R8, R8, 0x7773, RZ ;  /* 0x0000777308087816 */ /* 0x000fc600000000ff */
[----:B------:R0:W-:Y:S04]  /*e65f0*/  @P3 STG.E.U8 desc[UR44][R60.64], R0 ;  /* 0x000000003c003986 */ /* 0x0001e8000c10112c */
[----:B------:R1:W-:Y:S04]  /*e6600*/  @P4 STG.E.U8 desc[UR44][R56.64], R8 ;  /* 0x0000000838004986 */ /* 0x0003e8000c10112c */
[----:B0-----:R-:W2:Y:S01]  /*e6610*/  LDL.LU.64 R60, [R1+0x688] ;  /* 0x00068800013c7983 */ /* 0x001ea20000300a00 */
[----:B------:R-:W-:-:S03]  /*e6620*/  PRMT R0, R9, 0x7770, RZ ;  /* 0x0000777009007816 */ /* 0x000fc600000000ff */
[----:B-1----:R-:W2:Y:S04]  /*e6630*/  LDL.LU.64 R56, [R1+0x680] ;  /* 0x0006800001387983 */ /* 0x002ea80000300a00 */
[----:B------:R0:W-:Y:S02]  /*e6640*/  @P6 STG.E.U8 desc[UR44][R58.64], R0 ;  /* 0x000000003a006986 */ /* 0x0001e4000c10112c */
[----:B0-----:R-:W-:-:S05]  /*e6650*/  PRMT R0, R9, 0x7771, RZ ;  /* 0x0000777109007816 */ /* 0x001fca00000000ff */
[----:B------:R0:W-:Y:S04]  /*e6660*/  @P5 STG.E.U8 desc[UR44][R14.64], R0 ;  /* 0x000000000e005986 */ /* 0x0001e8000c10112c */
[----:B0-----:R-:W2:Y:S04]  /*e6670*/  LDL.LU.64 R14, [R1+0x678] ;  /* 0x00067800010e7983 */ /* 0x001ea80000300a00 */
[----:B------:R-:W2:Y:S01]  /*e6680*/  LDL.LU.64 R58, [R1+0x670] ;  /* 0x00067000013a7983 */ /* 0x000ea20000300a00 */
[C---:B------:R-:W-:Y:S02]  /*e6690*/  LOP3.LUT P3, RZ, R50.reuse, 0x80, RZ, 0xc0, !PT ;  /* 0x0000008032ff7812 */ /* 0x040fe4000786c0ff */
[----:B------:R-:W-:Y:S01]  /*e66a0*/  LOP3.LUT R51, R51, 0xffefffff, RZ, 0xc0, !PT ;  /* 0xffefffff33337812 */ /* 0x000fe200078ec0ff */
[----:B------:R-:W2:Y:S01]  /*e66b0*/  LDL.LU.64 R6, [R1+0x668] ;  /* 0x0006680001067983 */ /* 0x000ea20000300a00 */
[----:B------:R-:W-:-:S03]  /*e66c0*/  LOP3.LUT P6, RZ, R50, 0x20000000, RZ, 0xc0, !PT ;  /* 0x2000000032ff7812 */ /* 0x000fc600078cc0ff */
[----:B------:R-:W2:Y:S06]  /*e66d0*/  LDL.LU.64 R52, [R1+0x660] ;  /* 0x0006600001347983 */ /* 0x000eac0000300a00 */
        /* <DEDUP_REMOVED lines=15> */
[----:B------:R-:W-:Y:S02]  /*e67d0*/  LOP3.LUT R51, R51, 0xfdffffff, RZ, 0xc0, !PT ;  /* 0xfdffffff33337812 */ /* 0x000fe400078ec0ff */
[----:B------:R-:W-:-:S09]  /*e67e0*/  LOP3.LUT P5, RZ, R50, 0x8000000, RZ, 0xc0, !PT ;  /* 0x0800000032ff7812 */ /* 0x000fd200078ac0ff */
[----:B------:R-:W-:Y:S02]  /*e67f0*/  @P3 LOP3.LUT R51, R51, 0x2000000, RZ, 0xfc, !PT ;  /* 0x0200000033333812 */ /* 0x000fe400078efcff */
[C---:B------:R-:W-:Y:S02]  /*e6800*/  LOP3.LUT P3, RZ, R50.reuse, 0x80000, RZ, 0xc0, !PT ;  /* 0x0008000032ff7812 */ /* 0x040fe4000786c0ff */
[----:B------:R-:W-:Y:S02]  /*e6810*/  PRMT R9, R9, 0x7773, RZ ;  /* 0x0000777309097816 */ /* 0x000fe400000000ff */
[----:B------:R-:W-:Y:S02]  /*e6820*/  LOP3.LUT R51, R51, 0xfbffffff, RZ, 0xc0, !PT ;  /* 0xfbffffff33337812 */ /* 0x000fe400078ec0ff */
[----:B------:R-:W-:-:S07]  /*e6830*/  LOP3.LUT P0, RZ, R50, 0x4000000, RZ, 0xc0, !PT ;  /* 0x0400000032ff7812 */ /* 0x000fce000780c0ff */
[----:B------:R-:W-:Y:S02]  /*e6840*/  @P3 LOP3.LUT R51, R51, 0x4000000, RZ, 0xfc, !PT ;  /* 0x0400000033333812 */ /* 0x000fe400078efcff */
[C---:B------:R-:W-:Y:S02]  /*e6850*/  LOP3.LUT P3, RZ, R50.reuse, 0x100000, RZ, 0xc0, !PT ;  /* 0x0010000032ff7812 */ /* 0x040fe4000786c0ff */
[----:B------:R-:W-:Y:S02]  /*e6860*/  LOP3.LUT P4, RZ, R50, 0x800000, RZ, 0xc0, !PT ;  /* 0x0080000032ff7812 */ /* 0x000fe4000788c0ff */
[----:B------:R-:W-:-:S09]  /*e6870*/  LOP3.LUT R51, R51, 0xf7ffffff, RZ, 0xc0, !PT ;  /* 0xf7ffffff33337812 */ /* 0x000fd200078ec0ff */
[----:B------:R-:W-:Y:S02]  /*e6880*/  @P3 LOP3.LUT R51, R51, 0x8000000, RZ, 0xfc, !PT ;  /* 0x0800000033333812 */ /* 0x000fe400078efcff */
[----:B------:R-:W-:Y:S01]  /*e6890*/  LOP3.LUT P3, RZ, R50, 0x400000, RZ, 0xc0, !PT ;  /* 0x0040000032ff7812 */ /* 0x000fe2000786c0ff */
[----:B---3--:R0:W-:Y:S04]  /*e68a0*/  @P6 STG.E.U8 desc[UR44][R4.64], R0 ;  /* 0x0000000004006986 */ /* 0x0081e8000c10112c */
[----:B0-----:R-:W3:Y:S04]  /*e68b0*/  LDL.LU.64 R4, [R1+0x658] ;  /* 0x0006580001047983 */ /* 0x001ee80000300a00 */
[----:B----4-:R0:W-:Y:S01]  /*e68c0*/  @P5 STG.E.U8 desc[UR44][R54.64], R9 ;  /* 0x0000000936005986 */ /* 0x0101e2000c10112c */
[----:B--2---:R-:W-:-:S03]  /*e68d0*/  PRMT R0, R10, 0x7770, RZ ;  /* 0x000077700a007816 */ /* 0x004fc600000000ff */
[----:B0-----:R-:W2:Y:S04]  /*e68e0*/  LDL.LU.64 R54, [R1+0x650] ;  /* 0x0006500001367983 */ /* 0x001ea80000300a00 */
[----:B------:R0:W-:Y:S04]  /*e68f0*/  @P0 STG.E.U8 desc[UR44][R60.64], R0 ;  /* 0x000000003c000986 */ /* 0x0001e8000c10112c */
[----:B0-----:R-:W4:Y:S01]  /*e6900*/  LDL.LU.64 R60, [R1+0x648] ;  /* 0x00064800013c7983 */ /* 0x001f220000300a00 */
[----:B------:R-:W-:-:S05]  /*e6910*/  PRMT R0, R10, 0x7771, RZ ;  /* 0x000077710a007816 */ /* 0x000fca00000000ff */
[----:B------:R0:W-:Y:S02]  /*e6920*/  @P4 STG.E.U8 desc[UR44][R56.64], R0 ;  /* 0x0000000038004986 */ /* 0x0001e4000c10112c */
[----:B0-----:R-:W-:-:S05]  /*e6930*/  PRMT R0, R10, 0x7772, RZ ;  /* 0x000077720a007816 */ /* 0x001fca00000000ff */
[----:B------:R0:W-:Y:S04]  /*e6940*/  @P3 STG.E.U8 desc[UR44][R14.64], R0 ;  /* 0x000000000e003986 */ /* 0x0001e8000c10112c */
[----:B0-----:R-:W4:Y:S01]  /*e6950*/  LDL.LU.64 R14, [R1+0x640] ;  /* 0x00064000010e7983 */ /* 0x001f220000300a00 */
[----:B------:R-:W-:-:S03]  /*e6960*/  LOP3.LUT P3, RZ, R51, 0x8000000, RZ, 0xc0, !PT ;  /* 0x0800000033ff7812 */ /* 0x000fc6000786c0ff */
[----:B------:R-:W4:Y:S01]  /*e6970*/  LDL.LU.64 R56, [R1+0x638] ;  /* 0x0006380001387983 */ /* 0x000f220000300a00 */
[----:B------:R-:W-:-:S09]  /*e6980*/  PRMT R10, R10, 0x7773, RZ ;  /* 0x000077730a0a7816 */ /* 0x000fd200000000ff */
[----:B------:R0:W-:Y:S04]  /*e6990*/  @P3 STG.E.U8 desc[UR44][R58.64], R10 ;  /* 0x0000000a3a003986 */ /* 0x0001e8000c10112c */
[----:B0-----:R-:W4:Y:S01]  /*e69a0*/  LDL.LU.64 R58, [R1+0x630] ;  /* 0x00063000013a7983 */ /* 0x001f220000300a00 */
[----:B------:R-:W-:Y:S02]  /*e69b0*/  LOP3.LUT P3, RZ, R51, 0x4000000, RZ, 0xc0, !PT ;  /* 0x0400000033ff7812 */ /* 0x000fe4000786c0ff */
[----:B------:R-:W-:Y:S01]  /*e69c0*/  PRMT R0, R11, 0x7770, RZ ;  /* 0x000077700b007816 */ /* 0x000fe200000000ff */
[----:B------:R-:W4:Y:S10]  /*e69d0*/  LDL.LU.64 R8, [R1+0x628] ;  /* 0x0006280001087983 */ /* 0x000f340000300a00 */
[----:B------:R0:W-:Y:S01]  /*e69e0*/  @P3 STG.E.U8 desc[UR44][R6.64], R0 ;  /* 0x0000000006003986 */ /* 0x0001e2000c10112c */
[----:B------:R-:W-:-:S02]  /*e69f0*/  LOP3.LUT P3, RZ, R51, 0x2000000, RZ, 0xc0, !PT ;  /* 0x0200000033ff7812 */ /* 0x000fc4000786c0ff */
[----:B0-----:R-:W-:-:S11]  /*e6a00*/  PRMT R0, R11, 0x7771, RZ ;  /* 0x000077710b007816 */ /* 0x001fd600000000ff */
[----:B------:R0:W-:Y:S01]  /*e6a10*/  @P3 STG.E.U8 desc[UR44][R52.64], R0 ;  /* 0x0000000034003986 */ /* 0x0001e2000c10112c */
[----:B------:R-:W-:Y:S02]  /*e6a20*/  LOP3.LUT P3, RZ, R51, 0x1000000, RZ, 0xc0, !PT ;  /* 0x0100000033ff7812 */ /* 0x000fe4000786c0ff */
[C---:B0-----:R-:W-:Y:S01]  /*e6a30*/  PRMT R0, R11.reuse, 0x7772, RZ ;  /* 0x000077720b007816 */ /* 0x041fe200000000ff */
[----:B------:R-:W4:Y:S01]  /*e6a40*/  LDL.LU.64 R52, [R1+0x620] ;  /* 0x0006200001347983 */ /* 0x000f220000300a00 */
[----:B------:R-:W-:-:S03]  /*e6a50*/  PRMT R11, R11, 0x7773, RZ ;  /* 0x000077730b0b7816 */ /* 0x000fc600000000ff */
[----:B------:R-:W4:Y:S01]  /*e6a60*/  LDL.LU.64 R6, [R1+0x618] ;  /* 0x0006180001067983 */ /* 0x000f220000300a00 */
[----:B------:R-:W-:-:S05]  /*e6a70*/  LOP3.LUT P6, RZ, R50, 0x40, RZ, 0xc0, !PT ;  /* 0x0000004032ff7812 */ /* 0x000fca00078cc0ff */
[----:B---3--:R0:W-:Y:S01]  /*e6a80*/  @P3 STG.E.U8 desc[UR44][R4.64], R0 ;  /* 0x0000000004003986 */ /* 0x0081e2000c10112c */
[C---:B------:R-:W-:Y:S02]  /*e6a90*/  LOP3.LUT P3, RZ, R51.reuse, 0x800000, RZ, 0xc0, !PT ;  /* 0x0080000033ff7812 */ /* 0x040fe4000786c0ff */
[----:B0-----:R-:W-:Y:S01]  /*e6aa0*/  PRMT R0, R12, 0x7770, RZ ;  /* 0x000077700c007816 */ /* 0x001fe200000000ff */
[----:B------:R-:W3:Y:S04]  /*e6ab0*/  LDL.LU.64 R4, [R1+0x610] ;  /* 0x0006100001047983 */ /* 0x000ee80000300a00 */
[----:B------:R-:W3:Y:S06]  /*e6ac0*/  LDL.LU R10, [R1+0xea0] ;  /* 0x000ea000010a7983 */ /* 0x000eec0000300800 */
[----:B--2---:R0:W-:Y:S01]  /*e6ad0*/  @P3 STG.E.U8 desc[UR44][R54.64], R11 ;  /* 0x0000000b36003986 */ /* 0x0041e2000c10112c */
[----:B------:R-:W-:-:S03]  /*e6ae0*/  LOP3.LUT P3, RZ, R51, 0x400000, RZ, 0xc0, !PT ;  /* 0x0040000033ff7812 */ /* 0x000fc6000786c0ff */
[----:B0-----:R-:W2:Y:S10]  /*e6af0*/  LDL.LU.64 R54, [R1+0x608] ;  /* 0x0006080001367983 */ /* 0x001eb40000300a00 */
[----:B----4-:R0:W-:Y:S01]  /*e6b00*/  @P3 STG.E.U8 desc[UR44][R60.64], R0 ;  /* 0x000000003c003986 */ /* 0x0101e2000c10112c */
[----:B------:R-:W-:-:S03]  /*e6b10*/  LOP3.LUT P3, RZ, R51, 0x200000, RZ, 0xc0, !PT ;  /* 0x0020000033ff7812 */ /* 0x000fc6000786c0ff */
[----:B------:R-:W4:Y:S01]  /*e6b20*/  LDL.LU R11, [R1+0xea4] ;  /* 0x000ea400010b7983 */ /* 0x000f220000300800 */
[----:B0-----:R-:W-:-:S03]  /*e6b30*/  PRMT R0, R12, 0x7771, RZ ;  /* 0x000077710c007816 */ /* 0x001fc600000000ff */
[----:B------:R-:W2:Y:S06]  /*e6b40*/  LDL.LU.64 R60, [R1+0x600] ;  /* 0x00060000013c7983 */ /* 0x000eac0000300a00 */
[----:B------:R0:W-:Y:S04]  /*e6b50*/  @P3 STG.E.U8 desc[UR44][R14.64], R0 ;  /* 0x000000000e003986 */ /* 0x0001e8000c10112c */
[----:B0-----:R-:W2:Y:S01]  /*e6b60*/  LDL.LU.64 R14, [R1+0x4350] ;  /* 0x00435000010e7983 */ /* 0x001ea20000300a00 */
[----:B------:R-:W-:-:S02]  /*e6b70*/  LOP3.LUT P3, RZ, R51, 0x100000, RZ, 0xc0, !PT ;  /* 0x0010000033ff7812 */ /* 0x000fc4000786c0ff */
[----:B------:R-:W-:-:S11]  /*e6b80*/  PRMT R0, R12, 0x7772, RZ ;  /* 0x000077720c007816 */ /* 0x000fd600000000ff */
[----:B------:R0:W-:Y:S01]  /*e6b90*/  @P3 STG.E.U8 desc[UR44][R56.64], R0 ;  /* 0x0000000038003986 */ /* 0x0001e2000c10112c */
[----:B------:R-:W-:-:S03]  /*e6ba0*/  PRMT R12, R12, 0x7773, RZ ;  /* 0x000077730c0c7816 */ /* 0x000fc600000000ff */
[----:B0-----:R-:W2:Y:S04]  /*e6bb0*/  LDL.LU.64 R56, [R1+0x5f8] ;  /* 0x0005f80001387983 */ /* 0x001ea80000300a00 */
[----:B------:R0:W-:Y:S04]  /*e6bc0*/  @P6 STG.E.U8 desc[UR44][R58.64], R12 ;  /* 0x0000000c3a006986 */ /* 0x0001e8000c10112c */
[----:B0-----:R-:W2:Y:S01]  /*e6bd0*/  LDL.LU.64 R58, [R1+0x5f0] ;  /* 0x0005f000013a7983 */ /* 0x001ea20000300a00 */
[C---:B------:R-:W-:Y:S02]  /*e6be0*/  LOP3.LUT P5, RZ, R50.reuse, 0x20, RZ, 0xc0, !PT ;  /* 0x0000002032ff7812 */ /* 0x040fe400078ac0ff */
[----:B------:R-:W-:-:S02]  /*e6bf0*/  LOP3.LUT P1, RZ, R50, 0x8, RZ, 0xc0, !PT ;  /* 0x0000000832ff7812 */ /* 0x000fc4000782c0ff */
[----:B------:R-:W-:Y:S02]  /*e6c00*/  PRMT R0, R13, 0x7770, RZ ;  /* 0x000077700d007816 */ /* 0x000fe400000000ff */
[----:B------:R-:W-:-:S07]  /*e6c10*/  LOP3.LUT P0, RZ, R50, 0x4, RZ, 0xc0, !PT ;  /* 0x0000000432ff7812 */ /* 0x000fce000780c0ff */
[----:B------:R0:W-:Y:S01]  /*e6c20*/  @P5 STG.E.U8 desc[UR44][R8.64], R0 ;  /* 0x0000000008005986 */ /* 0x0001e2000c10112c */
[----:B------:R-:W-:Y:S02]  /*e6c30*/  LOP3.LUT P2, RZ, R50, 0x2, RZ, 0xc0, !PT ;  /* 0x0000000232ff7812 */ /* 0x000fe4000784c0ff */
[----:B0-----:R-:W-:-:S05]  /*e6c40*/  PRMT R0, R13, 0x7771, RZ ;  /* 0x000077710d007816 */ /* 0x001fca00000000ff */
[----:B------:R0:W-:Y:S01]  /*e6c50*/  @P1 STG.E.U8 desc[UR44][R52.64], R0 ;  /* 0x0000000034001986 */ /* 0x0001e2000c10112c */
[----:B------:R-:W-:-:S03]  /*e6c60*/  LOP3.LUT P4, RZ, R50, 0x1, RZ, 0xc0, !PT ;  /* 0x0000000132ff7812 */ /* 0x000fc6000788c0ff */
[----:B0-----:R-:W2:Y:S01]  /*e6c70*/  LDL.LU.64 R52, [R1+0x5e8] ;  /* 0x0005e80001347983 */ /* 0x001ea20000300a00 */
[C---:B------:R-:W-:Y:S02]  /*e6c80*/  PRMT R0, R13.reuse, 0x7772, RZ ;  /* 0x000077720d007816 */ /* 0x040fe400000000ff */
[----:B------:R-:W-:-:S03]  /*e6c90*/  PRMT R13, R13, 0x7773, RZ ;  /* 0x000077730d0d7816 */ /* 0x000fc600000000ff */
[----:B------:R-:W-:Y:S01]  /*e6ca0*/  @P0 STG.E.U8 desc[UR44][R6.64], R0 ;  /* 0x0000000006000986 */ /* 0x000fe2000c10112c */
[----:B------:R-:W-:-:S03]  /*e6cb0*/  LOP3.LUT P6, RZ, R51, 0x80000, RZ, 0xc0, !PT ;  /* 0x0008000033ff7812 */ /* 0x000fc600078cc0ff */
[----:B---3--:R0:W-:Y:S04]  /*e6cc0*/  @P2 STG.E.U8 desc[UR44][R4.64], R13 ;  /* 0x0000000d04002986 */ /* 0x0081e8000c10112c */
[----:B0-----:R-:W3:Y:S01]  /*e6cd0*/  LDL.LU.64 R4, [R1+0x5e0] ;  /* 0x0005e00001047983 */ /* 0x001ee20000300a00 */
[----:B----4-:R-:W-:Y:S01]  /*e6ce0*/  ISETP.LT.AND P1, PT, R11, UR6, !P4 ;  /* 0x000000060b007c0c */ /* 0x010fe2000e721270 */
[----:B------:R-:W-:Y:S01]  /*e6cf0*/  ULDC UR6, c[0x0][0x228] ;  /* 0x00008a0000067ab9 */ /* 0x000fe20000000800 */
[----:B--2---:R-:W-:-:S11]  /*e6d00*/  PRMT R0, R14, 0x7770, RZ ;  /* 0x000077700e007816 */ /* 0x004fd600000000ff */
[----:B------:R0:W-:Y:S01]  /*e6d10*/  @P1 STG.E.U8 desc[UR44][R54.64], R0 ;  /* 0x0000000036001986 */ /* 0x0001e2000c10112c */
[----:B------:R-:W-:Y:S01]  /*e6d20*/  ISETP.LT.AND P1, PT, R10, UR4, !P4 ;  /* 0x000000040a007c0c */ /* 0x000fe2000e721270 */
[----:B------:R-:W-:Y:S02]  /*e6d30*/  ULDC UR4, c[0x0][0x228] ;  /* 0x00008a0000047ab9 */ /* 0x000fe40000000800 */
[----:B0-----:R-:W2:Y:S01]  /*e6d40*/  LDL.LU.64 R54, [R1+0x5d8] ;  /* 0x0005d80001367983 */ /* 0x001ea20000300a00 */
[----:B------:R-:W-:-:S09]  /*e6d50*/  PRMT R0, R14, 0x7771, RZ ;  /* 0x000077710e007816 */ /* 0x000fd200000000ff */
[----:B------:R0:W-:Y:S01]  /*e6d60*/  @P1 STG.E.U8 desc[UR44][R60.64], R0 ;  /* 0x000000003c001986 */ /* 0x0001e2000c10112c */
[----:B------:R-:W-:Y:S01]  /*e6d70*/  ISETP.LT.AND P1, PT, R11, UR4, !P6 ;  /* 0x000000040b007c0c */ /* 0x000fe2000f721270 */
[----:B------:R-:W-:Y:S02]  /*e6d80*/  ULDC UR4, c[0x0][0x228] ;  /* 0x00008a0000047ab9 */ /* 0x000fe40000000800 */
[----:B0-----:R-:W4:Y:S01]  /*e6d90*/  LDL.LU.64 R60, [R1+0x5d0] ;  /* 0x0005d000013c7983 */ /* 0x001f220000300a00 */
[----:B------:R-:W-:Y:S02]  /*e6da0*/  PRMT R0, R14, 0x7772, RZ ;  /* 0x000077720e007816 */ /* 0x000fe400000000ff */
[----:B------:R-:W-:Y:S01]  /*e6db0*/  ISETP.LT.AND P6, PT, R10, UR4, !P6 ;  /* 0x000000040a007c0c */ /* 0x000fe2000f7c1270 */
[----:B------:R-:W-:-:S06]  /*e6dc0*/  ULDC UR4, c[0x0][0x228] ;  /* 0x00008a0000047ab9 */ /* 0x000fcc0000000800 */
[----:B------:R0:W-:Y:S01]  /*e6dd0*/  @P1 STG.E.U8 desc[UR44][R56.64], R0 ;  /* 0x0000000038001986 */ /* 0x0001e2000c10112c */
[----:B------:R-:W-:-:S03]  /*e6de0*/  PRMT R14, R14, 0x7773, RZ ;  /* 0x000077730e0e7816 */ /* 0x000fc600000000ff */
[----:B0-----:R-:W4:Y:S04]  /*e6df0*/  LDL.LU.64 R56, [R1+0x5c8] ;  /* 0x0005c80001387983 */ /* 0x001f280000300a00 */
[----:B------:R0:W-:Y:S04]  /*e6e00*/  @P6 STG.E.U8 desc[UR44][R58.64], R14 ;  /* 0x0000000e3a006986 */ /* 0x0001e8000c10112c */
[----:B0-----:R-:W4:Y:S01]  /*e6e10*/  LDL.LU.64 R58, [R1+0x5c0] ;  /* 0x0005c000013a7983 */ /* 0x001f220000300a00 */
[----:B------:R-:W-:-:S04]  /*e6e20*/  LOP3.LUT P3, RZ, R50, 0x10, RZ, 0xc0, !PT ;  /* 0x0000001032ff7812 */ /* 0x000fc8000786c0ff */
[----:B------:R-:W-:Y:S01]  /*e6e30*/  ISETP.LT.AND P6, PT, R11, UR4, !P3 ;  /* 0x000000040b007c0c */ /* 0x000fe2000dfc1270 */
[----:B------:R-:W-:Y:S01]  /*e6e40*/  ULDC UR4, c[0x0][0x228] ;  /* 0x00008a0000047ab9 */ /* 0x000fe20000000800 */
[----:B------:R-:W-:-:S11]  /*e6e50*/  PRMT R0, R15, 0x7770, RZ ;  /* 0x000077700f007816 */ /* 0x000fd600000000ff */
[----:B------:R0:W-:Y:S01]  /*e6e60*/  @P6 STG.E.U8 desc[UR44][R52.64], R0 ;  /* 0x0000000034006986 */ /* 0x0001e2000c10112c */
[----:B------:R-:W-:Y:S01]  /*e6e70*/  ISETP.LT.AND P6, PT, R10, UR4, !P3 ;  /* 0x000000040a007c0c */ /* 0x000fe2000dfc1270 */
[----:B------:R-:W-:Y:S02]  /*e6e80*/  ULDC UR4, c[0x0][0x228] ;  /* 0x00008a0000047ab9 */ /* 0x000fe40000000800 */
[----:B0-----:R-:W4:Y:S01]  /*e6e90*/  LDL.LU.64 R52, [R1+0x5b8] ;  /* 0x0005b80001347983 */ /* 0x001f220000300a00 */
[----:B------:R-:W-:Y:S02]  /*e6ea0*/  PRMT R0, R15, 0x7771, RZ ;  /* 0x000077710f007816 */ /* 0x000fe400000000ff */
[C---:B------:R-:W-:Y:S02]  /*e6eb0*/  LOP3.LUT P0, RZ, R50.reuse, 0x100, RZ, 0xc0, !PT ;  /* 0x0000010032ff7812 */ /* 0x040fe4000780c0ff */
[----:B------:R-:W-:-:S05]  /*e6ec0*/  LOP3.LUT P2, RZ, R50, 0x400, RZ, 0xc0, !PT ;  /* 0x0000040032ff7812 */ /* 0x000fca000784c0ff */
[----:B---3--:R0:W-:Y:S01]  /*e6ed0*/  @P6 STG.E.U8 desc[UR44][R4.64], R0 ;  /* 0x0000000004006986 */ /* 0x0081e2000c10112c */
[----:B------:R-:W-:Y:S01]  /*e6ee0*/  ISETP.LT.AND P6, PT, R11, UR4, !P0 ;  /* 0x000000040b007c0c */ /* 0x000fe2000c7c1270 */
[----:B------:R-:W-:Y:S02]  /*e6ef0*/  ULDC UR4, c[0x0][0x228] ;  /* 0x00008a0000047ab9 */ /* 0x000fe40000000800 */
[----:B0-----:R-:W3:Y:S01]  /*e6f00*/  LDL.LU.64 R4, [R1+0x5b0] ;  /* 0x0005b00001047983 */ /* 0x001ee20000300a00 */
[C---:B------:R-:W-:Y:S02]  /*e6f10*/  PRMT R0, R15.reuse, 0x7772, RZ ;  /* 0x000077720f007816 */ /* 0x040fe400000000ff */
[----:B------:R-:W-:-:S07]  /*e6f20*/  PRMT R15, R15, 0x7773, RZ ;  /* 0x000077730f0f7816 */ /* 0x000fce00000000ff */
[----:B--2---:R0:W-:Y:S01]  /*e6f30*/  @P6 STG.E.U8 desc[UR44][R54.64], R0 ;  /* 0x0000000036006986 */ /* 0x0041e2000c10112c */
[----:B------:R-:W-:Y:S01]  /*e6f40*/  ISETP.LT.AND P6, PT, R10, UR4, !P0 ;  /* 0x000000040a007c0c */ /* 0x000fe2000c7c1270 */
[----:B------:R-:W-:Y:S02]  /*e6f50*/  ULDC UR4, c[0x0][0x228] ;  /* 0x00008a0000047ab9 */ /* 0x000fe40000000800 */
[----:B0-----:R-:W2:Y:S10]  /*e6f60*/  LDL.LU.64 R54, [R1+0x5a8] ;  /* 0x0005a80001367983 */ /* 0x001eb40000300a00 */
[----:B----4-:R0:W-:Y:S01]  /*e6f70*/  @P6 STG.E.U8 desc[UR44][R60.64], R15 ;  /* 0x0000000f3c006986 */ /* 0x0101e2000c10112c */
[----:B------:R-:W-:Y:S01]  /*e6f80*/  ISETP.LT.AND P6, PT, R11, UR4, !P2 ;  /* 0x000000040b007c0c */ /* 0x000fe2000d7c1270 */
[----:B------:R-:W-:Y:S01]  /*e6f90*/  ULDC UR4, c[0x0][0x228] ;  /* 0x00008a0000047ab9 */ /* 0x000fe20000000800 */
[----:B------:R-:W-:Y:S01]  /*e6fa0*/  PRMT R0, R16, 0x7770, RZ ;  /* 0x0000777010007816 */ /* 0x000fe200000000ff */
[----:B0-----:R-:W4:Y:S10]  /*e6fb0*/  LDL.LU.64 R60, [R1+0x5a0] ;  /* 0x0005a000013c7983 */ /* 0x001f340000300a00 */
[----:B------:R0:W-:Y:S01]  /*e6fc0*/  @P6 STG.E.U8 desc[UR44][R56.64], R0 ;  /* 0x0000000038006986 */ /* 0x0001e2000c10112c */
[----:B------:R-:W-:Y:S01]  /*e6fd0*/  ISETP.LT.AND P6, PT, R10, UR4, !P2 ;  /* 0x000000040a007c0c */ /* 0x000fe2000d7c1270 */
[----:B------:R-:W-:-:S02]  /*e6fe0*/  ULDC UR4, c[0x0][0x228] ;  /* 0x00008a0000047ab9 */ /* 0x000fc40000000800 */
[----:B0-----:R-:W4:Y:S01]  /*e6ff0*/  LDL.LU.64 R56, [R1+0x598] ;  /* 0x0005980001387983 */ /* 0x001f220000300a00 */
[----:B------:R-:W-:-:S09]  /*e7000*/  PRMT R0, R16, 0x7771, RZ ;  /* 0x0000777110007816 */ /* 0x000fd200000000ff */
[----:B------:R0:W-:Y:S04]  /*e7010*/  @P6 STG.E.U8 desc[UR44][R58.64], R0 ;  /* 0x000000003a006986 */ /* 0x0001e8000c10112c */
[----:B0-----:R-:W4:Y:S01]  /*e7020*/  LDL.LU.64 R58, [R1+0x590] ;  /* 0x00059000013a7983 */ /* 0x001f220000300a00 */
[----:B------:R-:W-:-:S04]  /*e7030*/  LOP3.LUT P4, RZ, R50, 0x1000, RZ, 0xc0, !PT ;  /* 0x0000100032ff7812 */ /* 0x000fc8000788c0ff */
[----:B------:R-:W-:Y:S01]  /*e7040*/  ISETP.LT.AND P6, PT, R11, UR4, !P4 ;  /* 0x000000040b007c0c */ /* 0x000fe2000e7c1270 */
[----:B------:R-:W-:Y:S01]  /*e7050*/  ULDC UR4, c[0x0][0x228] ;  /* 0x00008a0000047ab9 */ /* 0x000fe20000000800 */
[C---:B------:R-:W-:Y:S02]  /*e7060*/  PRMT R0, R16.reuse, 0x7772, RZ ;  /* 0x0000777210007816 */ /* 0x040fe400000000ff */
[----:B------:R-:W-:-:S09]  /*e7070*/  PRMT R16, R16, 0x7773, RZ ;  /* 0x0000777310107816 */ /* 0x000fd200000000ff */
[----:B------:R0:W-:Y:S01]  /*e7080*/  @P6 STG.E.U8 desc[UR44][R52.64], R0 ;  /* 0x0000000034006986 */ /* 0x0001e2000c10112c */
[----:B------:R-:W-:Y:S01]  /*e7090*/  ISETP.LT.AND P6, PT, R10, UR4, !P4 ;  /* 0x000000040a007c0c */ /* 0x000fe2000e7c1270 */
[----:B------:R-:W-:Y:S02]  /*e70a0*/  ULDC UR4, c[0x0][0x228] ;  /* 0x00008a0000047ab9 */ /* 0x000fe40000000800 */
[----:B0-----:R-:W4:Y:S01]  /*e70b0*/  LDL.LU.64 R52, [R1+0x588] ;  /* 0x0005880001347983 */ /* 0x001f220000300a00 */
[C---:B------:R-:W-:Y:S02]  /*e70c0*/  LOP3.LUT P3, RZ, R50.reuse, 0x4000, RZ, 0xc0, !PT ;  /* 0x0000400032ff7812 */ /* 0x040fe4000786c0ff */
[----:B------:R-:W-:Y:S02]  /*e70d0*/  PRMT R0, R17, 0x7770, RZ ;  /* 0x0000777011007816 */ /* 0x000fe400000000ff */
[----:B------:R-:W-:-:S05]  /*e70e0*/  LOP3.LUT P0, RZ, R50, 0x10000, RZ, 0xc0, !PT ;  /* 0x0001000032ff7812 */ /* 0x000fca000780c0ff */
[----:B---3--:R0:W-:Y:S01]  /*e70f0*/  @P6 STG.E.U8 desc[UR44][R4.64], R16 ;  /* 0x0000001004006986 */ /* 0x0081e2000c10112c */
[----:B------:R-:W-:Y:S01]  /*e7100*/  ISETP.LT.AND P6, PT, R11, UR4, !P3 ;  /* 0x000000040b007c0c */ /* 0x000fe2000dfc1270 */
[----:B------:R-:W-:Y:S02]  /*e7110*/  ULDC UR4, c[0x0][0x228] ;  /* 0x00008a0000047ab9 */ /* 0x000fe40000000800 */
[----:B0-----:R-:W3:Y:S10]  /*e7120*/  LDL.LU.64 R4, [R1+0x580] ;  /* 0x0005800001047983 */ /* 0x001ef40000300a00 */
[----:B--2---:R0:W-:Y:S01]  /*e7130*/  @P6 STG.E.U8 desc[UR44][R54.64], R0 ;  /* 0x0000000036006986 */ /* 0x0041e2000c10112c */
[----:B------:R-:W-:Y:S01]  /*e7140*/  ISETP.LT.AND P6, PT, R10, UR4, !P3 ;  /* 0x000000040a007c0c */ /* 0x000fe2000dfc1270 */
[----:B------:R-:W-:-:S02]  /*e7150*/  ULDC UR4, c[0x0][0x228] ;  /* 0x00008a0000047ab9 */ /* 0x000fc40000000800 */
[----:B0-----:R-:W2:Y:S01]  /*e7160*/  LDL.LU.64 R54, [R1+0x578] ;  /* 0x0005780001367983 */ /* 0x001ea20000300a00 */
[----:B------:R-:W-:-:S09]  /*e7170*/  PRMT R0, R17, 0x7771, RZ ;  /* 0x0000777111007816 */ /* 0x000fd200000000ff */
[----:B----4-:R0:W-:Y:S01]  /*e7180*/  @P6 STG.E.U8 desc[UR44][R60.64], R0 ;  /* 0x000000003c006986 */ /* 0x0101e2000c10112c */
[----:B------:R-:W-:Y:S01]  /*e7190*/  ISETP.LT.AND P6, PT, R11, UR4, !P0 ;  /* 0x000000040b007c0c */ /* 0x000fe2000c7c1270 */
[----:B------:R-:W-:Y:S02]  /*e71a0*/  ULDC UR4, c[0x0][0x228] ;  /* 0x00008a0000047ab9 */ /* 0x000fe40000000800 */
[----:B0-----:R-:W4:Y:S01]  /*e71b0*/  LDL.LU.64 R60, [R1+0x570] ;  /* 0x00057000013c7983 */ /* 0x001f220000300a00 */
[----:B------:R-:W-:-:S09]  /*e71c0*/  PRMT R0, R17, 0x7772, RZ ;  /* 0x0000777211007816 */ /* 0x000fd200000000ff */
[----:B------:R0:W-:Y:S01]  /*e71d0*/  @P6 STG.E.U8 desc[UR44][R56.64], R0 ;  /* 0x0000000038006986 */ /* 0x0001e2000c10112c */
[----:B------:R-:W-:Y:S01]  /*e71e0*/  ISETP.LT.AND P6, PT, R10, UR4, !P0 ;  /* 0x000000040a007c0c */ /* 0x000fe2000c7c1270 */
[----:B------:R-:W-:Y:S01]  /*e71f0*/  ULDC UR4, c[0x0][0x228] ;  /* 0x00008a0000047ab9 */ /* 0x000fe20000000800 */
[----:B------:R-:W-:Y:S01]  /*e7200*/  PRMT R17, R17, 0x7773, RZ ;  /* 0x0000777311117816 */ /* 0x000fe200000000ff */
[----:B0-----:R-:W4:Y:S10]  /*e7210*/  LDL.LU.64 R56, [R1+0x568] ;  /* 0x0005680001387983 */ /* 0x001f340000300a00 */
        /* <DEDUP_REMOVED lines=20> */
[C---:B------:R-:W-:Y:S01]  /*e7360*/  ISETP.LT.AND P6, PT, R10.reuse, UR4, !P4 ;  /* 0x000000040a007c0c */ /* 0x040fe2000e7c1270 */
        /* <DEDUP_REMOVED lines=23> */
[----:B------:R-:W-:Y:S02]  /*e74e0*/  LOP3.LUT P2, RZ, R50, 0x10000000, RZ, 0xc0, !PT ;  /* 0x1000000032ff7812 */ /* 0x000fe4000784c0ff */
        /* <DEDUP_REMOVED lines=494> */
[----:B------:R-:W-:Y:S02]  /*e93d0*/  LOP3.LUT P4, RZ, R3, 0x40000000, RZ, 0xc0, !PT ;  /* 0x4000000003ff7812 */ /* 0x000fe4000788c0ff */
        /* <DEDUP_REMOVED lines=56> */
[----:B------:R-:W-:-:S02]  /*e9760*/  LOP3.LUT P3, RZ, R2, 0x400, RZ, 0xc0, !PT ;  /* 0x0000040002ff7812 */ /* 0x000fc4000786c0ff */
[----:B------:R-:W-:Y:S01]  /*e9770*/  PRMT R0, R45, 0x7770, RZ ;  /* 0x000077702d007816 */ /* 0x000fe200000000ff */
[----:B------:R-:W4:Y:S01]  /*e9780*/  LDL.LU.64 R8, [R1+0x280] ;  /* 0x0002800001087983 */ /* 0x000f220000300a00 */
[----:B------:R-:W-:Y:S01]  /*e9790*/  ISETP.LT.AND P6, PT, R11, UR4, !P3 ;  /* 0x000000040b007c0c */ /* 0x000fe2000dfc1270 */
[----:B------:R-:W-:Y:S01]  /*e97a0*/  ULDC UR4, c[0x0][0x228] ;  /* 0x00008a0000047ab9 */ /* 0x000fe20000000800 */
[----:B------:R-:W-:-:S11]  /*e97b0*/  LOP3.LUT P0, RZ, R2, 0x1000, RZ, 0xc0, !PT ;  /* 0x0000100002ff7812 */ /* 0x000fd6000780c0ff */
[----:B------:R0:W-:Y:S01]  /*e97c0*/  @P6 STG.E.U8 desc[UR44][R52.64], R0 ;  /* 0x0000000034006986 */ /* 0x0001e2000c10112c */
[----:B------:R-:W-:Y:S01]  /*e97d0*/  ISETP.LT.AND P6, PT, R10, UR4, !P3 ;  /* 0x000000040a007c0c */ /* 0x000fe2000dfc1270 */
[----:B------:R-:W-:Y:S01]  /*e97e0*/  ULDC UR4, c[0x0][0x228] ;  /* 0x00008a0000047ab9 */ /* 0x000fe20000000800 */
[C---:B0-----:R-:W-:Y:S01]  /*e97f0*/  PRMT R0, R45.reuse, 0x7771, RZ ;  /* 0x000077712d007816 */ /* 0x041fe200000000ff */
[----:B------:R-:W4:Y:S01]  /*e9800*/  LDL.LU.64 R52, [R1+0x278] ;  /* 0x0002780001347983 */ /* 0x000f220000300a00 */
[C---:B------:R-:W-:Y:S02]  /*e9810*/  PRMT R3, R45.reuse, 0x7772, RZ ;  /* 0x000077722d037816 */ /* 0x040fe400000000ff */
[----:B------:R-:W-:Y:S02]  /*e9820*/  PRMT R45, R45, 0x7773, RZ ;  /* 0x000077732d2d7816 */ /* 0x000fe400000000ff */
[----:B------:R-:W-:-:S05]  /*e9830*/  LOP3.LUT P2, RZ, R2, 0x4000, RZ, 0xc0, !PT ;  /* 0x0000400002ff7812 */ /* 0x000fca000784c0ff */
[----:B---3--:R0:W-:Y:S01]  /*e9840*/  @P6 STG.E.U8 desc[UR44][R4.64], R0 ;  /* 0x0000000004006986 */ /* 0x0081e2000c10112c */
[----:B------:R-:W-:Y:S01]  /*e9850*/  ISETP.LT.AND P6, PT, R11, UR4, !P0 ;  /* 0x000000040b007c0c */ /* 0x000fe2000c7c1270 */
[----:B------:R-:W-:Y:S01]  /*e9860*/  ULDC UR4, c[0x0][0x228] ;  /* 0x00008a0000047ab9 */ /* 0x000fe20000000800 */
[C---:B0-----:R-:W-:Y:S02]  /*e9870*/  PRMT R4, R46.reuse, 0x7770, RZ ;  /* 0x000077702e047816 */ /* 0x041fe400000000ff */
[----:B------:R-:W-:-:S09]  /*e9880*/  PRMT R0, R46, 0x7771, RZ ;  /* 0x000077712e007816 */ /* 0x000fd200000000ff */
[----:B--2---:R0:W-:Y:S01]  /*e9890*/  @P6 STG.E.U8 desc[UR44][R54.64], R3 ;  /* 0x0000000336006986 */ /* 0x0041e2000c10112c */
[----:B------:R-:W-:Y:S01]  /*e98a0*/  ISETP.LT.AND P6, PT, R10, UR4, !P0 ;  /* 0x000000040a007c0c */ /* 0x000fe2000c7c1270 */
[----:B------:R-:W-:Y:S02]  /*e98b0*/  ULDC UR4, c[0x0][0x228] ;  /* 0x00008a0000047ab9 */ /* 0x000fe40000000800 */
[----:B0-----:R-:W2:Y:S10]  /*e98c0*/  LDL.LU.64 R54, [R1+0x270] ;  /* 0x0002700001367983 */ /* 0x001eb40000300a00 */
[----:B----4-:R0:W-:Y:S01]  /*e98d0*/  @P6 STG.E.U8 desc[UR44][R60.64], R45 ;  /* 0x0000002d3c006986 */ /* 0x0101e2000c10112c */
[----:B------:R-:W-:Y:S01]  /*e98e0*/  ISETP.LT.AND P6, PT, R11, UR4, !P2 ;  /* 0x000000040b007c0c */ /* 0x000fe2000d7c1270 */
[----:B------:R-:W-:-:S02]  /*e98f0*/  ULDC UR4, c[0x0][0x228] ;  /* 0x00008a0000047ab9 */ /* 0x000fc40000000800 */
[----:B0-----:R-:W3:Y:S10]  /*e9900*/  LDL.LU.64 R60, [R1+0x268] ;  /* 0x00026800013c7983 */ /* 0x001ef40000300a00 */
[----:B------:R0:W-:Y:S01]  /*e9910*/  @P6 STG.E.U8 desc[UR44][R56.64], R4 ;  /* 0x0000000438006986 */ /* 0x0001e2000c10112c */
[----:B------:R-:W-:Y:S01]  /*e9920*/  ISETP.LT.AND P6, PT, R10, UR4, !P2 ;  /* 0x000000040a007c0c */ /* 0x000fe2000d7c1270 */
[----:B------:R-:W-:-:S02]  /*e9930*/  ULDC UR4, c[0x0][0x228] ;  /* 0x00008a0000047ab9 */ /* 0x000fc40000000800 */
[----:B0-----:R-:W4:Y:S04]  /*e9940*/  LDL.LU.64 R56, [R1+0x260] ;  /* 0x0002600001387983 */ /* 0x001f280000300a00 */
[----:B------:R-:W4:Y:S06]  /*e9950*/  LDL.LU.64 R6, [R1+0x1a0] ;  /* 0x0001a00001067983 */ /* 0x000f2c0000300a00 */
[----:B------:R0:W-:Y:S04]  /*e9960*/  @P6 STG.E.U8 desc[UR44][R58.64], R0 ;  /* 0x000000003a006986 */ /* 0x0001e8000c10112c */
[----:B0-----:R-:W4:Y:S01]  /*e9970*/  LDL.LU R58, [R1+0x9a8] ;  /* 0x0009a800013a7983 */ /* 0x001f220000300800 */
[----:B------:R-:W-:-:S04]  /*e9980*/  LOP3.LUT P4, RZ, R2, 0x10000, RZ, 0xc0, !PT ;  /* 0x0001000002ff7812 */ /* 0x000fc8000788c0ff */
[----:B------:R-:W-:Y:S01]  /*e9990*/  ISETP.LT.AND P6, PT, R11, UR4, !P4 ;  /* 0x000000040b007c0c */ /* 0x000fe2000e7c1270 */
[----:B------:R-:W-:Y:S01]  /*e99a0*/  ULDC UR4, c[0x0][0x228] ;  /* 0x00008a0000047ab9 */ /* 0x000fe20000000800 */
[C---:B------:R-:W-:Y:S02]  /*e99b0*/  LOP3.LUT P3, RZ, R2.reuse, 0x40000, RZ, 0xc0, !PT ;  /* 0x0004000002ff7812 */ /* 0x040fe4000786c0ff */
[C---:B------:R-:W-:Y:S02]  /*e99c0*/  LOP3.LUT P0, RZ, R2.reuse, 0x100000, RZ, 0xc0, !PT ;  /* 0x0010000002ff7812 */ /* 0x040fe4000780c0ff */
[C---:B------:R-:W-:Y:S02]  /*e99d0*/  LOP3.LUT P2, RZ, R2.reuse, 0x400000, RZ, 0xc0, !PT ;  /* 0x0040000002ff7812 */ /* 0x040fe4000784c0ff */
[----:B------:R-:W-:Y:S02]  /*e99e0*/  LOP3.LUT P1, RZ, R2, 0x2000000, RZ, 0xc0, !PT ;  /* 0x0200000002ff7812 */ /* 0x000fe4000782c0ff */
[----:B------:R-:W-:-:S05]  /*e99f0*/  PRMT R2, R46, 0x7772, RZ ;  /* 0x000077722e027816 */ /* 0x000fca00000000ff */
[----:B------:R0:W-:Y:S01]  /*e9a00*/  @P6 STG.E.U8 desc[UR44][R8.64], R2 ;  /* 0x0000000208006986 */ /* 0x0001e2000c10112c */
[----:B------:R-:W-:Y:S01]  /*e9a10*/  ISETP.LT.AND P6, PT, R10, UR4, !P4 ;  /* 0x000000040a007c0c */ /* 0x000fe2000e7c1270 */
[----:B------:R-:W-:Y:S01]  /*e9a20*/  ULDC UR4, c[0x0][0x228] ;  /* 0x00008a0000047ab9 */ /* 0x000fe20000000800 */
[----:B------:R-:W-:Y:S01]  /*e9a30*/  PRMT R46, R46, 0x7773, RZ ;  /* 0x000077732e2e7816 */ /* 0x000fe200000000ff */
[----:B0-----:R-:W4:Y:S10]  /*e9a40*/  LDL.LU.64 R8, [R1+0x258] ;  /* 0x0002580001087983 */ /* 0x001f340000300a00 */
[----:B------:R0:W-:Y:S01]  /*e9a50*/  @P6 STG.E.U8 desc[UR44][R52.64], R46 ;  /* 0x0000002e34006986 */ /* 0x0001e2000c10112c */
[----:B------:R-:W-:Y:S01]  /*e9a60*/  ISETP.LT.AND P6, PT, R11, UR4, !P3 ;  /* 0x000000040b007c0c */ /* 0x000fe2000dfc1270 */
[----:B------:R-:W-:Y:S01]  /*e9a70*/  ULDC UR4, c[0x0][0x228] ;  /* 0x00008a0000047ab9 */ /* 0x000fe20000000800 */
[C---:B------:R-:W-:Y:S01]  /*e9a80*/  PRMT R3, R47.reuse, 0x7770, RZ ;  /* 0x000077702f037816 */ /* 0x040fe200000000ff */
[----:B0-----:R-:W4:Y:S01]  /*e9a90*/  LDL.LU.64 R52, [R1+0x250] ;  /* 0x0002500001347983 */ /* 0x001f220000300a00 */
[----:B------:R-:W-:-:S02]  /*e9aa0*/  PRMT R0, R47, 0x7771, RZ ;  /* 0x000077712f007816 */ /* 0x000fc400000000ff */
[C---:B------:R-:W-:Y:S02]  /*e9ab0*/  PRMT R2, R47.reuse, 0x7772, RZ ;  /* 0x000077722f027816 */ /* 0x040fe400000000ff */
[----:B------:R-:W-:-:S05]  /*e9ac0*/  PRMT R47, R47, 0x7773, RZ ;  /* 0x000077732f2f7816 */ /* 0x000fca00000000ff */
[----:B--2---:R0:W-:Y:S01]  /*e9ad0*/  @P6 STG.E.U8 desc[UR44][R54.64], R3 ;  /* 0x0000000336006986 */ /* 0x0041e2000c10112c */
[----:B------:R-:W-:Y:S01]  /*e9ae0*/  ISETP.LT.AND P6, PT, R10, UR4, !P3 ;  /* 0x000000040a007c0c */ /* 0x000fe2000dfc1270 */
[----:B------:R-:W-:Y:S02]  /*e9af0*/  ULDC UR4, c[0x0][0x228] ;  /* 0x00008a0000047ab9 */ /* 0x000fe40000000800 */
[----:B0-----:R-:W2:Y:S10]  /*e9b00*/  LDL.LU.64 R54, [R1+0x248] ;  /* 0x0002480001367983 */ /* 0x001eb40000300a00 */
[----:B---3--:R0:W-:Y:S01]  /*e9b10*/  @P6 STG.E.U8 desc[UR44][R60.64], R0 ;  /* 0x000000003c006986 */ /* 0x0081e2000c10112c */
[----:B------:R-:W-:Y:S01]  /*e9b20*/  ISETP.LT.AND P6, PT, R11, UR4, !P0 ;  /* 0x000000040b007c0c */ /* 0x000fe2000c7c1270 */
[----:B------:R-:W-:-:S02]  /*e9b30*/  ULDC UR4, c[0x0][0x228] ;  /* 0x00008a0000047ab9 */ /* 0x000fc40000000800 */
[----:B0-----:R-:W3:Y:S10]  /*e9b40*/  LDL.LU.64 R60, [R1+0x240] ;  /* 0x00024000013c7983 */ /* 0x001ef40000300a00 */
[----:B----4-:R0:W-:Y:S01]  /*e9b50*/  @P6 STG.E.U8 desc[UR44][R56.64], R2 ;  /* 0x0000000238006986 */ /* 0x0101e2000c10112c */
[----:B------:R-:W-:Y:S01]  /*e9b60*/  ISETP.LT.AND P6, PT, R10, UR4, !P0 ;  /* 0x000000040a007c0c */ /* 0x000fe2000c7c1270 */
[----:B------:R-:W-:-:S02]  /*e9b70*/  ULDC UR4, c[0x0][0x228] ;  /* 0x00008a0000047ab9 */ /* 0x000fc40000000800 */
[----:B0-----:R-:W4:Y:S10]  /*e9b80*/  LDL.LU.64 R56, [R1+0x230] ;  /* 0x0002300001387983 */ /* 0x001f340000300a00 */
[----:B------:R-:W-:Y:S04]  /*e9b90*/  @P6 STG.E.U8 desc[UR44][R6.64], R47 ;  /* 0x0000002f06006986 */ /* 0x000fe8000c10112c */
[----:B------:R0:W1:Y:S04]  /*e9ba0*/  LDS.128 R4, [R58] ;  /* 0x000000003a047984 */ /* 0x0000680000000c00 */
[----:B0-----:R-:W4:Y:S01]  /*e9bb0*/  LDL.LU.64 R58, [R1+0x228] ;  /* 0x00022800013a7983 */ /* 0x001f220000300a00 */
[----:B------:R-:W-:Y:S01]  /*e9bc0*/  ISETP.LT.AND P6, PT, R11, UR4, !P2 ;  /* 0x000000040b007c0c */ /* 0x000fe2000d7c1270 */
[----:B------:R-:W-:-:S02]  /*e9bd0*/  ULDC UR4, c[0x0][0x228] ;  /* 0x00008a0000047ab9 */ /* 0x000fc40000000800 */
[----:B------:R-:W4:Y:S01]  /*e9be0*/  LDL.LU.64 R16, [R1+0x198] ;  /* 0x0001980001107983 */ /* 0x000f220000300a00 */
[----:B------:R-:W-:-:S03]  /*e9bf0*/  LOP3.LUT P5, RZ, R51, 0x40000, RZ, 0xc0, !PT ;  /* 0x0004000033ff7812 */ /* 0x000fc600078ac0ff */
[----:B------:R-:W4:Y:S04]  /*e9c00*/  LDL.LU.64 R14, [R1+0x190] ;  /* 0x00019000010e7983 */ /* 0x000f280000300a00 */
[----:B------:R-:W4:Y:S01]  /*e9c10*/  LDL.LU.64 R12, [R1+0x188] ;  /* 0x00018800010c7983 */ /* 0x000f220000300a00 */
[----:B-1----:R-:W-:-:S05]  /*e9c20*/  PRMT R0, R4, 0x7770, RZ ;  /* 0x0000777004007816 */ /* 0x002fca00000000ff */
[----:B------:R0:W-:Y:S01]  /*e9c30*/  @P6 STG.E.U8 desc[UR44][R8.64], R0 ;  /* 0x0000000008006986 */ /* 0x0001e2000c10112c */
[----:B------:R-:W-:Y:S01]  /*e9c40*/  ISETP.LT.AND P6, PT, R10, UR4, !P2 ;  /* 0x000000040a007c0c */ /* 0x000fe2000d7c1270 */
[----:B------:R-:W-:Y:S01]  /*e9c50*/  ULDC UR4, c[0x0][0x228] ;  /* 0x00008a0000047ab9 */ /* 0x000fe20000000800 */
[C---:B------:R-:W-:Y:S02]  /*e9c60*/  PRMT R2, R4.reuse, 0x7771, RZ ;  /* 0x0000777104027816 */ /* 0x040fe400000000ff */
[C---:B------:R-:W-:Y:S02]  /*e9c70*/  PRMT R3, R4.reuse, 0x7772, RZ ;  /* 0x0000777204037816 */ /* 0x040fe400000000ff */
[----:B0-----:R-:W-:Y:S01]  /*e9c80*/  PRMT R0, R5, 0x7770, RZ ;  /* 0x0000777005007816 */ /* 0x001fe200000000ff */
[----:B------:R-:W4:Y:S06]  /*e9c90*/  LDL.LU.64 R8, [R1+0x180] ;  /* 0x0001800001087983 */ /* 0x000f2c0000300a00 */
[----:B------:R0:W-:Y:S01]  /*e9ca0*/  @P6 STG.E.U8 desc[UR44][R52.64], R2 ;  /* 0x0000000234006986 */ /* 0x0001e2000c10112c */
[----:B------:R-:W-:Y:S01]  /*e9cb0*/  ISETP.LT.AND P6, PT, R11, UR4, !P1 ;  /* 0x000000040b007c0c */ /* 0x000fe2000cfc1270 */
[----:B------:R-:W-:Y:S01]  /*e9cc0*/  ULDC UR4, c[0x0][0x228] ;  /* 0x00008a0000047ab9 */ /* 0x000fe20000000800 */
[----:B------:R-:W-:-:S02]  /*e9cd0*/  PRMT R4, R4, 0x7773, RZ ;  /* 0x0000777304047816 */ /* 0x000fc400000000ff */
[----:B0-----:R-:W-:Y:S01]  /*e9ce0*/  PRMT R2, R5, 0x7771, RZ ;  /* 0x0000777105027816 */ /* 0x001fe200000000ff */
[----:B------:R-:W4:Y:S08]  /*e9cf0*/  LDL.LU.64 R52, [R1+0x178] ;  /* 0x0001780001347983 */ /* 0x000f300000300a00 */
[----:B--2---:R0:W-:Y:S01]  /*e9d00*/  @P6 STG.E.U8 desc[UR44][R54.64], R3 ;  /* 0x0000000336006986 */ /* 0x0041e2000c10112c */
[----:B------:R-:W-:Y:S01]  /*e9d10*/  ISETP.LT.AND P6, PT, R10, UR4, !P1 ;  /* 0x000000040a007c0c */ /* 0x000fe2000cfc1270 */
[----:B------:R-:W-:-:S02]  /*e9d20*/  ULDC UR4, c[0x0][0x228] ;  /* 0x00008a0000047ab9 */ /* 0x000fc40000000800 */
[----:B0-----:R-:W2:Y:S10]  /*e9d30*/  LDL.LU.64 R54, [R1+0x170] ;  /* 0x0001700001367983 */ /* 0x001eb40000300a00 */
[----:B---3--:R0:W-:Y:S01]  /*e9d40*/  @P6 STG.E.U8 desc[UR44][R60.64], R4 ;  /* 0x000000043c006986 */ /* 0x0081e2000c10112c */
[----:B------:R-:W-:Y:S01]  /*e9d50*/  ISETP.LT.AND P6, PT, R11, UR4, !P5 ;  /* 0x000000040b007c0c */ /* 0x000fe2000efc1270 */
[----:B------:R-:W-:-:S02]  /*e9d60*/  ULDC UR4, c[0x0][0x228] ;  /* 0x00008a0000047ab9 */ /* 0x000fc40000000800 */
[----:B------:R-:W-:Y:S01]  /*e9d70*/  ISETP.LT.AND P5, PT, R10, UR4, !P5 ;  /* 0x000000040a007c0c */ /* 0x000fe2000efa1270 */
[----:B------:R-:W-:Y:S01]  /*e9d80*/  ULDC UR4, c[0x0][0x228] ;  /* 0x00008a0000047ab9 */ /* 0x000fe20000000800 */
[----:B0-----:R-:W3:Y:S08]  /*e9d90*/  LDL.LU.64 R60, [R1+0x168] ;  /* 0x00016800013c7983 */ /* 0x001ef00000300a00 */
[----:B----4-:R0:W-:Y:S04]  /*e9da0*/  @P6 STG.E.U8 desc[UR44][R56.64], R0 ;  /* 0x0000000038006986 */ /* 0x0101e8000c10112c */
[----:B0-----:R-:W4:Y:S04]  /*e9db0*/  LDL.LU.64 R56, [R1+0x160] ;  /* 0x0001600001387983 */ /* 0x001f280000300a00 */
[----:B------:R0:W-:Y:S04]  /*e9dc0*/  @P5 STG.E.U8 desc[UR44][R58.64], R2 ;  /* 0x000000023a005986 */ /* 0x0001e8000c10112c */
[----:B0-----:R-:W4:Y:S01]  /*e9dd0*/  LDL.LU.64 R58, [R1+0x158] ;  /* 0x00015800013a7983 */ /* 0x001f220000300a00 */
[----:B------:R-:W-:-:S02]  /*e9de0*/  LOP3.LUT P4, RZ, R51, 0x20000, RZ, 0xc0, !PT ;  /* 0x0002000033ff7812 */ /* 0x000fc4000788c0ff */
[----:B------:R-:W-:Y:S02]  /*e9df0*/  LOP3.LUT P3, RZ, R51, 0x10000, RZ, 0xc0, !PT ;  /* 0x0001000033ff7812 */ /* 0x000fe4000786c0ff */
[C---:B------:R-:W-:Y:S01]  /*e9e00*/  ISETP.LT.AND P6, PT, R11.reuse, UR4, !P4 ;  /* 0x000000040b007c0c */ /* 0x040fe2000e7c1270 */
[----:B------:R-:W-:Y:S01]  /*e9e10*/  ULDC UR4, c[0x0][0x228] ;  /* 0x00008a0000047ab9 */ /* 0x000fe20000000800 */
[----:B------:R-:W-:Y:S01]  /*e9e20*/  ISETP.LT.AND P4, PT, R10, UR5, !P4 ;  /* 0x000000050a007c0c */ /* 0x000fe2000e781270 */
[----:B------:R-:W-:Y:S01]  /*e9e30*/  ULDC UR5, c[0x0][0x228] ;  /* 0x00008a0000057ab9 */ /* 0x000fe20000000800 */
[----:B------:R-:W-:Y:S01]  /*e9e40*/  ISETP.LT.AND P5, PT, R11, UR4, !P3 ;  /* 0x000000040b007c0c */ /* 0x000fe2000dfa1270 */
[----:B------:R-:W-:Y:S01]  /*e9e50*/  ULDC UR4, c[0x0][0x228] ;  /* 0x00008a0000047ab9 */ /* 0x000fe20000000800 */
[----:B------:R-:W-:Y:S02]  /*e9e60*/  PRMT R3, R5, 0x7772, RZ ;  /* 0x0000777205037816 */ /* 0x000fe400000000ff */
[----:B------:R-:W-:-:S02]  /*e9e70*/  LOP3.LUT P2, RZ, R51, 0x4000, RZ, 0xc0, !PT ;  /* 0x0000400033ff7812 */ /* 0x000fc4000784c0ff */
[----:B------:R-:W-:Y:S02]  /*e9e80*/  PRMT R5, R5, 0x7773, RZ ;  /* 0x0000777305057816 */ /* 0x000fe400000000ff */
[----:B------:R-:W-:Y:S01]  /*e9e90*/  PRMT R0, R6, 0x7770, RZ ;  /* 0x0000777006007816 */ /* 0x000fe200000000ff */
[----:B------:R-:W-:Y:S01]  /*e9ea0*/  @P6 STG.E.U8 desc[UR44][R16.64], R3 ;  /* 0x0000000310006986 */ /* 0x000fe2000c10112c */
[----:B------:R-:W-:Y:S01]  /*e9eb0*/  ISETP.LT.AND P6, PT, R11, UR4, !P2 ;  /* 0x000000040b007c0c */ /* 0x000fe2000d7c1270 */
[----:B------:R-:W-:Y:S01]  /*e9ec0*/  ULDC UR4, c[0x0][0x228] ;  /* 0x00008a0000047ab9 */ /* 0x000fe20000000800 */
[C---:B------:R-:W-:Y:S01]  /*e9ed0*/  LOP3.LUT P1, RZ, R51.reuse, 0x2000, RZ, 0xc0, !PT ;  /* 0x0000200033ff7812 */ /* 0x040fe2000782c0ff */
[----:B------:R-:W-:Y:S01]  /*e9ee0*/  @P4 STG.E.U8 desc[UR44][R14.64], R5 ;  /* 0x000000050e004986 */ /* 0x000fe2000c10112c */
[----:B------:R-:W-:Y:S02]  /*e9ef0*/  LOP3.LUT P0, RZ, R51, 0x8000, RZ, 0xc0, !PT ;  /* 0x0000800033ff7812 */ /* 0x000fe4000780c0ff */
[C---:B------:R-:W-:Y:S01]  /*e9f00*/  ISETP.LT.AND P3, PT, R10.reuse, UR4, !P3 ;  /* 0x000000040a007c0c */ /* 0x040fe2000df61270 */
[----:B------:R0:W-:Y:S01]  /*e9f10*/  @P5 STG.E.U8 desc[UR44][R12.64], R0 ;  /* 0x000000000c005986 */ /* 0x0001e2000c10112c */
[----:B------:R-:W-:Y:S01]  /*e9f20*/  ULDC UR4, c[0x0][0x228] ;  /* 0x00008a0000047ab9 */ /* 0x000fe20000000800 */
[----:B------:R-:W-:Y:S01]  /*e9f30*/  ISETP.LT.AND P5, PT, R11, UR5, !P1 ;  /* 0x000000050b007c0c */ /* 0x000fe2000cfa1270 */
[----:B------:R-:W-:Y:S01]  /*e9f40*/  ULDC UR5, c[0x0][0x228] ;  /* 0x00008a0000057ab9 */ /* 0x000fe20000000800 */
[----:B------:R-:W-:-:S02]  /*e9f50*/  ISETP.LT.AND P2, PT, R10, UR4, !P2 ;  /* 0x000000040a007c0c */ /* 0x000fc4000d741270 */
[----:B------:R-:W-:Y:S01]  /*e9f60*/  ISETP.LT.AND P4, PT, R11, UR6, !P0 ;  /* 0x000000060b007c0c */ /* 0x000fe2000c781270 */
[----:B------:R-:W-:Y:S01]  /*e9f70*/  ULDC UR6, c[0x0][0x228] ;  /* 0x00008a0000067ab9 */ /* 0x000fe20000000800 */
[C---:B------:R-:W-:Y:S02]  /*e9f80*/  ISETP.LT.AND P1, PT, R10.reuse, UR5, !P1 ;  /* 0x000000050a007c0c */ /* 0x040fe4000cf21270 */
[----:B------:R-:W-:Y:S02]  /*e9f90*/  ISETP.LT.AND P0, PT, R10, UR6, !P0 ;  /* 0x000000060a007c0c */ /* 0x000fe4000c701270 */
[C---:B0-----:R-:W-:Y:S02]  /*e9fa0*/  PRMT R0, R6.reuse, 0x7771, RZ ;  /* 0x0000777106007816 */ /* 0x041fe400000000ff */
[C---:B------:R-:W-:Y:S02]  /*e9fb0*/  PRMT R2, R6.reuse, 0x7772, RZ ;  /* 0x0000777206027816 */ /* 0x040fe400000000ff */
[----:B------:R-:W-:-:S02]  /*e9fc0*/  PRMT R6, R6, 0x7773, RZ ;  /* 0x0000777306067816 */ /* 0x000fc400000000ff */
[C---:B------:R-:W-:Y:S01]  /*e9fd0*/  PRMT R3, R7.reuse, 0x7770, RZ ;  /* 0x0000777007037816 */ /* 0x040fe200000000ff */
[----:B------:R0:W-:Y:S01]  /*e9fe0*/  @P3 STG.E.U8 desc[UR44][R8.64], R0 ;  /* 0x0000000008003986 */ /* 0x0001e2000c10112c */
[C---:B------:R-:W-:Y:S02]  /*e9ff0*/  PRMT R4, R7.reuse, 0x7771, RZ ;  /* 0x0000777107047816 */ /* 0x040fe400000000ff */
[C---:B------:R-:W-:Y:S01]  /*ea000*/  PRMT R5, R7.reuse, 0x7772, RZ ;  /* 0x0000777207057816 */ /* 0x040fe200000000ff */
[----:B------:R0:W-:Y:S01]  /*ea010*/  @P6 STG.E.U8 desc[UR44][R52.64], R2 ;  /* 0x0000000234006986 */ /* 0x0001e2000c10112c */
[----:B------:R-:W-:-:S03]  /*ea020*/  PRMT R7, R7, 0x7773, RZ ;  /* 0x0000777307077816 */ /* 0x000fc600000000ff */
[----:B--2---:R0:W-:Y:S04]  /*ea030*/  @P2 STG.E.U8 desc[UR44][R54.64], R6 ;  /* 0x0000000636002986 */ /* 0x0041e8000c10112c */
[----:B---3--:R0:W-:Y:S04]  /*ea040*/  @P5 STG.E.U8 desc[UR44][R60.64], R3 ;  /* 0x000000033c005986 */ /* 0x0081e8000c10112c */
[----:B----4-:R0:W-:Y:S04]  /*ea050*/  @P1 STG.E.U8 desc[UR44][R56.64], R4 ;  /* 0x0000000438001986 */ /* 0x0101e8000c10112c */
[----:B------:R0:W-:Y:S01]  /*ea060*/  @P4 STG.E.U8 desc[UR44][R58.64], R5 ;  /* 0x000000053a004986 */ /* 0x0001e2000c10112c */
[----:B------:R-:W-:Y:S05]  /*ea070*/  @!P0 EXIT ;  /* 0x000000000000894d */ /* 0x000fea0003800000 */
[----:B0-----:R-:W2:Y:S04]  /*ea080*/  LDL.LU.64 R58, [R1+0x150] ;  /* 0x00015000013a7983 */ /* 0x001ea80000300a00 */
[----:B--2---:R-:W-:Y:S01]  /*ea090*/  STG.E.U8 desc[UR44][R58.64], R7 ;  /* 0x000000073a007986 */ /* 0x004fe2000c10112c */
[----:B------:R-:W-:Y:S05]  /*ea0a0*/  EXIT ;  /* 0x000000000000794d */ /* 0x000fea0003800000 */
.L_x_2:
[----:B------:R-:W-:-:S00]  /*ea0b0*/  BRA `(.L_x_2) ;  /* 0xfffffffc00fc7947 */ /* 0x000fc0000383ffff */
[----:B------:R-:W-:-:S00]  /*ea0c0*/  NOP ;  /* 0x0000000000007918 */ /* 0x000fc00000000000 */
        /* <DEDUP_REMOVED lines=11> */
.L_x_3:


//--------------------- .nv.shared.matmul_kernel  --------------------------
	.section	.nv.shared.matmul_kernel,"aw",@nobits
	.sectionflags	@""
	.align	16
	.zero		1024


//--------------------- .nv.shared.reserved.0     --------------------------
	.section	.nv.shared.reserved.0,"aw",@nobits
	.weak		__nv_reservedSMEM_offset_0_alias
	.size		__nv_reservedSMEM_offset_0_alias, 0, 0
	.other		__nv_reservedSMEM_offset_0_alias,@"STO_CUDA_RESERVED_SHARED STV_DEFAULT"
__nv_reservedSMEM_offset_0_alias:
	.zero		0


//--------------------- .nv.constant0.matmul_kernel --------------------------
	.section	.nv.constant0.matmul_kernel,"a",@progbits
	.sectionflags	@""
	.align	4
.nv.constant0.matmul_kernel:
	.zero		608


//--------------------- SYMBOLS --------------------------

	.type		.nv.reservedSmem.offset0,@object
	.size		.nv.reservedSmem.offset0,0x4
